//
// Generated by NVIDIA NVVM Compiler
//
// Compiler Build ID: CL-36424714
// Cuda compilation tools, release 13.0, V13.0.88
// Based on NVVM 20.0.0
//

.version 9.0
.target sm_100
.address_size 64

	// .globl	_Z12setup_kernelP17curandStateXORWOW
.extern .func  (.param .b64 func_retval0) malloc
(
	.param .b64 malloc_param_0
)
;
.extern .func  (.param .b32 func_retval0) vprintf
(
	.param .b64 vprintf_param_0,
	.param .b64 vprintf_param_1
)
;
.extern .func free
(
	.param .b64 free_param_0
)
;
.global .align 4 .b8 precalc_xorwow_matrix[102400];
.global .align 4 .b8 precalc_xorwow_offset_matrix[102400];
.global .align 4 .b8 mrg32k3aM1[2304];
.global .align 4 .b8 mrg32k3aM2[2304];
.global .align 4 .b8 mrg32k3aM1SubSeq[2016];
.global .align 4 .b8 mrg32k3aM2SubSeq[2016];
.global .align 4 .b8 mrg32k3aM1Seq[2304];
.global .align 4 .b8 mrg32k3aM2Seq[2304];
.const .align 8 .b8 __cr_lgamma_table[72];
.global .align 8 .u64 best_sol;
.global .align 4 .u32 best_sol_dis;
.global .align 4 .u32 var = 500;
.global .align 4 .u32 itr = 500;
// _ZZ10tlboKernelPiS_iP17curandStateXORWOWiE6subPop has been demoted
// _ZZ10tlboKernelPiS_iP17curandStateXORWOWiE7fitness has been demoted
// _ZZ10tlboKernelPiS_iP17curandStateXORWOWiE4mean has been demoted
// _ZZ10tlboKernelPiS_iP17curandStateXORWOWiE13block_teacher has been demoted
// _ZZ10tlboKernelPiS_iP17curandStateXORWOWiE17block_teacher_dis has been demoted
.global .align 1 .b8 $str$1[4] = {37, 100, 10};
.global .align 1 .b8 $str$2[54] = {66, 108, 111, 99, 107, 32, 61, 32, 37, 100, 32, 58, 32, 66, 108, 111, 99, 107, 32, 84, 101, 97, 99, 104, 101, 114, 32, 61, 32, 37, 100, 44, 32, 71, 108, 111, 98, 97, 108, 32, 116, 101, 97, 99, 104, 101, 114, 32, 61, 32, 37, 100, 10};
.global .align 1 .b8 $str$3[21] = {66, 101, 115, 116, 32, 83, 111, 108, 117, 116, 105, 111, 110, 32, 58, 58, 32, 37, 100, 10};
.global .align 1 .b8 $str$4[4] = {37, 100, 32};
.global .align 1 .b8 $str$5[2] = {10};

.visible .entry _Z12setup_kernelP17curandStateXORWOW(
	.param .u64 .ptr .align 1 _Z12setup_kernelP17curandStateXORWOW_param_0
)
{
	.reg .pred 	%p<24>;
	.reg .b32 	%r<406>;
	.reg .b64 	%rd<18>;

	ld.param.u64 	%rd8, [_Z12setup_kernelP17curandStateXORWOW_param_0];
	cvta.to.global.u64 	%rd9, %rd8;
	mov.u32 	%r182, %ntid.x;
	mov.u32 	%r183, %ctaid.x;
	mov.u32 	%r184, %tid.x;
	mad.lo.s32 	%r185, %r182, %r183, %r184;
	cvt.u64.u32 	%rd17, %r185;
	mul.wide.u32 	%rd10, %r185, 48;
	add.s64 	%rd2, %rd9, %rd10;
	mov.b32 	%r186, 1593684748;
	mov.b32 	%r187, 832094735;
	st.global.v2.u32 	[%rd2], {%r187, %r186};
	mov.b32 	%r188, -123459836;
	mov.b32 	%r189, 1111207954;
	st.global.v2.u32 	[%rd2+8], {%r189, %r188};
	mov.b32 	%r190, 1476011280;
	mov.b32 	%r191, -589760388;
	st.global.v2.u32 	[%rd2+16], {%r191, %r190};
	setp.eq.s32 	%p1, %r185, 0;
	@%p1 bra 	$L__BB0_42;
	mov.b32 	%r312, 0;
	mov.u64 	%rd12, precalc_xorwow_matrix;
$L__BB0_2:
	and.b64  	%rd4, %rd17, 3;
	setp.eq.s64 	%p2, %rd4, 0;
	@%p2 bra 	$L__BB0_41;
	mul.wide.u32 	%rd11, %r312, 3200;
	add.s64 	%rd5, %rd12, %rd11;
	cvt.u32.u64 	%r2, %rd4;
	mov.b32 	%r313, 0;
$L__BB0_4:
	mov.b32 	%r326, 0;
	mov.u32 	%r327, %r326;
	mov.u32 	%r328, %r326;
	mov.u32 	%r329, %r326;
	mov.u32 	%r330, %r326;
	mov.u32 	%r319, %r326;
$L__BB0_5:
	mul.wide.u32 	%rd13, %r319, 4;
	add.s64 	%rd14, %rd2, %rd13;
	ld.global.u32 	%r10, [%rd14+4];
	shl.b32 	%r11, %r319, 5;
	mov.b32 	%r325, 0;
$L__BB0_6:
	.pragma "nounroll";
	shr.u32 	%r196, %r10, %r325;
	and.b32  	%r197, %r196, 1;
	setp.eq.b32 	%p3, %r197, 1;
	not.pred 	%p4, %p3;
	add.s32 	%r198, %r11, %r325;
	mul.lo.s32 	%r199, %r198, 5;
	mul.wide.u32 	%rd15, %r199, 4;
	add.s64 	%rd6, %rd5, %rd15;
	@%p4 bra 	$L__BB0_8;
	ld.global.u32 	%r200, [%rd6];
	xor.b32  	%r330, %r330, %r200;
	ld.global.u32 	%r201, [%rd6+4];
	xor.b32  	%r329, %r329, %r201;
	ld.global.u32 	%r202, [%rd6+8];
	xor.b32  	%r328, %r328, %r202;
	ld.global.u32 	%r203, [%rd6+12];
	xor.b32  	%r327, %r327, %r203;
	ld.global.u32 	%r204, [%rd6+16];
	xor.b32  	%r326, %r326, %r204;
$L__BB0_8:
	and.b32  	%r206, %r196, 2;
	setp.eq.s32 	%p5, %r206, 0;
	@%p5 bra 	$L__BB0_10;
	ld.global.u32 	%r207, [%rd6+20];
	xor.b32  	%r330, %r330, %r207;
	ld.global.u32 	%r208, [%rd6+24];
	xor.b32  	%r329, %r329, %r208;
	ld.global.u32 	%r209, [%rd6+28];
	xor.b32  	%r328, %r328, %r209;
	ld.global.u32 	%r210, [%rd6+32];
	xor.b32  	%r327, %r327, %r210;
	ld.global.u32 	%r211, [%rd6+36];
	xor.b32  	%r326, %r326, %r211;
$L__BB0_10:
	and.b32  	%r213, %r196, 4;
	setp.eq.s32 	%p6, %r213, 0;
	@%p6 bra 	$L__BB0_12;
	ld.global.u32 	%r214, [%rd6+40];
	xor.b32  	%r330, %r330, %r214;
	ld.global.u32 	%r215, [%rd6+44];
	xor.b32  	%r329, %r329, %r215;
	ld.global.u32 	%r216, [%rd6+48];
	xor.b32  	%r328, %r328, %r216;
	ld.global.u32 	%r217, [%rd6+52];
	xor.b32  	%r327, %r327, %r217;
	ld.global.u32 	%r218, [%rd6+56];
	xor.b32  	%r326, %r326, %r218;
$L__BB0_12:
	and.b32  	%r220, %r196, 8;
	setp.eq.s32 	%p7, %r220, 0;
	@%p7 bra 	$L__BB0_14;
	ld.global.u32 	%r221, [%rd6+60];
	xor.b32  	%r330, %r330, %r221;
	ld.global.u32 	%r222, [%rd6+64];
	xor.b32  	%r329, %r329, %r222;
	ld.global.u32 	%r223, [%rd6+68];
	xor.b32  	%r328, %r328, %r223;
	ld.global.u32 	%r224, [%rd6+72];
	xor.b32  	%r327, %r327, %r224;
	ld.global.u32 	%r225, [%rd6+76];
	xor.b32  	%r326, %r326, %r225;
$L__BB0_14:
	and.b32  	%r227, %r196, 16;
	setp.eq.s32 	%p8, %r227, 0;
	@%p8 bra 	$L__BB0_16;
	ld.global.u32 	%r228, [%rd6+80];
	xor.b32  	%r330, %r330, %r228;
	ld.global.u32 	%r229, [%rd6+84];
	xor.b32  	%r329, %r329, %r229;
	ld.global.u32 	%r230, [%rd6+88];
	xor.b32  	%r328, %r328, %r230;
	ld.global.u32 	%r231, [%rd6+92];
	xor.b32  	%r327, %r327, %r231;
	ld.global.u32 	%r232, [%rd6+96];
	xor.b32  	%r326, %r326, %r232;
$L__BB0_16:
	and.b32  	%r234, %r196, 32;
	setp.eq.s32 	%p9, %r234, 0;
	@%p9 bra 	$L__BB0_18;
	ld.global.u32 	%r235, [%rd6+100];
	xor.b32  	%r330, %r330, %r235;
	ld.global.u32 	%r236, [%rd6+104];
	xor.b32  	%r329, %r329, %r236;
	ld.global.u32 	%r237, [%rd6+108];
	xor.b32  	%r328, %r328, %r237;
	ld.global.u32 	%r238, [%rd6+112];
	xor.b32  	%r327, %r327, %r238;
	ld.global.u32 	%r239, [%rd6+116];
	xor.b32  	%r326, %r326, %r239;
$L__BB0_18:
	and.b32  	%r241, %r196, 64;
	setp.eq.s32 	%p10, %r241, 0;
	@%p10 bra 	$L__BB0_20;
	ld.global.u32 	%r242, [%rd6+120];
	xor.b32  	%r330, %r330, %r242;
	ld.global.u32 	%r243, [%rd6+124];
	xor.b32  	%r329, %r329, %r243;
	ld.global.u32 	%r244, [%rd6+128];
	xor.b32  	%r328, %r328, %r244;
	ld.global.u32 	%r245, [%rd6+132];
	xor.b32  	%r327, %r327, %r245;
	ld.global.u32 	%r246, [%rd6+136];
	xor.b32  	%r326, %r326, %r246;
$L__BB0_20:
	and.b32  	%r248, %r196, 128;
	setp.eq.s32 	%p11, %r248, 0;
	@%p11 bra 	$L__BB0_22;
	ld.global.u32 	%r249, [%rd6+140];
	xor.b32  	%r330, %r330, %r249;
	ld.global.u32 	%r250, [%rd6+144];
	xor.b32  	%r329, %r329, %r250;
	ld.global.u32 	%r251, [%rd6+148];
	xor.b32  	%r328, %r328, %r251;
	ld.global.u32 	%r252, [%rd6+152];
	xor.b32  	%r327, %r327, %r252;
	ld.global.u32 	%r253, [%rd6+156];
	xor.b32  	%r326, %r326, %r253;
$L__BB0_22:
	and.b32  	%r255, %r196, 256;
	setp.eq.s32 	%p12, %r255, 0;
	@%p12 bra 	$L__BB0_24;
	ld.global.u32 	%r256, [%rd6+160];
	xor.b32  	%r330, %r330, %r256;
	ld.global.u32 	%r257, [%rd6+164];
	xor.b32  	%r329, %r329, %r257;
	ld.global.u32 	%r258, [%rd6+168];
	xor.b32  	%r328, %r328, %r258;
	ld.global.u32 	%r259, [%rd6+172];
	xor.b32  	%r327, %r327, %r259;
	ld.global.u32 	%r260, [%rd6+176];
	xor.b32  	%r326, %r326, %r260;
$L__BB0_24:
	and.b32  	%r262, %r196, 512;
	setp.eq.s32 	%p13, %r262, 0;
	@%p13 bra 	$L__BB0_26;
	ld.global.u32 	%r263, [%rd6+180];
	xor.b32  	%r330, %r330, %r263;
	ld.global.u32 	%r264, [%rd6+184];
	xor.b32  	%r329, %r329, %r264;
	ld.global.u32 	%r265, [%rd6+188];
	xor.b32  	%r328, %r328, %r265;
	ld.global.u32 	%r266, [%rd6+192];
	xor.b32  	%r327, %r327, %r266;
	ld.global.u32 	%r267, [%rd6+196];
	xor.b32  	%r326, %r326, %r267;
$L__BB0_26:
	and.b32  	%r269, %r196, 1024;
	setp.eq.s32 	%p14, %r269, 0;
	@%p14 bra 	$L__BB0_28;
	ld.global.u32 	%r270, [%rd6+200];
	xor.b32  	%r330, %r330, %r270;
	ld.global.u32 	%r271, [%rd6+204];
	xor.b32  	%r329, %r329, %r271;
	ld.global.u32 	%r272, [%rd6+208];
	xor.b32  	%r328, %r328, %r272;
	ld.global.u32 	%r273, [%rd6+212];
	xor.b32  	%r327, %r327, %r273;
	ld.global.u32 	%r274, [%rd6+216];
	xor.b32  	%r326, %r326, %r274;
$L__BB0_28:
	and.b32  	%r276, %r196, 2048;
	setp.eq.s32 	%p15, %r276, 0;
	@%p15 bra 	$L__BB0_30;
	ld.global.u32 	%r277, [%rd6+220];
	xor.b32  	%r330, %r330, %r277;
	ld.global.u32 	%r278, [%rd6+224];
	xor.b32  	%r329, %r329, %r278;
	ld.global.u32 	%r279, [%rd6+228];
	xor.b32  	%r328, %r328, %r279;
	ld.global.u32 	%r280, [%rd6+232];
	xor.b32  	%r327, %r327, %r280;
	ld.global.u32 	%r281, [%rd6+236];
	xor.b32  	%r326, %r326, %r281;
$L__BB0_30:
	and.b32  	%r283, %r196, 4096;
	setp.eq.s32 	%p16, %r283, 0;
	@%p16 bra 	$L__BB0_32;
	ld.global.u32 	%r284, [%rd6+240];
	xor.b32  	%r330, %r330, %r284;
	ld.global.u32 	%r285, [%rd6+244];
	xor.b32  	%r329, %r329, %r285;
	ld.global.u32 	%r286, [%rd6+248];
	xor.b32  	%r328, %r328, %r286;
	ld.global.u32 	%r287, [%rd6+252];
	xor.b32  	%r327, %r327, %r287;
	ld.global.u32 	%r288, [%rd6+256];
	xor.b32  	%r326, %r326, %r288;
$L__BB0_32:
	and.b32  	%r290, %r196, 8192;
	setp.eq.s32 	%p17, %r290, 0;
	@%p17 bra 	$L__BB0_34;
	ld.global.u32 	%r291, [%rd6+260];
	xor.b32  	%r330, %r330, %r291;
	ld.global.u32 	%r292, [%rd6+264];
	xor.b32  	%r329, %r329, %r292;
	ld.global.u32 	%r293, [%rd6+268];
	xor.b32  	%r328, %r328, %r293;
	ld.global.u32 	%r294, [%rd6+272];
	xor.b32  	%r327, %r327, %r294;
	ld.global.u32 	%r295, [%rd6+276];
	xor.b32  	%r326, %r326, %r295;
$L__BB0_34:
	and.b32  	%r297, %r196, 16384;
	setp.eq.s32 	%p18, %r297, 0;
	@%p18 bra 	$L__BB0_36;
	ld.global.u32 	%r298, [%rd6+280];
	xor.b32  	%r330, %r330, %r298;
	ld.global.u32 	%r299, [%rd6+284];
	xor.b32  	%r329, %r329, %r299;
	ld.global.u32 	%r300, [%rd6+288];
	xor.b32  	%r328, %r328, %r300;
	ld.global.u32 	%r301, [%rd6+292];
	xor.b32  	%r327, %r327, %r301;
	ld.global.u32 	%r302, [%rd6+296];
	xor.b32  	%r326, %r326, %r302;
$L__BB0_36:
	and.b32  	%r304, %r196, 32768;
	setp.eq.s32 	%p19, %r304, 0;
	@%p19 bra 	$L__BB0_38;
	ld.global.u32 	%r305, [%rd6+300];
	xor.b32  	%r330, %r330, %r305;
	ld.global.u32 	%r306, [%rd6+304];
	xor.b32  	%r329, %r329, %r306;
	ld.global.u32 	%r307, [%rd6+308];
	xor.b32  	%r328, %r328, %r307;
	ld.global.u32 	%r308, [%rd6+312];
	xor.b32  	%r327, %r327, %r308;
	ld.global.u32 	%r309, [%rd6+316];
	xor.b32  	%r326, %r326, %r309;
$L__BB0_38:
	add.s32 	%r325, %r325, 16;
	setp.ne.s32 	%p20, %r325, 32;
	@%p20 bra 	$L__BB0_6;
	mad.lo.s32 	%r310, %r319, -31, %r11;
	add.s32 	%r319, %r310, 1;
	setp.ne.s32 	%p21, %r319, 5;
	@%p21 bra 	$L__BB0_5;
	st.global.u32 	[%rd2+4], %r330;
	st.global.u32 	[%rd2+8], %r329;
	st.global.u32 	[%rd2+12], %r328;
	st.global.u32 	[%rd2+16], %r327;
	st.global.u32 	[%rd2+20], %r326;
	add.s32 	%r313, %r313, 1;
	setp.lt.u32 	%p22, %r313, %r2;
	@%p22 bra 	$L__BB0_4;
$L__BB0_41:
	shr.u64 	%rd7, %rd17, 2;
	add.s32 	%r312, %r312, 1;
	setp.gt.u64 	%p23, %rd17, 3;
	mov.u64 	%rd17, %rd7;
	@%p23 bra 	$L__BB0_2;
$L__BB0_42:
	mov.b32 	%r311, 0;
	st.global.v2.u32 	[%rd2+24], {%r311, %r311};
	st.global.u32 	[%rd2+32], %r311;
	mov.b64 	%rd16, 0;
	st.global.u64 	[%rd2+40], %rd16;
	ret;

}
	// .globl	_Z10tlboKernelPiS_iP17curandStateXORWOWi
.visible .entry _Z10tlboKernelPiS_iP17curandStateXORWOWi(
	.param .u64 .ptr .align 1 _Z10tlboKernelPiS_iP17curandStateXORWOWi_param_0,
	.param .u64 .ptr .align 1 _Z10tlboKernelPiS_iP17curandStateXORWOWi_param_1,
	.param .u32 _Z10tlboKernelPiS_iP17curandStateXORWOWi_param_2,
	.param .u64 .ptr .align 1 _Z10tlboKernelPiS_iP17curandStateXORWOWi_param_3,
	.param .u32 _Z10tlboKernelPiS_iP17curandStateXORWOWi_param_4
)
{
	.local .align 16 .b8 	__local_depot1[1360];
	.reg .b64 	%SP;
	.reg .b64 	%SPL;
	.reg .pred 	%p<1579>;
	.reg .b32 	%r<6010>;
	.reg .b32 	%f<112>;
	.reg .b64 	%rd<1251>;
	// demoted variable
	.shared .align 4 .b8 _ZZ10tlboKernelPiS_iP17curandStateXORWOWiE6subPop[768];
	// demoted variable
	.shared .align 4 .b8 _ZZ10tlboKernelPiS_iP17curandStateXORWOWiE7fitness[16];
	// demoted variable
	.shared .align 4 .b8 _ZZ10tlboKernelPiS_iP17curandStateXORWOWiE4mean[192];
	// demoted variable
	.shared .align 4 .b8 _ZZ10tlboKernelPiS_iP17curandStateXORWOWiE13block_teacher[192];
	// demoted variable
	.shared .align 4 .u32 _ZZ10tlboKernelPiS_iP17curandStateXORWOWiE17block_teacher_dis;
	mov.u64 	%SPL, __local_depot1;
	cvta.local.u64 	%SP, %SPL;
	ld.param.u64 	%rd189, [_Z10tlboKernelPiS_iP17curandStateXORWOWi_param_0];
	ld.param.u64 	%rd187, [_Z10tlboKernelPiS_iP17curandStateXORWOWi_param_1];
	cvta.to.global.u64 	%rd190, %rd189;
	cvta.to.global.u64 	%rd1, %rd187;
	add.u64 	%rd2, %SPL, 0;
	add.u64 	%rd3, %SPL, 192;
	add.u64 	%rd4, %SPL, 384;
	add.u64 	%rd194, %SP, 576;
	add.u64 	%rd5, %SPL, 576;
	add.u64 	%rd6, %SPL, 592;
	add.u64 	%rd7, %SPL, 784;
	add.u64 	%rd8, %SPL, 976;
	add.u64 	%rd9, %SPL, 1168;
	mov.u32 	%r1, %tid.x;
	mov.u32 	%r2, %ctaid.x;
	mov.u32 	%r990, %ntid.x;
	mad.lo.s32 	%r991, %r2, %r990, %r1;
	mul.lo.s32 	%r992, %r991, 48;
	mov.u32 	%r993, _ZZ10tlboKernelPiS_iP17curandStateXORWOWiE6subPop;
	mad.lo.s32 	%r3, %r1, 192, %r993;
	mul.wide.u32 	%rd199, %r992, 4;
	add.s64 	%rd200, %rd190, %rd199;
	ld.global.u32 	%r994, [%rd200];
	st.shared.u32 	[%r3], %r994;
	ld.global.u32 	%r995, [%rd200+4];
	st.shared.u32 	[%r3+4], %r995;
	ld.global.u32 	%r996, [%rd200+8];
	st.shared.u32 	[%r3+8], %r996;
	ld.global.u32 	%r997, [%rd200+12];
	st.shared.u32 	[%r3+12], %r997;
	ld.global.u32 	%r998, [%rd200+16];
	st.shared.u32 	[%r3+16], %r998;
	ld.global.u32 	%r999, [%rd200+20];
	st.shared.u32 	[%r3+20], %r999;
	ld.global.u32 	%r1000, [%rd200+24];
	st.shared.u32 	[%r3+24], %r1000;
	ld.global.u32 	%r1001, [%rd200+28];
	st.shared.u32 	[%r3+28], %r1001;
	ld.global.u32 	%r1002, [%rd200+32];
	st.shared.u32 	[%r3+32], %r1002;
	ld.global.u32 	%r1003, [%rd200+36];
	st.shared.u32 	[%r3+36], %r1003;
	ld.global.u32 	%r1004, [%rd200+40];
	st.shared.u32 	[%r3+40], %r1004;
	ld.global.u32 	%r1005, [%rd200+44];
	st.shared.u32 	[%r3+44], %r1005;
	ld.global.u32 	%r1006, [%rd200+48];
	st.shared.u32 	[%r3+48], %r1006;
	ld.global.u32 	%r1007, [%rd200+52];
	st.shared.u32 	[%r3+52], %r1007;
	ld.global.u32 	%r1008, [%rd200+56];
	st.shared.u32 	[%r3+56], %r1008;
	ld.global.u32 	%r1009, [%rd200+60];
	st.shared.u32 	[%r3+60], %r1009;
	add.s32 	%r1010, %r992, 16;
	mul.wide.u32 	%rd201, %r1010, 4;
	add.s64 	%rd202, %rd190, %rd201;
	ld.global.u32 	%r1011, [%rd202];
	st.shared.u32 	[%r3+64], %r1011;
	ld.global.u32 	%r1012, [%rd202+4];
	st.shared.u32 	[%r3+68], %r1012;
	ld.global.u32 	%r1013, [%rd202+8];
	st.shared.u32 	[%r3+72], %r1013;
	ld.global.u32 	%r1014, [%rd202+12];
	st.shared.u32 	[%r3+76], %r1014;
	ld.global.u32 	%r1015, [%rd202+16];
	st.shared.u32 	[%r3+80], %r1015;
	ld.global.u32 	%r1016, [%rd202+20];
	st.shared.u32 	[%r3+84], %r1016;
	ld.global.u32 	%r1017, [%rd202+24];
	st.shared.u32 	[%r3+88], %r1017;
	ld.global.u32 	%r1018, [%rd202+28];
	st.shared.u32 	[%r3+92], %r1018;
	ld.global.u32 	%r1019, [%rd202+32];
	st.shared.u32 	[%r3+96], %r1019;
	ld.global.u32 	%r1020, [%rd202+36];
	st.shared.u32 	[%r3+100], %r1020;
	ld.global.u32 	%r1021, [%rd202+40];
	st.shared.u32 	[%r3+104], %r1021;
	ld.global.u32 	%r1022, [%rd202+44];
	st.shared.u32 	[%r3+108], %r1022;
	ld.global.u32 	%r1023, [%rd202+48];
	st.shared.u32 	[%r3+112], %r1023;
	ld.global.u32 	%r1024, [%rd202+52];
	st.shared.u32 	[%r3+116], %r1024;
	ld.global.u32 	%r1025, [%rd202+56];
	st.shared.u32 	[%r3+120], %r1025;
	ld.global.u32 	%r1026, [%rd202+60];
	st.shared.u32 	[%r3+124], %r1026;
	add.s32 	%r1027, %r992, 32;
	mul.wide.u32 	%rd203, %r1027, 4;
	add.s64 	%rd204, %rd190, %rd203;
	ld.global.u32 	%r1028, [%rd204];
	st.shared.u32 	[%r3+128], %r1028;
	ld.global.u32 	%r1029, [%rd204+4];
	st.shared.u32 	[%r3+132], %r1029;
	ld.global.u32 	%r1030, [%rd204+8];
	st.shared.u32 	[%r3+136], %r1030;
	ld.global.u32 	%r1031, [%rd204+12];
	st.shared.u32 	[%r3+140], %r1031;
	ld.global.u32 	%r1032, [%rd204+16];
	st.shared.u32 	[%r3+144], %r1032;
	ld.global.u32 	%r1033, [%rd204+20];
	st.shared.u32 	[%r3+148], %r1033;
	ld.global.u32 	%r1034, [%rd204+24];
	st.shared.u32 	[%r3+152], %r1034;
	ld.global.u32 	%r1035, [%rd204+28];
	st.shared.u32 	[%r3+156], %r1035;
	ld.global.u32 	%r1036, [%rd204+32];
	st.shared.u32 	[%r3+160], %r1036;
	ld.global.u32 	%r1037, [%rd204+36];
	st.shared.u32 	[%r3+164], %r1037;
	ld.global.u32 	%r1038, [%rd204+40];
	st.shared.u32 	[%r3+168], %r1038;
	ld.global.u32 	%r1039, [%rd204+44];
	st.shared.u32 	[%r3+172], %r1039;
	ld.global.u32 	%r1040, [%rd204+48];
	st.shared.u32 	[%r3+176], %r1040;
	ld.global.u32 	%r1041, [%rd204+52];
	st.shared.u32 	[%r3+180], %r1041;
	ld.global.u32 	%r1042, [%rd204+56];
	st.shared.u32 	[%r3+184], %r1042;
	ld.global.u32 	%r1043, [%rd204+60];
	st.shared.u32 	[%r3+188], %r1043;
	or.b32  	%r1044, %r2, %r1;
	setp.ne.s32 	%p1, %r1044, 0;
	@%p1 bra 	$L__BB1_2;
	mov.b32 	%r1045, 2147483647;
	st.volatile.global.u32 	[best_sol_dis], %r1045;
	{ // callseq 0, 0
	.param .b64 param0;
	st.param.b64 	[param0], 192;
	.param .b64 retval0;
	call.uni (retval0), 
	malloc, 
	(
	param0
	);
	ld.param.b64 	%rd205, [retval0];
	} // callseq 0
	st.global.u64 	[best_sol], %rd205;
$L__BB1_2:
	setp.ne.s32 	%p2, %r1, 0;
	@%p2 bra 	$L__BB1_4;
	mov.b32 	%r1046, 2147483647;
	st.shared.u32 	[_ZZ10tlboKernelPiS_iP17curandStateXORWOWiE17block_teacher_dis], %r1046;
$L__BB1_4:
	ld.shared.u32 	%r4, [%r3];
	mov.b32 	%r5863, 0;
	mov.u32 	%r5862, %r4;
	mov.u32 	%r5864, %r5863;
$L__BB1_5:
	shl.b32 	%r1048, %r5864, 2;
	add.s32 	%r8, %r3, %r1048;
	ld.shared.u32 	%r1049, [%r8+4];
	mad.lo.s32 	%r1050, %r5862, 48, %r1049;
	mul.wide.s32 	%rd207, %r1050, 4;
	add.s64 	%rd208, %rd1, %rd207;
	ld.global.u32 	%r1051, [%rd208];
	add.s32 	%r1052, %r1051, %r5863;
	ld.shared.u32 	%r1053, [%r8+8];
	mad.lo.s32 	%r1054, %r1049, 48, %r1053;
	mul.wide.s32 	%rd209, %r1054, 4;
	add.s64 	%rd210, %rd1, %rd209;
	ld.global.u32 	%r1055, [%rd210];
	add.s32 	%r1056, %r1055, %r1052;
	ld.shared.u32 	%r9, [%r8+12];
	mad.lo.s32 	%r1057, %r1053, 48, %r9;
	mul.wide.s32 	%rd211, %r1057, 4;
	add.s64 	%rd212, %rd1, %rd211;
	ld.global.u32 	%r1058, [%rd212];
	add.s32 	%r10, %r1058, %r1056;
	setp.eq.s32 	%p3, %r5864, 44;
	@%p3 bra 	$L__BB1_7;
	add.s32 	%r5864, %r5864, 4;
	ld.shared.u32 	%r5862, [%r8+16];
	mad.lo.s32 	%r1059, %r9, 48, %r5862;
	mul.wide.s32 	%rd213, %r1059, 4;
	add.s64 	%rd214, %rd1, %rd213;
	ld.global.u32 	%r1060, [%rd214];
	add.s32 	%r5863, %r1060, %r10;
	bra.uni 	$L__BB1_5;
$L__BB1_7:
	ld.shared.u32 	%r14, [%r3+188];
	mad.lo.s32 	%r1061, %r14, 48, %r4;
	mul.wide.s32 	%rd215, %r1061, 4;
	add.s64 	%rd216, %rd1, %rd215;
	ld.global.u32 	%r1062, [%rd216];
	add.s32 	%r1063, %r1062, %r10;
	shl.b32 	%r1064, %r1, 2;
	mov.u32 	%r1065, _ZZ10tlboKernelPiS_iP17curandStateXORWOWiE7fitness;
	add.s32 	%r1066, %r1065, %r1064;
	st.shared.u32 	[%r1066], %r1063;
	atom.global.min.s32 	%r1067, [best_sol_dis], %r1063;
	atom.shared.min.s32 	%r1068, [_ZZ10tlboKernelPiS_iP17curandStateXORWOWiE17block_teacher_dis], %r1063;
	ld.shared.u32 	%r5865, [_ZZ10tlboKernelPiS_iP17curandStateXORWOWiE17block_teacher_dis];
	setp.eq.s32 	%p4, %r1068, %r5865;
	@%p4 bra 	$L__BB1_9;
	st.shared.u32 	[_ZZ10tlboKernelPiS_iP17curandStateXORWOWiE13block_teacher], %r4;
	ld.shared.u32 	%r1069, [%r3+4];
	st.shared.u32 	[_ZZ10tlboKernelPiS_iP17curandStateXORWOWiE13block_teacher+4], %r1069;
	ld.shared.u32 	%r1070, [%r3+8];
	st.shared.u32 	[_ZZ10tlboKernelPiS_iP17curandStateXORWOWiE13block_teacher+8], %r1070;
	ld.shared.u32 	%r1071, [%r3+12];
	st.shared.u32 	[_ZZ10tlboKernelPiS_iP17curandStateXORWOWiE13block_teacher+12], %r1071;
	ld.shared.u32 	%r1072, [%r3+16];
	st.shared.u32 	[_ZZ10tlboKernelPiS_iP17curandStateXORWOWiE13block_teacher+16], %r1072;
	ld.shared.u32 	%r1073, [%r3+20];
	st.shared.u32 	[_ZZ10tlboKernelPiS_iP17curandStateXORWOWiE13block_teacher+20], %r1073;
	ld.shared.u32 	%r1074, [%r3+24];
	st.shared.u32 	[_ZZ10tlboKernelPiS_iP17curandStateXORWOWiE13block_teacher+24], %r1074;
	ld.shared.u32 	%r1075, [%r3+28];
	st.shared.u32 	[_ZZ10tlboKernelPiS_iP17curandStateXORWOWiE13block_teacher+28], %r1075;
	ld.shared.u32 	%r1076, [%r3+32];
	st.shared.u32 	[_ZZ10tlboKernelPiS_iP17curandStateXORWOWiE13block_teacher+32], %r1076;
	ld.shared.u32 	%r1077, [%r3+36];
	st.shared.u32 	[_ZZ10tlboKernelPiS_iP17curandStateXORWOWiE13block_teacher+36], %r1077;
	ld.shared.u32 	%r1078, [%r3+40];
	st.shared.u32 	[_ZZ10tlboKernelPiS_iP17curandStateXORWOWiE13block_teacher+40], %r1078;
	ld.shared.u32 	%r1079, [%r3+44];
	st.shared.u32 	[_ZZ10tlboKernelPiS_iP17curandStateXORWOWiE13block_teacher+44], %r1079;
	ld.shared.u32 	%r1080, [%r3+48];
	st.shared.u32 	[_ZZ10tlboKernelPiS_iP17curandStateXORWOWiE13block_teacher+48], %r1080;
	ld.shared.u32 	%r1081, [%r3+52];
	st.shared.u32 	[_ZZ10tlboKernelPiS_iP17curandStateXORWOWiE13block_teacher+52], %r1081;
	ld.shared.u32 	%r1082, [%r3+56];
	st.shared.u32 	[_ZZ10tlboKernelPiS_iP17curandStateXORWOWiE13block_teacher+56], %r1082;
	ld.shared.u32 	%r1083, [%r3+60];
	st.shared.u32 	[_ZZ10tlboKernelPiS_iP17curandStateXORWOWiE13block_teacher+60], %r1083;
	ld.shared.u32 	%r1084, [%r3+64];
	st.shared.u32 	[_ZZ10tlboKernelPiS_iP17curandStateXORWOWiE13block_teacher+64], %r1084;
	ld.shared.u32 	%r1085, [%r3+68];
	st.shared.u32 	[_ZZ10tlboKernelPiS_iP17curandStateXORWOWiE13block_teacher+68], %r1085;
	ld.shared.u32 	%r1086, [%r3+72];
	st.shared.u32 	[_ZZ10tlboKernelPiS_iP17curandStateXORWOWiE13block_teacher+72], %r1086;
	ld.shared.u32 	%r1087, [%r3+76];
	st.shared.u32 	[_ZZ10tlboKernelPiS_iP17curandStateXORWOWiE13block_teacher+76], %r1087;
	ld.shared.u32 	%r1088, [%r3+80];
	st.shared.u32 	[_ZZ10tlboKernelPiS_iP17curandStateXORWOWiE13block_teacher+80], %r1088;
	ld.shared.u32 	%r1089, [%r3+84];
	st.shared.u32 	[_ZZ10tlboKernelPiS_iP17curandStateXORWOWiE13block_teacher+84], %r1089;
	ld.shared.u32 	%r1090, [%r3+88];
	st.shared.u32 	[_ZZ10tlboKernelPiS_iP17curandStateXORWOWiE13block_teacher+88], %r1090;
	ld.shared.u32 	%r1091, [%r3+92];
	st.shared.u32 	[_ZZ10tlboKernelPiS_iP17curandStateXORWOWiE13block_teacher+92], %r1091;
	ld.shared.u32 	%r1092, [%r3+96];
	st.shared.u32 	[_ZZ10tlboKernelPiS_iP17curandStateXORWOWiE13block_teacher+96], %r1092;
	ld.shared.u32 	%r1093, [%r3+100];
	st.shared.u32 	[_ZZ10tlboKernelPiS_iP17curandStateXORWOWiE13block_teacher+100], %r1093;
	ld.shared.u32 	%r1094, [%r3+104];
	st.shared.u32 	[_ZZ10tlboKernelPiS_iP17curandStateXORWOWiE13block_teacher+104], %r1094;
	ld.shared.u32 	%r1095, [%r3+108];
	st.shared.u32 	[_ZZ10tlboKernelPiS_iP17curandStateXORWOWiE13block_teacher+108], %r1095;
	ld.shared.u32 	%r1096, [%r3+112];
	st.shared.u32 	[_ZZ10tlboKernelPiS_iP17curandStateXORWOWiE13block_teacher+112], %r1096;
	ld.shared.u32 	%r1097, [%r3+116];
	st.shared.u32 	[_ZZ10tlboKernelPiS_iP17curandStateXORWOWiE13block_teacher+116], %r1097;
	ld.shared.u32 	%r1098, [%r3+120];
	st.shared.u32 	[_ZZ10tlboKernelPiS_iP17curandStateXORWOWiE13block_teacher+120], %r1098;
	ld.shared.u32 	%r1099, [%r3+124];
	st.shared.u32 	[_ZZ10tlboKernelPiS_iP17curandStateXORWOWiE13block_teacher+124], %r1099;
	ld.shared.u32 	%r1100, [%r3+128];
	st.shared.u32 	[_ZZ10tlboKernelPiS_iP17curandStateXORWOWiE13block_teacher+128], %r1100;
	ld.shared.u32 	%r1101, [%r3+132];
	st.shared.u32 	[_ZZ10tlboKernelPiS_iP17curandStateXORWOWiE13block_teacher+132], %r1101;
	ld.shared.u32 	%r1102, [%r3+136];
	st.shared.u32 	[_ZZ10tlboKernelPiS_iP17curandStateXORWOWiE13block_teacher+136], %r1102;
	ld.shared.u32 	%r1103, [%r3+140];
	st.shared.u32 	[_ZZ10tlboKernelPiS_iP17curandStateXORWOWiE13block_teacher+140], %r1103;
	ld.shared.u32 	%r1104, [%r3+144];
	st.shared.u32 	[_ZZ10tlboKernelPiS_iP17curandStateXORWOWiE13block_teacher+144], %r1104;
	ld.shared.u32 	%r1105, [%r3+148];
	st.shared.u32 	[_ZZ10tlboKernelPiS_iP17curandStateXORWOWiE13block_teacher+148], %r1105;
	ld.shared.u32 	%r1106, [%r3+152];
	st.shared.u32 	[_ZZ10tlboKernelPiS_iP17curandStateXORWOWiE13block_teacher+152], %r1106;
	ld.shared.u32 	%r1107, [%r3+156];
	st.shared.u32 	[_ZZ10tlboKernelPiS_iP17curandStateXORWOWiE13block_teacher+156], %r1107;
	ld.shared.u32 	%r1108, [%r3+160];
	st.shared.u32 	[_ZZ10tlboKernelPiS_iP17curandStateXORWOWiE13block_teacher+160], %r1108;
	ld.shared.u32 	%r1109, [%r3+164];
	st.shared.u32 	[_ZZ10tlboKernelPiS_iP17curandStateXORWOWiE13block_teacher+164], %r1109;
	ld.shared.u32 	%r1110, [%r3+168];
	st.shared.u32 	[_ZZ10tlboKernelPiS_iP17curandStateXORWOWiE13block_teacher+168], %r1110;
	ld.shared.u32 	%r1111, [%r3+172];
	st.shared.u32 	[_ZZ10tlboKernelPiS_iP17curandStateXORWOWiE13block_teacher+172], %r1111;
	ld.shared.u32 	%r1112, [%r3+176];
	st.shared.u32 	[_ZZ10tlboKernelPiS_iP17curandStateXORWOWiE13block_teacher+176], %r1112;
	ld.shared.u32 	%r1113, [%r3+180];
	st.shared.u32 	[_ZZ10tlboKernelPiS_iP17curandStateXORWOWiE13block_teacher+180], %r1113;
	ld.shared.u32 	%r1114, [%r3+184];
	st.shared.u32 	[_ZZ10tlboKernelPiS_iP17curandStateXORWOWiE13block_teacher+184], %r1114;
	st.shared.u32 	[_ZZ10tlboKernelPiS_iP17curandStateXORWOWiE13block_teacher+188], %r14;
$L__BB1_9:
	atom.global.add.u32 	%r1115, [var], -1;
$L__BB1_10:
	ld.volatile.global.u32 	%r1116, [var];
	setp.ne.s32 	%p5, %r1116, 0;
	@%p5 bra 	$L__BB1_10;
	setp.ne.s32 	%p6, %r1, 0;
	@%p6 bra 	$L__BB1_15;
	ld.volatile.global.u32 	%r1117, [best_sol_dis];
	setp.ne.s32 	%p7, %r1117, %r5865;
	@%p7 bra 	$L__BB1_14;
	ld.volatile.global.u32 	%r1118, [best_sol_dis];
	st.local.u32 	[%rd5], %r1118;
	mov.u64 	%rd217, $str$1;
	cvta.global.u64 	%rd218, %rd217;
	{ // callseq 1, 0
	.param .b64 param0;
	st.param.b64 	[param0], %rd218;
	.param .b64 param1;
	st.param.b64 	[param1], %rd194;
	.param .b32 retval0;
	call.uni (retval0), 
	vprintf, 
	(
	param0, 
	param1
	);
	ld.param.b32 	%r1119, [retval0];
	} // callseq 1
	ld.shared.u32 	%r1121, [_ZZ10tlboKernelPiS_iP17curandStateXORWOWiE13block_teacher];
	ld.global.u64 	%rd220, [best_sol];
	st.volatile.u32 	[%rd220], %r1121;
	ld.shared.u32 	%r1122, [_ZZ10tlboKernelPiS_iP17curandStateXORWOWiE13block_teacher+4];
	ld.global.u64 	%rd221, [best_sol];
	st.volatile.u32 	[%rd221+4], %r1122;
	ld.shared.u32 	%r1123, [_ZZ10tlboKernelPiS_iP17curandStateXORWOWiE13block_teacher+8];
	ld.global.u64 	%rd222, [best_sol];
	st.volatile.u32 	[%rd222+8], %r1123;
	ld.shared.u32 	%r1124, [_ZZ10tlboKernelPiS_iP17curandStateXORWOWiE13block_teacher+12];
	st.volatile.u32 	[%rd222+12], %r1124;
	ld.shared.u32 	%r1125, [_ZZ10tlboKernelPiS_iP17curandStateXORWOWiE13block_teacher+16];
	st.volatile.u32 	[%rd222+16], %r1125;
	ld.shared.u32 	%r1126, [_ZZ10tlboKernelPiS_iP17curandStateXORWOWiE13block_teacher+20];
	st.volatile.u32 	[%rd222+20], %r1126;
	ld.shared.u32 	%r1127, [_ZZ10tlboKernelPiS_iP17curandStateXORWOWiE13block_teacher+24];
	st.volatile.u32 	[%rd222+24], %r1127;
	ld.shared.u32 	%r1128, [_ZZ10tlboKernelPiS_iP17curandStateXORWOWiE13block_teacher+28];
	st.volatile.u32 	[%rd222+28], %r1128;
	ld.shared.u32 	%r1129, [_ZZ10tlboKernelPiS_iP17curandStateXORWOWiE13block_teacher+32];
	st.volatile.u32 	[%rd222+32], %r1129;
	ld.shared.u32 	%r1130, [_ZZ10tlboKernelPiS_iP17curandStateXORWOWiE13block_teacher+36];
	st.volatile.u32 	[%rd222+36], %r1130;
	ld.shared.u32 	%r1131, [_ZZ10tlboKernelPiS_iP17curandStateXORWOWiE13block_teacher+40];
	st.volatile.u32 	[%rd222+40], %r1131;
	ld.shared.u32 	%r1132, [_ZZ10tlboKernelPiS_iP17curandStateXORWOWiE13block_teacher+44];
	st.volatile.u32 	[%rd222+44], %r1132;
	ld.shared.u32 	%r1133, [_ZZ10tlboKernelPiS_iP17curandStateXORWOWiE13block_teacher+48];
	st.volatile.u32 	[%rd222+48], %r1133;
	ld.shared.u32 	%r1134, [_ZZ10tlboKernelPiS_iP17curandStateXORWOWiE13block_teacher+52];
	st.volatile.u32 	[%rd222+52], %r1134;
	ld.shared.u32 	%r1135, [_ZZ10tlboKernelPiS_iP17curandStateXORWOWiE13block_teacher+56];
	st.volatile.u32 	[%rd222+56], %r1135;
	ld.shared.u32 	%r1136, [_ZZ10tlboKernelPiS_iP17curandStateXORWOWiE13block_teacher+60];
	st.volatile.u32 	[%rd222+60], %r1136;
	ld.shared.u32 	%r1137, [_ZZ10tlboKernelPiS_iP17curandStateXORWOWiE13block_teacher+64];
	st.volatile.u32 	[%rd222+64], %r1137;
	ld.shared.u32 	%r1138, [_ZZ10tlboKernelPiS_iP17curandStateXORWOWiE13block_teacher+68];
	st.volatile.u32 	[%rd222+68], %r1138;
	ld.shared.u32 	%r1139, [_ZZ10tlboKernelPiS_iP17curandStateXORWOWiE13block_teacher+72];
	st.volatile.u32 	[%rd222+72], %r1139;
	ld.shared.u32 	%r1140, [_ZZ10tlboKernelPiS_iP17curandStateXORWOWiE13block_teacher+76];
	st.volatile.u32 	[%rd222+76], %r1140;
	ld.shared.u32 	%r1141, [_ZZ10tlboKernelPiS_iP17curandStateXORWOWiE13block_teacher+80];
	st.volatile.u32 	[%rd222+80], %r1141;
	ld.shared.u32 	%r1142, [_ZZ10tlboKernelPiS_iP17curandStateXORWOWiE13block_teacher+84];
	st.volatile.u32 	[%rd222+84], %r1142;
	ld.shared.u32 	%r1143, [_ZZ10tlboKernelPiS_iP17curandStateXORWOWiE13block_teacher+88];
	st.volatile.u32 	[%rd222+88], %r1143;
	ld.shared.u32 	%r1144, [_ZZ10tlboKernelPiS_iP17curandStateXORWOWiE13block_teacher+92];
	st.volatile.u32 	[%rd222+92], %r1144;
	ld.shared.u32 	%r1145, [_ZZ10tlboKernelPiS_iP17curandStateXORWOWiE13block_teacher+96];
	st.volatile.u32 	[%rd222+96], %r1145;
	ld.shared.u32 	%r1146, [_ZZ10tlboKernelPiS_iP17curandStateXORWOWiE13block_teacher+100];
	st.volatile.u32 	[%rd222+100], %r1146;
	ld.shared.u32 	%r1147, [_ZZ10tlboKernelPiS_iP17curandStateXORWOWiE13block_teacher+104];
	st.volatile.u32 	[%rd222+104], %r1147;
	ld.shared.u32 	%r1148, [_ZZ10tlboKernelPiS_iP17curandStateXORWOWiE13block_teacher+108];
	st.volatile.u32 	[%rd222+108], %r1148;
	ld.shared.u32 	%r1149, [_ZZ10tlboKernelPiS_iP17curandStateXORWOWiE13block_teacher+112];
	st.volatile.u32 	[%rd222+112], %r1149;
	ld.shared.u32 	%r1150, [_ZZ10tlboKernelPiS_iP17curandStateXORWOWiE13block_teacher+116];
	st.volatile.u32 	[%rd222+116], %r1150;
	ld.shared.u32 	%r1151, [_ZZ10tlboKernelPiS_iP17curandStateXORWOWiE13block_teacher+120];
	st.volatile.u32 	[%rd222+120], %r1151;
	ld.shared.u32 	%r1152, [_ZZ10tlboKernelPiS_iP17curandStateXORWOWiE13block_teacher+124];
	st.volatile.u32 	[%rd222+124], %r1152;
	ld.shared.u32 	%r1153, [_ZZ10tlboKernelPiS_iP17curandStateXORWOWiE13block_teacher+128];
	st.volatile.u32 	[%rd222+128], %r1153;
	ld.shared.u32 	%r1154, [_ZZ10tlboKernelPiS_iP17curandStateXORWOWiE13block_teacher+132];
	st.volatile.u32 	[%rd222+132], %r1154;
	ld.shared.u32 	%r1155, [_ZZ10tlboKernelPiS_iP17curandStateXORWOWiE13block_teacher+136];
	st.volatile.u32 	[%rd222+136], %r1155;
	ld.shared.u32 	%r1156, [_ZZ10tlboKernelPiS_iP17curandStateXORWOWiE13block_teacher+140];
	st.volatile.u32 	[%rd222+140], %r1156;
	ld.shared.u32 	%r1157, [_ZZ10tlboKernelPiS_iP17curandStateXORWOWiE13block_teacher+144];
	st.volatile.u32 	[%rd222+144], %r1157;
	ld.shared.u32 	%r1158, [_ZZ10tlboKernelPiS_iP17curandStateXORWOWiE13block_teacher+148];
	st.volatile.u32 	[%rd222+148], %r1158;
	ld.shared.u32 	%r1159, [_ZZ10tlboKernelPiS_iP17curandStateXORWOWiE13block_teacher+152];
	st.volatile.u32 	[%rd222+152], %r1159;
	ld.shared.u32 	%r1160, [_ZZ10tlboKernelPiS_iP17curandStateXORWOWiE13block_teacher+156];
	st.volatile.u32 	[%rd222+156], %r1160;
	ld.shared.u32 	%r1161, [_ZZ10tlboKernelPiS_iP17curandStateXORWOWiE13block_teacher+160];
	st.volatile.u32 	[%rd222+160], %r1161;
	ld.shared.u32 	%r1162, [_ZZ10tlboKernelPiS_iP17curandStateXORWOWiE13block_teacher+164];
	st.volatile.u32 	[%rd222+164], %r1162;
	ld.shared.u32 	%r1163, [_ZZ10tlboKernelPiS_iP17curandStateXORWOWiE13block_teacher+168];
	st.volatile.u32 	[%rd222+168], %r1163;
	ld.shared.u32 	%r1164, [_ZZ10tlboKernelPiS_iP17curandStateXORWOWiE13block_teacher+172];
	st.volatile.u32 	[%rd222+172], %r1164;
	ld.shared.u32 	%r1165, [_ZZ10tlboKernelPiS_iP17curandStateXORWOWiE13block_teacher+176];
	st.volatile.u32 	[%rd222+176], %r1165;
	ld.shared.u32 	%r1166, [_ZZ10tlboKernelPiS_iP17curandStateXORWOWiE13block_teacher+180];
	st.volatile.u32 	[%rd222+180], %r1166;
	ld.shared.u32 	%r1167, [_ZZ10tlboKernelPiS_iP17curandStateXORWOWiE13block_teacher+184];
	st.volatile.u32 	[%rd222+184], %r1167;
	ld.shared.u32 	%r1168, [_ZZ10tlboKernelPiS_iP17curandStateXORWOWiE13block_teacher+188];
	st.volatile.u32 	[%rd222+188], %r1168;
	mov.b32 	%r1169, 500;
	st.volatile.global.u32 	[var], %r1169;
	ld.shared.u32 	%r5865, [_ZZ10tlboKernelPiS_iP17curandStateXORWOWiE17block_teacher_dis];
$L__BB1_14:
	ld.volatile.global.u32 	%r1170, [best_sol_dis];
	st.local.v2.u32 	[%rd5], {%r2, %r5865};
	st.local.u32 	[%rd5+8], %r1170;
	mov.u64 	%rd223, $str$2;
	cvta.global.u64 	%rd224, %rd223;
	{ // callseq 2, 0
	.param .b64 param0;
	st.param.b64 	[param0], %rd224;
	.param .b64 param1;
	st.param.b64 	[param1], %rd194;
	.param .b32 retval0;
	call.uni (retval0), 
	vprintf, 
	(
	param0, 
	param1
	);
	ld.param.b32 	%r1171, [retval0];
	} // callseq 2
$L__BB1_15:
	ld.param.u32 	%r5860, [_Z10tlboKernelPiS_iP17curandStateXORWOWi_param_4];
	setp.lt.s32 	%p8, %r5860, 1;
	@%p8 bra 	$L__BB1_802;
	mov.b32 	%r5866, 0;
	mov.u32 	%r1178, _ZZ10tlboKernelPiS_iP17curandStateXORWOWiE4mean;
$L__BB1_17:
	setp.ne.s32 	%p9, %r1044, 0;
	@%p9 bra 	$L__BB1_19;
	mov.b32 	%r1176, 500;
	st.volatile.global.u32 	[itr], %r1176;
$L__BB1_19:
	ld.volatile.global.u32 	%r1177, [itr];
	setp.ne.s32 	%p10, %r1177, 500;
	@%p10 bra 	$L__BB1_19;
	mov.b64 	%rd1236, -1;
	mov.u32 	%r5867, %r1178;
$L__BB1_21:
	mov.b32 	%r1179, 0;
	st.shared.u32 	[%r5867], %r1179;
	add.s64 	%rd1236, %rd1236, 1;
	add.s32 	%r5867, %r5867, 4;
	setp.lt.u64 	%p11, %rd1236, 47;
	@%p11 bra 	$L__BB1_21;
	setp.ne.s32 	%p12, %r1, 0;
	mov.u32 	%r1180, _ZZ10tlboKernelPiS_iP17curandStateXORWOWiE6subPop;
	mad.lo.s32 	%r1181, %r1, 192, %r1180;
	ld.shared.u32 	%r1182, [%r1181];
	atom.shared.add.u32 	%r1183, [_ZZ10tlboKernelPiS_iP17curandStateXORWOWiE4mean], %r1182;
	ld.shared.u32 	%r1184, [%r1181+4];
	atom.shared.add.u32 	%r1185, [_ZZ10tlboKernelPiS_iP17curandStateXORWOWiE4mean+4], %r1184;
	ld.shared.u32 	%r1186, [%r1181+8];
	atom.shared.add.u32 	%r1187, [_ZZ10tlboKernelPiS_iP17curandStateXORWOWiE4mean+8], %r1186;
	ld.shared.u32 	%r1188, [%r1181+12];
	atom.shared.add.u32 	%r1189, [_ZZ10tlboKernelPiS_iP17curandStateXORWOWiE4mean+12], %r1188;
	ld.shared.u32 	%r1190, [%r1181+16];
	atom.shared.add.u32 	%r1191, [_ZZ10tlboKernelPiS_iP17curandStateXORWOWiE4mean+16], %r1190;
	ld.shared.u32 	%r1192, [%r1181+20];
	atom.shared.add.u32 	%r1193, [_ZZ10tlboKernelPiS_iP17curandStateXORWOWiE4mean+20], %r1192;
	ld.shared.u32 	%r1194, [%r1181+24];
	atom.shared.add.u32 	%r1195, [_ZZ10tlboKernelPiS_iP17curandStateXORWOWiE4mean+24], %r1194;
	ld.shared.u32 	%r1196, [%r1181+28];
	atom.shared.add.u32 	%r1197, [_ZZ10tlboKernelPiS_iP17curandStateXORWOWiE4mean+28], %r1196;
	ld.shared.u32 	%r1198, [%r1181+32];
	atom.shared.add.u32 	%r1199, [_ZZ10tlboKernelPiS_iP17curandStateXORWOWiE4mean+32], %r1198;
	ld.shared.u32 	%r1200, [%r1181+36];
	atom.shared.add.u32 	%r1201, [_ZZ10tlboKernelPiS_iP17curandStateXORWOWiE4mean+36], %r1200;
	ld.shared.u32 	%r1202, [%r1181+40];
	atom.shared.add.u32 	%r1203, [_ZZ10tlboKernelPiS_iP17curandStateXORWOWiE4mean+40], %r1202;
	ld.shared.u32 	%r1204, [%r1181+44];
	atom.shared.add.u32 	%r1205, [_ZZ10tlboKernelPiS_iP17curandStateXORWOWiE4mean+44], %r1204;
	ld.shared.u32 	%r1206, [%r1181+48];
	atom.shared.add.u32 	%r1207, [_ZZ10tlboKernelPiS_iP17curandStateXORWOWiE4mean+48], %r1206;
	ld.shared.u32 	%r1208, [%r1181+52];
	atom.shared.add.u32 	%r1209, [_ZZ10tlboKernelPiS_iP17curandStateXORWOWiE4mean+52], %r1208;
	ld.shared.u32 	%r1210, [%r1181+56];
	atom.shared.add.u32 	%r1211, [_ZZ10tlboKernelPiS_iP17curandStateXORWOWiE4mean+56], %r1210;
	ld.shared.u32 	%r1212, [%r1181+60];
	atom.shared.add.u32 	%r1213, [_ZZ10tlboKernelPiS_iP17curandStateXORWOWiE4mean+60], %r1212;
	ld.shared.u32 	%r1214, [%r1181+64];
	atom.shared.add.u32 	%r1215, [_ZZ10tlboKernelPiS_iP17curandStateXORWOWiE4mean+64], %r1214;
	ld.shared.u32 	%r1216, [%r1181+68];
	atom.shared.add.u32 	%r1217, [_ZZ10tlboKernelPiS_iP17curandStateXORWOWiE4mean+68], %r1216;
	ld.shared.u32 	%r1218, [%r1181+72];
	atom.shared.add.u32 	%r1219, [_ZZ10tlboKernelPiS_iP17curandStateXORWOWiE4mean+72], %r1218;
	ld.shared.u32 	%r1220, [%r1181+76];
	atom.shared.add.u32 	%r1221, [_ZZ10tlboKernelPiS_iP17curandStateXORWOWiE4mean+76], %r1220;
	ld.shared.u32 	%r1222, [%r1181+80];
	atom.shared.add.u32 	%r1223, [_ZZ10tlboKernelPiS_iP17curandStateXORWOWiE4mean+80], %r1222;
	ld.shared.u32 	%r1224, [%r1181+84];
	atom.shared.add.u32 	%r1225, [_ZZ10tlboKernelPiS_iP17curandStateXORWOWiE4mean+84], %r1224;
	ld.shared.u32 	%r1226, [%r1181+88];
	atom.shared.add.u32 	%r1227, [_ZZ10tlboKernelPiS_iP17curandStateXORWOWiE4mean+88], %r1226;
	ld.shared.u32 	%r1228, [%r1181+92];
	atom.shared.add.u32 	%r1229, [_ZZ10tlboKernelPiS_iP17curandStateXORWOWiE4mean+92], %r1228;
	ld.shared.u32 	%r1230, [%r1181+96];
	atom.shared.add.u32 	%r1231, [_ZZ10tlboKernelPiS_iP17curandStateXORWOWiE4mean+96], %r1230;
	ld.shared.u32 	%r1232, [%r1181+100];
	atom.shared.add.u32 	%r1233, [_ZZ10tlboKernelPiS_iP17curandStateXORWOWiE4mean+100], %r1232;
	ld.shared.u32 	%r1234, [%r1181+104];
	atom.shared.add.u32 	%r1235, [_ZZ10tlboKernelPiS_iP17curandStateXORWOWiE4mean+104], %r1234;
	ld.shared.u32 	%r1236, [%r1181+108];
	atom.shared.add.u32 	%r1237, [_ZZ10tlboKernelPiS_iP17curandStateXORWOWiE4mean+108], %r1236;
	ld.shared.u32 	%r1238, [%r1181+112];
	atom.shared.add.u32 	%r1239, [_ZZ10tlboKernelPiS_iP17curandStateXORWOWiE4mean+112], %r1238;
	ld.shared.u32 	%r1240, [%r1181+116];
	atom.shared.add.u32 	%r1241, [_ZZ10tlboKernelPiS_iP17curandStateXORWOWiE4mean+116], %r1240;
	ld.shared.u32 	%r1242, [%r1181+120];
	atom.shared.add.u32 	%r1243, [_ZZ10tlboKernelPiS_iP17curandStateXORWOWiE4mean+120], %r1242;
	ld.shared.u32 	%r1244, [%r1181+124];
	atom.shared.add.u32 	%r1245, [_ZZ10tlboKernelPiS_iP17curandStateXORWOWiE4mean+124], %r1244;
	ld.shared.u32 	%r1246, [%r1181+128];
	atom.shared.add.u32 	%r1247, [_ZZ10tlboKernelPiS_iP17curandStateXORWOWiE4mean+128], %r1246;
	ld.shared.u32 	%r1248, [%r1181+132];
	atom.shared.add.u32 	%r1249, [_ZZ10tlboKernelPiS_iP17curandStateXORWOWiE4mean+132], %r1248;
	ld.shared.u32 	%r1250, [%r1181+136];
	atom.shared.add.u32 	%r1251, [_ZZ10tlboKernelPiS_iP17curandStateXORWOWiE4mean+136], %r1250;
	ld.shared.u32 	%r1252, [%r1181+140];
	atom.shared.add.u32 	%r1253, [_ZZ10tlboKernelPiS_iP17curandStateXORWOWiE4mean+140], %r1252;
	ld.shared.u32 	%r1254, [%r1181+144];
	atom.shared.add.u32 	%r1255, [_ZZ10tlboKernelPiS_iP17curandStateXORWOWiE4mean+144], %r1254;
	ld.shared.u32 	%r1256, [%r1181+148];
	atom.shared.add.u32 	%r1257, [_ZZ10tlboKernelPiS_iP17curandStateXORWOWiE4mean+148], %r1256;
	ld.shared.u32 	%r1258, [%r1181+152];
	atom.shared.add.u32 	%r1259, [_ZZ10tlboKernelPiS_iP17curandStateXORWOWiE4mean+152], %r1258;
	ld.shared.u32 	%r1260, [%r1181+156];
	atom.shared.add.u32 	%r1261, [_ZZ10tlboKernelPiS_iP17curandStateXORWOWiE4mean+156], %r1260;
	ld.shared.u32 	%r1262, [%r1181+160];
	atom.shared.add.u32 	%r1263, [_ZZ10tlboKernelPiS_iP17curandStateXORWOWiE4mean+160], %r1262;
	ld.shared.u32 	%r1264, [%r1181+164];
	atom.shared.add.u32 	%r1265, [_ZZ10tlboKernelPiS_iP17curandStateXORWOWiE4mean+164], %r1264;
	ld.shared.u32 	%r1266, [%r1181+168];
	atom.shared.add.u32 	%r1267, [_ZZ10tlboKernelPiS_iP17curandStateXORWOWiE4mean+168], %r1266;
	ld.shared.u32 	%r1268, [%r1181+172];
	atom.shared.add.u32 	%r1269, [_ZZ10tlboKernelPiS_iP17curandStateXORWOWiE4mean+172], %r1268;
	ld.shared.u32 	%r1270, [%r1181+176];
	atom.shared.add.u32 	%r1271, [_ZZ10tlboKernelPiS_iP17curandStateXORWOWiE4mean+176], %r1270;
	ld.shared.u32 	%r1272, [%r1181+180];
	atom.shared.add.u32 	%r1273, [_ZZ10tlboKernelPiS_iP17curandStateXORWOWiE4mean+180], %r1272;
	ld.shared.u32 	%r1274, [%r1181+184];
	atom.shared.add.u32 	%r1275, [_ZZ10tlboKernelPiS_iP17curandStateXORWOWiE4mean+184], %r1274;
	ld.shared.u32 	%r1276, [%r1181+188];
	atom.shared.add.u32 	%r1277, [_ZZ10tlboKernelPiS_iP17curandStateXORWOWiE4mean+188], %r1276;
	bar.sync 	0;
	@%p12 bra 	$L__BB1_133;
	ld.shared.u32 	%r1278, [_ZZ10tlboKernelPiS_iP17curandStateXORWOWiE4mean];
	shr.s32 	%r1279, %r1278, 31;
	shr.u32 	%r1280, %r1279, 30;
	add.s32 	%r1281, %r1278, %r1280;
	shr.s32 	%r22, %r1281, 2;
	st.shared.u32 	[_ZZ10tlboKernelPiS_iP17curandStateXORWOWiE4mean], %r22;
	ld.shared.u32 	%r1282, [_ZZ10tlboKernelPiS_iP17curandStateXORWOWiE4mean+4];
	shr.s32 	%r1283, %r1282, 31;
	shr.u32 	%r1284, %r1283, 30;
	add.s32 	%r1285, %r1282, %r1284;
	shr.s32 	%r23, %r1285, 2;
	st.shared.u32 	[_ZZ10tlboKernelPiS_iP17curandStateXORWOWiE4mean+4], %r23;
	ld.shared.u32 	%r1286, [_ZZ10tlboKernelPiS_iP17curandStateXORWOWiE4mean+8];
	shr.s32 	%r1287, %r1286, 31;
	shr.u32 	%r1288, %r1287, 30;
	add.s32 	%r1289, %r1286, %r1288;
	shr.s32 	%r24, %r1289, 2;
	st.shared.u32 	[_ZZ10tlboKernelPiS_iP17curandStateXORWOWiE4mean+8], %r24;
	ld.shared.u32 	%r1290, [_ZZ10tlboKernelPiS_iP17curandStateXORWOWiE4mean+12];
	shr.s32 	%r1291, %r1290, 31;
	shr.u32 	%r1292, %r1291, 30;
	add.s32 	%r1293, %r1290, %r1292;
	shr.s32 	%r25, %r1293, 2;
	st.shared.u32 	[_ZZ10tlboKernelPiS_iP17curandStateXORWOWiE4mean+12], %r25;
	ld.shared.u32 	%r1294, [_ZZ10tlboKernelPiS_iP17curandStateXORWOWiE4mean+16];
	shr.s32 	%r1295, %r1294, 31;
	shr.u32 	%r1296, %r1295, 30;
	add.s32 	%r1297, %r1294, %r1296;
	shr.s32 	%r26, %r1297, 2;
	st.shared.u32 	[_ZZ10tlboKernelPiS_iP17curandStateXORWOWiE4mean+16], %r26;
	ld.shared.u32 	%r1298, [_ZZ10tlboKernelPiS_iP17curandStateXORWOWiE4mean+20];
	shr.s32 	%r1299, %r1298, 31;
	shr.u32 	%r1300, %r1299, 30;
	add.s32 	%r1301, %r1298, %r1300;
	shr.s32 	%r27, %r1301, 2;
	st.shared.u32 	[_ZZ10tlboKernelPiS_iP17curandStateXORWOWiE4mean+20], %r27;
	ld.shared.u32 	%r1302, [_ZZ10tlboKernelPiS_iP17curandStateXORWOWiE4mean+24];
	shr.s32 	%r1303, %r1302, 31;
	shr.u32 	%r1304, %r1303, 30;
	add.s32 	%r1305, %r1302, %r1304;
	shr.s32 	%r28, %r1305, 2;
	st.shared.u32 	[_ZZ10tlboKernelPiS_iP17curandStateXORWOWiE4mean+24], %r28;
	ld.shared.u32 	%r1306, [_ZZ10tlboKernelPiS_iP17curandStateXORWOWiE4mean+28];
	shr.s32 	%r1307, %r1306, 31;
	shr.u32 	%r1308, %r1307, 30;
	add.s32 	%r1309, %r1306, %r1308;
	shr.s32 	%r29, %r1309, 2;
	st.shared.u32 	[_ZZ10tlboKernelPiS_iP17curandStateXORWOWiE4mean+28], %r29;
	ld.shared.u32 	%r1310, [_ZZ10tlboKernelPiS_iP17curandStateXORWOWiE4mean+32];
	shr.s32 	%r1311, %r1310, 31;
	shr.u32 	%r1312, %r1311, 30;
	add.s32 	%r1313, %r1310, %r1312;
	shr.s32 	%r30, %r1313, 2;
	st.shared.u32 	[_ZZ10tlboKernelPiS_iP17curandStateXORWOWiE4mean+32], %r30;
	ld.shared.u32 	%r1314, [_ZZ10tlboKernelPiS_iP17curandStateXORWOWiE4mean+36];
	shr.s32 	%r1315, %r1314, 31;
	shr.u32 	%r1316, %r1315, 30;
	add.s32 	%r1317, %r1314, %r1316;
	shr.s32 	%r31, %r1317, 2;
	st.shared.u32 	[_ZZ10tlboKernelPiS_iP17curandStateXORWOWiE4mean+36], %r31;
	ld.shared.u32 	%r1318, [_ZZ10tlboKernelPiS_iP17curandStateXORWOWiE4mean+40];
	shr.s32 	%r1319, %r1318, 31;
	shr.u32 	%r1320, %r1319, 30;
	add.s32 	%r1321, %r1318, %r1320;
	shr.s32 	%r32, %r1321, 2;
	st.shared.u32 	[_ZZ10tlboKernelPiS_iP17curandStateXORWOWiE4mean+40], %r32;
	ld.shared.u32 	%r1322, [_ZZ10tlboKernelPiS_iP17curandStateXORWOWiE4mean+44];
	shr.s32 	%r1323, %r1322, 31;
	shr.u32 	%r1324, %r1323, 30;
	add.s32 	%r1325, %r1322, %r1324;
	shr.s32 	%r33, %r1325, 2;
	st.shared.u32 	[_ZZ10tlboKernelPiS_iP17curandStateXORWOWiE4mean+44], %r33;
	ld.shared.u32 	%r1326, [_ZZ10tlboKernelPiS_iP17curandStateXORWOWiE4mean+48];
	shr.s32 	%r1327, %r1326, 31;
	shr.u32 	%r1328, %r1327, 30;
	add.s32 	%r1329, %r1326, %r1328;
	shr.s32 	%r34, %r1329, 2;
	st.shared.u32 	[_ZZ10tlboKernelPiS_iP17curandStateXORWOWiE4mean+48], %r34;
	ld.shared.u32 	%r1330, [_ZZ10tlboKernelPiS_iP17curandStateXORWOWiE4mean+52];
	shr.s32 	%r1331, %r1330, 31;
	shr.u32 	%r1332, %r1331, 30;
	add.s32 	%r1333, %r1330, %r1332;
	shr.s32 	%r35, %r1333, 2;
	st.shared.u32 	[_ZZ10tlboKernelPiS_iP17curandStateXORWOWiE4mean+52], %r35;
	ld.shared.u32 	%r1334, [_ZZ10tlboKernelPiS_iP17curandStateXORWOWiE4mean+56];
	shr.s32 	%r1335, %r1334, 31;
	shr.u32 	%r1336, %r1335, 30;
	add.s32 	%r1337, %r1334, %r1336;
	shr.s32 	%r36, %r1337, 2;
	st.shared.u32 	[_ZZ10tlboKernelPiS_iP17curandStateXORWOWiE4mean+56], %r36;
	ld.shared.u32 	%r1338, [_ZZ10tlboKernelPiS_iP17curandStateXORWOWiE4mean+60];
	shr.s32 	%r1339, %r1338, 31;
	shr.u32 	%r1340, %r1339, 30;
	add.s32 	%r1341, %r1338, %r1340;
	shr.s32 	%r37, %r1341, 2;
	st.shared.u32 	[_ZZ10tlboKernelPiS_iP17curandStateXORWOWiE4mean+60], %r37;
	ld.shared.u32 	%r1342, [_ZZ10tlboKernelPiS_iP17curandStateXORWOWiE4mean+64];
	shr.s32 	%r1343, %r1342, 31;
	shr.u32 	%r1344, %r1343, 30;
	add.s32 	%r1345, %r1342, %r1344;
	shr.s32 	%r38, %r1345, 2;
	st.shared.u32 	[_ZZ10tlboKernelPiS_iP17curandStateXORWOWiE4mean+64], %r38;
	ld.shared.u32 	%r1346, [_ZZ10tlboKernelPiS_iP17curandStateXORWOWiE4mean+68];
	shr.s32 	%r1347, %r1346, 31;
	shr.u32 	%r1348, %r1347, 30;
	add.s32 	%r1349, %r1346, %r1348;
	shr.s32 	%r39, %r1349, 2;
	st.shared.u32 	[_ZZ10tlboKernelPiS_iP17curandStateXORWOWiE4mean+68], %r39;
	ld.shared.u32 	%r1350, [_ZZ10tlboKernelPiS_iP17curandStateXORWOWiE4mean+72];
	shr.s32 	%r1351, %r1350, 31;
	shr.u32 	%r1352, %r1351, 30;
	add.s32 	%r1353, %r1350, %r1352;
	shr.s32 	%r40, %r1353, 2;
	st.shared.u32 	[_ZZ10tlboKernelPiS_iP17curandStateXORWOWiE4mean+72], %r40;
	ld.shared.u32 	%r1354, [_ZZ10tlboKernelPiS_iP17curandStateXORWOWiE4mean+76];
	shr.s32 	%r1355, %r1354, 31;
	shr.u32 	%r1356, %r1355, 30;
	add.s32 	%r1357, %r1354, %r1356;
	shr.s32 	%r41, %r1357, 2;
	st.shared.u32 	[_ZZ10tlboKernelPiS_iP17curandStateXORWOWiE4mean+76], %r41;
	ld.shared.u32 	%r1358, [_ZZ10tlboKernelPiS_iP17curandStateXORWOWiE4mean+80];
	shr.s32 	%r1359, %r1358, 31;
	shr.u32 	%r1360, %r1359, 30;
	add.s32 	%r1361, %r1358, %r1360;
	shr.s32 	%r42, %r1361, 2;
	st.shared.u32 	[_ZZ10tlboKernelPiS_iP17curandStateXORWOWiE4mean+80], %r42;
	ld.shared.u32 	%r1362, [_ZZ10tlboKernelPiS_iP17curandStateXORWOWiE4mean+84];
	shr.s32 	%r1363, %r1362, 31;
	shr.u32 	%r1364, %r1363, 30;
	add.s32 	%r1365, %r1362, %r1364;
	shr.s32 	%r43, %r1365, 2;
	st.shared.u32 	[_ZZ10tlboKernelPiS_iP17curandStateXORWOWiE4mean+84], %r43;
	ld.shared.u32 	%r1366, [_ZZ10tlboKernelPiS_iP17curandStateXORWOWiE4mean+88];
	shr.s32 	%r1367, %r1366, 31;
	shr.u32 	%r1368, %r1367, 30;
	add.s32 	%r1369, %r1366, %r1368;
	shr.s32 	%r44, %r1369, 2;
	st.shared.u32 	[_ZZ10tlboKernelPiS_iP17curandStateXORWOWiE4mean+88], %r44;
	ld.shared.u32 	%r1370, [_ZZ10tlboKernelPiS_iP17curandStateXORWOWiE4mean+92];
	shr.s32 	%r1371, %r1370, 31;
	shr.u32 	%r1372, %r1371, 30;
	add.s32 	%r1373, %r1370, %r1372;
	shr.s32 	%r45, %r1373, 2;
	st.shared.u32 	[_ZZ10tlboKernelPiS_iP17curandStateXORWOWiE4mean+92], %r45;
	ld.shared.u32 	%r1374, [_ZZ10tlboKernelPiS_iP17curandStateXORWOWiE4mean+96];
	shr.s32 	%r1375, %r1374, 31;
	shr.u32 	%r1376, %r1375, 30;
	add.s32 	%r1377, %r1374, %r1376;
	shr.s32 	%r46, %r1377, 2;
	st.shared.u32 	[_ZZ10tlboKernelPiS_iP17curandStateXORWOWiE4mean+96], %r46;
	ld.shared.u32 	%r1378, [_ZZ10tlboKernelPiS_iP17curandStateXORWOWiE4mean+100];
	shr.s32 	%r1379, %r1378, 31;
	shr.u32 	%r1380, %r1379, 30;
	add.s32 	%r1381, %r1378, %r1380;
	shr.s32 	%r47, %r1381, 2;
	st.shared.u32 	[_ZZ10tlboKernelPiS_iP17curandStateXORWOWiE4mean+100], %r47;
	ld.shared.u32 	%r1382, [_ZZ10tlboKernelPiS_iP17curandStateXORWOWiE4mean+104];
	shr.s32 	%r1383, %r1382, 31;
	shr.u32 	%r1384, %r1383, 30;
	add.s32 	%r1385, %r1382, %r1384;
	shr.s32 	%r48, %r1385, 2;
	st.shared.u32 	[_ZZ10tlboKernelPiS_iP17curandStateXORWOWiE4mean+104], %r48;
	ld.shared.u32 	%r1386, [_ZZ10tlboKernelPiS_iP17curandStateXORWOWiE4mean+108];
	shr.s32 	%r1387, %r1386, 31;
	shr.u32 	%r1388, %r1387, 30;
	add.s32 	%r1389, %r1386, %r1388;
	shr.s32 	%r49, %r1389, 2;
	st.shared.u32 	[_ZZ10tlboKernelPiS_iP17curandStateXORWOWiE4mean+108], %r49;
	ld.shared.u32 	%r1390, [_ZZ10tlboKernelPiS_iP17curandStateXORWOWiE4mean+112];
	shr.s32 	%r1391, %r1390, 31;
	shr.u32 	%r1392, %r1391, 30;
	add.s32 	%r1393, %r1390, %r1392;
	shr.s32 	%r50, %r1393, 2;
	st.shared.u32 	[_ZZ10tlboKernelPiS_iP17curandStateXORWOWiE4mean+112], %r50;
	ld.shared.u32 	%r1394, [_ZZ10tlboKernelPiS_iP17curandStateXORWOWiE4mean+116];
	shr.s32 	%r1395, %r1394, 31;
	shr.u32 	%r1396, %r1395, 30;
	add.s32 	%r1397, %r1394, %r1396;
	shr.s32 	%r51, %r1397, 2;
	st.shared.u32 	[_ZZ10tlboKernelPiS_iP17curandStateXORWOWiE4mean+116], %r51;
	ld.shared.u32 	%r1398, [_ZZ10tlboKernelPiS_iP17curandStateXORWOWiE4mean+120];
	shr.s32 	%r1399, %r1398, 31;
	shr.u32 	%r1400, %r1399, 30;
	add.s32 	%r1401, %r1398, %r1400;
	shr.s32 	%r52, %r1401, 2;
	st.shared.u32 	[_ZZ10tlboKernelPiS_iP17curandStateXORWOWiE4mean+120], %r52;
	ld.shared.u32 	%r1402, [_ZZ10tlboKernelPiS_iP17curandStateXORWOWiE4mean+124];
	shr.s32 	%r1403, %r1402, 31;
	shr.u32 	%r1404, %r1403, 30;
	add.s32 	%r1405, %r1402, %r1404;
	shr.s32 	%r53, %r1405, 2;
	st.shared.u32 	[_ZZ10tlboKernelPiS_iP17curandStateXORWOWiE4mean+124], %r53;
	ld.shared.u32 	%r1406, [_ZZ10tlboKernelPiS_iP17curandStateXORWOWiE4mean+128];
	shr.s32 	%r1407, %r1406, 31;
	shr.u32 	%r1408, %r1407, 30;
	add.s32 	%r1409, %r1406, %r1408;
	shr.s32 	%r54, %r1409, 2;
	st.shared.u32 	[_ZZ10tlboKernelPiS_iP17curandStateXORWOWiE4mean+128], %r54;
	ld.shared.u32 	%r1410, [_ZZ10tlboKernelPiS_iP17curandStateXORWOWiE4mean+132];
	shr.s32 	%r1411, %r1410, 31;
	shr.u32 	%r1412, %r1411, 30;
	add.s32 	%r1413, %r1410, %r1412;
	shr.s32 	%r55, %r1413, 2;
	st.shared.u32 	[_ZZ10tlboKernelPiS_iP17curandStateXORWOWiE4mean+132], %r55;
	ld.shared.u32 	%r1414, [_ZZ10tlboKernelPiS_iP17curandStateXORWOWiE4mean+136];
	shr.s32 	%r1415, %r1414, 31;
	shr.u32 	%r1416, %r1415, 30;
	add.s32 	%r1417, %r1414, %r1416;
	shr.s32 	%r56, %r1417, 2;
	st.shared.u32 	[_ZZ10tlboKernelPiS_iP17curandStateXORWOWiE4mean+136], %r56;
	ld.shared.u32 	%r1418, [_ZZ10tlboKernelPiS_iP17curandStateXORWOWiE4mean+140];
	shr.s32 	%r1419, %r1418, 31;
	shr.u32 	%r1420, %r1419, 30;
	add.s32 	%r1421, %r1418, %r1420;
	shr.s32 	%r57, %r1421, 2;
	st.shared.u32 	[_ZZ10tlboKernelPiS_iP17curandStateXORWOWiE4mean+140], %r57;
	ld.shared.u32 	%r1422, [_ZZ10tlboKernelPiS_iP17curandStateXORWOWiE4mean+144];
	shr.s32 	%r1423, %r1422, 31;
	shr.u32 	%r1424, %r1423, 30;
	add.s32 	%r1425, %r1422, %r1424;
	shr.s32 	%r58, %r1425, 2;
	st.shared.u32 	[_ZZ10tlboKernelPiS_iP17curandStateXORWOWiE4mean+144], %r58;
	ld.shared.u32 	%r1426, [_ZZ10tlboKernelPiS_iP17curandStateXORWOWiE4mean+148];
	shr.s32 	%r1427, %r1426, 31;
	shr.u32 	%r1428, %r1427, 30;
	add.s32 	%r1429, %r1426, %r1428;
	shr.s32 	%r59, %r1429, 2;
	st.shared.u32 	[_ZZ10tlboKernelPiS_iP17curandStateXORWOWiE4mean+148], %r59;
	ld.shared.u32 	%r1430, [_ZZ10tlboKernelPiS_iP17curandStateXORWOWiE4mean+152];
	shr.s32 	%r1431, %r1430, 31;
	shr.u32 	%r1432, %r1431, 30;
	add.s32 	%r1433, %r1430, %r1432;
	shr.s32 	%r60, %r1433, 2;
	st.shared.u32 	[_ZZ10tlboKernelPiS_iP17curandStateXORWOWiE4mean+152], %r60;
	ld.shared.u32 	%r1434, [_ZZ10tlboKernelPiS_iP17curandStateXORWOWiE4mean+156];
	shr.s32 	%r1435, %r1434, 31;
	shr.u32 	%r1436, %r1435, 30;
	add.s32 	%r1437, %r1434, %r1436;
	shr.s32 	%r61, %r1437, 2;
	st.shared.u32 	[_ZZ10tlboKernelPiS_iP17curandStateXORWOWiE4mean+156], %r61;
	ld.shared.u32 	%r1438, [_ZZ10tlboKernelPiS_iP17curandStateXORWOWiE4mean+160];
	shr.s32 	%r1439, %r1438, 31;
	shr.u32 	%r1440, %r1439, 30;
	add.s32 	%r1441, %r1438, %r1440;
	shr.s32 	%r62, %r1441, 2;
	st.shared.u32 	[_ZZ10tlboKernelPiS_iP17curandStateXORWOWiE4mean+160], %r62;
	ld.shared.u32 	%r1442, [_ZZ10tlboKernelPiS_iP17curandStateXORWOWiE4mean+164];
	shr.s32 	%r1443, %r1442, 31;
	shr.u32 	%r1444, %r1443, 30;
	add.s32 	%r1445, %r1442, %r1444;
	shr.s32 	%r63, %r1445, 2;
	st.shared.u32 	[_ZZ10tlboKernelPiS_iP17curandStateXORWOWiE4mean+164], %r63;
	ld.shared.u32 	%r1446, [_ZZ10tlboKernelPiS_iP17curandStateXORWOWiE4mean+168];
	shr.s32 	%r1447, %r1446, 31;
	shr.u32 	%r1448, %r1447, 30;
	add.s32 	%r1449, %r1446, %r1448;
	shr.s32 	%r64, %r1449, 2;
	st.shared.u32 	[_ZZ10tlboKernelPiS_iP17curandStateXORWOWiE4mean+168], %r64;
	ld.shared.u32 	%r1450, [_ZZ10tlboKernelPiS_iP17curandStateXORWOWiE4mean+172];
	shr.s32 	%r1451, %r1450, 31;
	shr.u32 	%r1452, %r1451, 30;
	add.s32 	%r1453, %r1450, %r1452;
	shr.s32 	%r65, %r1453, 2;
	st.shared.u32 	[_ZZ10tlboKernelPiS_iP17curandStateXORWOWiE4mean+172], %r65;
	ld.shared.u32 	%r1454, [_ZZ10tlboKernelPiS_iP17curandStateXORWOWiE4mean+176];
	shr.s32 	%r1455, %r1454, 31;
	shr.u32 	%r1456, %r1455, 30;
	add.s32 	%r1457, %r1454, %r1456;
	shr.s32 	%r66, %r1457, 2;
	st.shared.u32 	[_ZZ10tlboKernelPiS_iP17curandStateXORWOWiE4mean+176], %r66;
	ld.shared.u32 	%r1458, [_ZZ10tlboKernelPiS_iP17curandStateXORWOWiE4mean+180];
	shr.s32 	%r1459, %r1458, 31;
	shr.u32 	%r1460, %r1459, 30;
	add.s32 	%r1461, %r1458, %r1460;
	shr.s32 	%r67, %r1461, 2;
	st.shared.u32 	[_ZZ10tlboKernelPiS_iP17curandStateXORWOWiE4mean+180], %r67;
	ld.shared.u32 	%r1462, [_ZZ10tlboKernelPiS_iP17curandStateXORWOWiE4mean+184];
	shr.s32 	%r1463, %r1462, 31;
	shr.u32 	%r1464, %r1463, 30;
	add.s32 	%r1465, %r1462, %r1464;
	shr.s32 	%r68, %r1465, 2;
	st.shared.u32 	[_ZZ10tlboKernelPiS_iP17curandStateXORWOWiE4mean+184], %r68;
	ld.shared.u32 	%r1466, [_ZZ10tlboKernelPiS_iP17curandStateXORWOWiE4mean+188];
	shr.s32 	%r1467, %r1466, 31;
	shr.u32 	%r1468, %r1467, 30;
	add.s32 	%r1469, %r1466, %r1468;
	shr.s32 	%r69, %r1469, 2;
	st.shared.u32 	[_ZZ10tlboKernelPiS_iP17curandStateXORWOWiE4mean+188], %r69;
	mov.b64 	%rd1237, 0;
$L__BB1_24:
	shl.b64 	%rd229, %rd1237, 2;
	add.s64 	%rd230, %rd2, %rd229;
	mov.b32 	%r1470, -1;
	st.local.u32 	[%rd230], %r1470;
	add.s64 	%rd15, %rd1237, 1;
	setp.lt.u64 	%p13, %rd1237, 47;
	mov.u64 	%rd1237, %rd15;
	@%p13 bra 	$L__BB1_24;
	mov.b64 	%rd1238, 0;
$L__BB1_26:
	shl.b64 	%rd232, %rd1238, 2;
	add.s64 	%rd233, %rd3, %rd232;
	mov.b32 	%r1471, 0;
	st.local.u32 	[%rd233], %r1471;
	add.s64 	%rd17, %rd1238, 1;
	setp.lt.u64 	%p14, %rd1238, 47;
	mov.u64 	%rd1238, %rd17;
	@%p14 bra 	$L__BB1_26;
	mul.wide.s32 	%rd234, %r22, 4;
	add.s64 	%rd235, %rd3, %rd234;
	ld.local.u32 	%r1472, [%rd235];
	add.s32 	%r1473, %r1472, 1;
	st.local.u32 	[%rd235], %r1473;
	mul.wide.s32 	%rd236, %r23, 4;
	add.s64 	%rd237, %rd3, %rd236;
	ld.local.u32 	%r1474, [%rd237];
	add.s32 	%r1475, %r1474, 1;
	st.local.u32 	[%rd237], %r1475;
	mul.wide.s32 	%rd238, %r24, 4;
	add.s64 	%rd239, %rd3, %rd238;
	ld.local.u32 	%r1476, [%rd239];
	add.s32 	%r1477, %r1476, 1;
	st.local.u32 	[%rd239], %r1477;
	mul.wide.s32 	%rd240, %r25, 4;
	add.s64 	%rd241, %rd3, %rd240;
	ld.local.u32 	%r1478, [%rd241];
	add.s32 	%r1479, %r1478, 1;
	st.local.u32 	[%rd241], %r1479;
	mul.wide.s32 	%rd242, %r26, 4;
	add.s64 	%rd243, %rd3, %rd242;
	ld.local.u32 	%r1480, [%rd243];
	add.s32 	%r1481, %r1480, 1;
	st.local.u32 	[%rd243], %r1481;
	mul.wide.s32 	%rd244, %r27, 4;
	add.s64 	%rd245, %rd3, %rd244;
	ld.local.u32 	%r1482, [%rd245];
	add.s32 	%r1483, %r1482, 1;
	st.local.u32 	[%rd245], %r1483;
	mul.wide.s32 	%rd246, %r28, 4;
	add.s64 	%rd247, %rd3, %rd246;
	ld.local.u32 	%r1484, [%rd247];
	add.s32 	%r1485, %r1484, 1;
	st.local.u32 	[%rd247], %r1485;
	mul.wide.s32 	%rd248, %r29, 4;
	add.s64 	%rd249, %rd3, %rd248;
	ld.local.u32 	%r1486, [%rd249];
	add.s32 	%r1487, %r1486, 1;
	st.local.u32 	[%rd249], %r1487;
	mul.wide.s32 	%rd250, %r30, 4;
	add.s64 	%rd251, %rd3, %rd250;
	ld.local.u32 	%r1488, [%rd251];
	add.s32 	%r1489, %r1488, 1;
	st.local.u32 	[%rd251], %r1489;
	mul.wide.s32 	%rd252, %r31, 4;
	add.s64 	%rd253, %rd3, %rd252;
	ld.local.u32 	%r1490, [%rd253];
	add.s32 	%r1491, %r1490, 1;
	st.local.u32 	[%rd253], %r1491;
	mul.wide.s32 	%rd254, %r32, 4;
	add.s64 	%rd255, %rd3, %rd254;
	ld.local.u32 	%r1492, [%rd255];
	add.s32 	%r1493, %r1492, 1;
	st.local.u32 	[%rd255], %r1493;
	mul.wide.s32 	%rd256, %r33, 4;
	add.s64 	%rd257, %rd3, %rd256;
	ld.local.u32 	%r1494, [%rd257];
	add.s32 	%r1495, %r1494, 1;
	st.local.u32 	[%rd257], %r1495;
	mul.wide.s32 	%rd258, %r34, 4;
	add.s64 	%rd259, %rd3, %rd258;
	ld.local.u32 	%r1496, [%rd259];
	add.s32 	%r1497, %r1496, 1;
	st.local.u32 	[%rd259], %r1497;
	mul.wide.s32 	%rd260, %r35, 4;
	add.s64 	%rd261, %rd3, %rd260;
	ld.local.u32 	%r1498, [%rd261];
	add.s32 	%r1499, %r1498, 1;
	st.local.u32 	[%rd261], %r1499;
	mul.wide.s32 	%rd262, %r36, 4;
	add.s64 	%rd18, %rd3, %rd262;
	ld.local.u32 	%r1500, [%rd18];
	add.s32 	%r1501, %r1500, 1;
	st.local.u32 	[%rd18], %r1501;
	mul.wide.s32 	%rd263, %r37, 4;
	add.s64 	%rd19, %rd3, %rd263;
	ld.local.u32 	%r1502, [%rd19];
	add.s32 	%r1503, %r1502, 1;
	st.local.u32 	[%rd19], %r1503;
	mul.wide.s32 	%rd264, %r38, 4;
	add.s64 	%rd20, %rd3, %rd264;
	ld.local.u32 	%r1504, [%rd20];
	add.s32 	%r1505, %r1504, 1;
	st.local.u32 	[%rd20], %r1505;
	mul.wide.s32 	%rd265, %r39, 4;
	add.s64 	%rd21, %rd3, %rd265;
	ld.local.u32 	%r1506, [%rd21];
	add.s32 	%r1507, %r1506, 1;
	st.local.u32 	[%rd21], %r1507;
	mul.wide.s32 	%rd266, %r40, 4;
	add.s64 	%rd22, %rd3, %rd266;
	ld.local.u32 	%r1508, [%rd22];
	add.s32 	%r1509, %r1508, 1;
	st.local.u32 	[%rd22], %r1509;
	mul.wide.s32 	%rd267, %r41, 4;
	add.s64 	%rd23, %rd3, %rd267;
	ld.local.u32 	%r1510, [%rd23];
	add.s32 	%r1511, %r1510, 1;
	st.local.u32 	[%rd23], %r1511;
	mul.wide.s32 	%rd268, %r42, 4;
	add.s64 	%rd269, %rd3, %rd268;
	ld.local.u32 	%r1512, [%rd269];
	add.s32 	%r1513, %r1512, 1;
	st.local.u32 	[%rd269], %r1513;
	mul.wide.s32 	%rd270, %r43, 4;
	add.s64 	%rd271, %rd3, %rd270;
	ld.local.u32 	%r1514, [%rd271];
	add.s32 	%r1515, %r1514, 1;
	st.local.u32 	[%rd271], %r1515;
	mul.wide.s32 	%rd272, %r44, 4;
	add.s64 	%rd24, %rd3, %rd272;
	ld.local.u32 	%r1516, [%rd24];
	add.s32 	%r1517, %r1516, 1;
	st.local.u32 	[%rd24], %r1517;
	mul.wide.s32 	%rd273, %r45, 4;
	add.s64 	%rd274, %rd3, %rd273;
	ld.local.u32 	%r1518, [%rd274];
	add.s32 	%r1519, %r1518, 1;
	st.local.u32 	[%rd274], %r1519;
	mul.wide.s32 	%rd275, %r46, 4;
	add.s64 	%rd25, %rd3, %rd275;
	ld.local.u32 	%r1520, [%rd25];
	add.s32 	%r1521, %r1520, 1;
	st.local.u32 	[%rd25], %r1521;
	mul.wide.s32 	%rd276, %r47, 4;
	add.s64 	%rd26, %rd3, %rd276;
	ld.local.u32 	%r1522, [%rd26];
	add.s32 	%r1523, %r1522, 1;
	st.local.u32 	[%rd26], %r1523;
	mul.wide.s32 	%rd277, %r48, 4;
	add.s64 	%rd27, %rd3, %rd277;
	ld.local.u32 	%r1524, [%rd27];
	add.s32 	%r1525, %r1524, 1;
	st.local.u32 	[%rd27], %r1525;
	mul.wide.s32 	%rd278, %r49, 4;
	add.s64 	%rd28, %rd3, %rd278;
	ld.local.u32 	%r1526, [%rd28];
	add.s32 	%r1527, %r1526, 1;
	st.local.u32 	[%rd28], %r1527;
	mul.wide.s32 	%rd279, %r50, 4;
	add.s64 	%rd29, %rd3, %rd279;
	ld.local.u32 	%r1528, [%rd29];
	add.s32 	%r1529, %r1528, 1;
	st.local.u32 	[%rd29], %r1529;
	mul.wide.s32 	%rd280, %r51, 4;
	add.s64 	%rd281, %rd3, %rd280;
	ld.local.u32 	%r1530, [%rd281];
	add.s32 	%r1531, %r1530, 1;
	st.local.u32 	[%rd281], %r1531;
	mul.wide.s32 	%rd282, %r52, 4;
	add.s64 	%rd283, %rd3, %rd282;
	ld.local.u32 	%r1532, [%rd283];
	add.s32 	%r1533, %r1532, 1;
	st.local.u32 	[%rd283], %r1533;
	mul.wide.s32 	%rd284, %r53, 4;
	add.s64 	%rd30, %rd3, %rd284;
	ld.local.u32 	%r1534, [%rd30];
	add.s32 	%r1535, %r1534, 1;
	st.local.u32 	[%rd30], %r1535;
	mul.wide.s32 	%rd285, %r54, 4;
	add.s64 	%rd286, %rd3, %rd285;
	ld.local.u32 	%r1536, [%rd286];
	add.s32 	%r1537, %r1536, 1;
	st.local.u32 	[%rd286], %r1537;
	mul.wide.s32 	%rd287, %r55, 4;
	add.s64 	%rd288, %rd3, %rd287;
	ld.local.u32 	%r1538, [%rd288];
	add.s32 	%r1539, %r1538, 1;
	st.local.u32 	[%rd288], %r1539;
	mul.wide.s32 	%rd289, %r56, 4;
	add.s64 	%rd290, %rd3, %rd289;
	ld.local.u32 	%r1540, [%rd290];
	add.s32 	%r1541, %r1540, 1;
	st.local.u32 	[%rd290], %r1541;
	mul.wide.s32 	%rd291, %r57, 4;
	add.s64 	%rd292, %rd3, %rd291;
	ld.local.u32 	%r1542, [%rd292];
	add.s32 	%r1543, %r1542, 1;
	st.local.u32 	[%rd292], %r1543;
	mul.wide.s32 	%rd293, %r58, 4;
	add.s64 	%rd294, %rd3, %rd293;
	ld.local.u32 	%r1544, [%rd294];
	add.s32 	%r1545, %r1544, 1;
	st.local.u32 	[%rd294], %r1545;
	mul.wide.s32 	%rd295, %r59, 4;
	add.s64 	%rd296, %rd3, %rd295;
	ld.local.u32 	%r1546, [%rd296];
	add.s32 	%r1547, %r1546, 1;
	st.local.u32 	[%rd296], %r1547;
	mul.wide.s32 	%rd297, %r60, 4;
	add.s64 	%rd298, %rd3, %rd297;
	ld.local.u32 	%r1548, [%rd298];
	add.s32 	%r1549, %r1548, 1;
	st.local.u32 	[%rd298], %r1549;
	mul.wide.s32 	%rd299, %r61, 4;
	add.s64 	%rd300, %rd3, %rd299;
	ld.local.u32 	%r1550, [%rd300];
	add.s32 	%r1551, %r1550, 1;
	st.local.u32 	[%rd300], %r1551;
	mul.wide.s32 	%rd301, %r62, 4;
	add.s64 	%rd31, %rd3, %rd301;
	ld.local.u32 	%r1552, [%rd31];
	add.s32 	%r1553, %r1552, 1;
	st.local.u32 	[%rd31], %r1553;
	mul.wide.s32 	%rd302, %r63, 4;
	add.s64 	%rd32, %rd3, %rd302;
	ld.local.u32 	%r1554, [%rd32];
	add.s32 	%r1555, %r1554, 1;
	st.local.u32 	[%rd32], %r1555;
	mul.wide.s32 	%rd303, %r64, 4;
	add.s64 	%rd304, %rd3, %rd303;
	ld.local.u32 	%r1556, [%rd304];
	add.s32 	%r1557, %r1556, 1;
	st.local.u32 	[%rd304], %r1557;
	mul.wide.s32 	%rd305, %r65, 4;
	add.s64 	%rd33, %rd3, %rd305;
	ld.local.u32 	%r1558, [%rd33];
	add.s32 	%r1559, %r1558, 1;
	st.local.u32 	[%rd33], %r1559;
	mul.wide.s32 	%rd306, %r66, 4;
	add.s64 	%rd34, %rd3, %rd306;
	ld.local.u32 	%r1560, [%rd34];
	add.s32 	%r1561, %r1560, 1;
	st.local.u32 	[%rd34], %r1561;
	mul.wide.s32 	%rd307, %r67, 4;
	add.s64 	%rd35, %rd3, %rd307;
	ld.local.u32 	%r1562, [%rd35];
	add.s32 	%r1563, %r1562, 1;
	st.local.u32 	[%rd35], %r1563;
	mul.wide.s32 	%rd308, %r68, 4;
	add.s64 	%rd36, %rd3, %rd308;
	ld.local.u32 	%r1564, [%rd36];
	add.s32 	%r1565, %r1564, 1;
	st.local.u32 	[%rd36], %r1565;
	mul.wide.s32 	%rd309, %r69, 4;
	add.s64 	%rd310, %rd3, %rd309;
	ld.local.u32 	%r1566, [%rd310];
	add.s32 	%r1567, %r1566, 1;
	setp.gt.s32 	%p15, %r1566, 0;
	selp.b32 	%r1568, -1, %r1567, %p15;
	selp.b32 	%r70, %r69, -1, %p15;
	setp.eq.s32 	%p16, %r1568, 1;
	selp.b32 	%r1569, -1, %r1568, %p16;
	selp.b32 	%r71, %r69, -1, %p16;
	st.local.u32 	[%rd310], %r1569;
	ld.local.u32 	%r1570, [%rd36];
	setp.gt.s32 	%p17, %r1570, 1;
	selp.b32 	%r1571, -1, %r1570, %p17;
	selp.b32 	%r72, %r68, -1, %p17;
	setp.eq.s32 	%p18, %r1571, 1;
	selp.b32 	%r73, -1, %r1571, %p18;
	selp.b32 	%r74, %r68, -1, %p18;
	or.pred  	%p19, %p17, %p18;
	not.pred 	%p20, %p19;
	@%p20 bra 	$L__BB1_29;
	st.local.u32 	[%rd36], %r73;
$L__BB1_29:
	ld.local.u32 	%r75, [%rd35];
	setp.lt.s32 	%p21, %r75, 1;
	selp.b32 	%r1572, %r75, -1, %p21;
	st.local.u32 	[%rd35], %r1572;
	ld.local.u32 	%r76, [%rd34];
	setp.lt.s32 	%p22, %r76, 1;
	selp.b32 	%r1573, %r76, -1, %p22;
	st.local.u32 	[%rd34], %r1573;
	ld.local.u32 	%r77, [%rd33];
	setp.lt.s32 	%p23, %r77, 1;
	selp.b32 	%r1574, %r77, -1, %p23;
	st.local.u32 	[%rd33], %r1574;
	ld.local.u32 	%r78, [%rd304];
	setp.lt.s32 	%p24, %r78, 1;
	selp.b32 	%r1575, %r78, -1, %p24;
	st.local.u32 	[%rd304], %r1575;
	ld.local.u32 	%r79, [%rd32];
	setp.lt.s32 	%p25, %r79, 1;
	selp.b32 	%r1576, %r79, -1, %p25;
	st.local.u32 	[%rd32], %r1576;
	ld.local.u32 	%r80, [%rd31];
	setp.lt.s32 	%p26, %r80, 1;
	selp.b32 	%r1577, %r80, -1, %p26;
	st.local.u32 	[%rd31], %r1577;
	ld.local.u32 	%r81, [%rd300];
	setp.lt.s32 	%p27, %r81, 1;
	selp.b32 	%r1578, %r81, -1, %p27;
	st.local.u32 	[%rd300], %r1578;
	ld.local.u32 	%r82, [%rd298];
	setp.lt.s32 	%p28, %r82, 1;
	selp.b32 	%r1579, %r82, -1, %p28;
	st.local.u32 	[%rd298], %r1579;
	mul.wide.s32 	%rd317, %r59, 4;
	add.s64 	%rd318, %rd3, %rd317;
	ld.local.u32 	%r83, [%rd318];
	setp.lt.s32 	%p29, %r83, 1;
	selp.b32 	%r1580, %r83, -1, %p29;
	st.local.u32 	[%rd318], %r1580;
	mul.wide.s32 	%rd319, %r58, 4;
	add.s64 	%rd320, %rd3, %rd319;
	ld.local.u32 	%r84, [%rd320];
	setp.lt.s32 	%p30, %r84, 1;
	selp.b32 	%r1581, %r84, -1, %p30;
	st.local.u32 	[%rd320], %r1581;
	mul.wide.s32 	%rd321, %r57, 4;
	add.s64 	%rd322, %rd3, %rd321;
	ld.local.u32 	%r85, [%rd322];
	setp.lt.s32 	%p31, %r85, 1;
	selp.b32 	%r1582, %r85, -1, %p31;
	st.local.u32 	[%rd322], %r1582;
	mul.wide.s32 	%rd323, %r56, 4;
	add.s64 	%rd324, %rd3, %rd323;
	ld.local.u32 	%r86, [%rd324];
	setp.lt.s32 	%p32, %r86, 1;
	selp.b32 	%r1583, %r86, -1, %p32;
	st.local.u32 	[%rd324], %r1583;
	mul.wide.s32 	%rd325, %r55, 4;
	add.s64 	%rd326, %rd3, %rd325;
	ld.local.u32 	%r87, [%rd326];
	setp.lt.s32 	%p33, %r87, 1;
	selp.b32 	%r1584, %r87, -1, %p33;
	st.local.u32 	[%rd326], %r1584;
	mul.wide.s32 	%rd327, %r54, 4;
	add.s64 	%rd328, %rd3, %rd327;
	ld.local.u32 	%r88, [%rd328];
	setp.lt.s32 	%p34, %r88, 1;
	selp.b32 	%r1585, %r88, -1, %p34;
	st.local.u32 	[%rd328], %r1585;
	ld.local.u32 	%r89, [%rd30];
	setp.lt.s32 	%p35, %r89, 1;
	selp.b32 	%r1586, %r89, -1, %p35;
	st.local.u32 	[%rd30], %r1586;
	mul.wide.s32 	%rd329, %r52, 4;
	add.s64 	%rd330, %rd3, %rd329;
	ld.local.u32 	%r90, [%rd330];
	setp.lt.s32 	%p36, %r90, 1;
	selp.b32 	%r1587, %r90, -1, %p36;
	st.local.u32 	[%rd330], %r1587;
	mul.wide.s32 	%rd331, %r51, 4;
	add.s64 	%rd332, %rd3, %rd331;
	ld.local.u32 	%r91, [%rd332];
	setp.lt.s32 	%p37, %r91, 1;
	selp.b32 	%r1588, %r91, -1, %p37;
	st.local.u32 	[%rd332], %r1588;
	ld.local.u32 	%r92, [%rd29];
	setp.lt.s32 	%p38, %r92, 1;
	selp.b32 	%r1589, %r92, -1, %p38;
	st.local.u32 	[%rd29], %r1589;
	ld.local.u32 	%r93, [%rd28];
	setp.lt.s32 	%p39, %r93, 1;
	selp.b32 	%r1590, %r93, -1, %p39;
	st.local.u32 	[%rd28], %r1590;
	ld.local.u32 	%r94, [%rd27];
	setp.lt.s32 	%p40, %r94, 1;
	selp.b32 	%r1591, %r94, -1, %p40;
	st.local.u32 	[%rd27], %r1591;
	ld.local.u32 	%r95, [%rd26];
	setp.lt.s32 	%p41, %r95, 1;
	selp.b32 	%r1592, %r95, -1, %p41;
	st.local.u32 	[%rd26], %r1592;
	ld.local.u32 	%r96, [%rd25];
	setp.lt.s32 	%p42, %r96, 1;
	selp.b32 	%r1593, %r96, -1, %p42;
	st.local.u32 	[%rd25], %r1593;
	mul.wide.s32 	%rd333, %r45, 4;
	add.s64 	%rd334, %rd3, %rd333;
	ld.local.u32 	%r97, [%rd334];
	setp.lt.s32 	%p43, %r97, 1;
	selp.b32 	%r1594, %r97, -1, %p43;
	st.local.u32 	[%rd334], %r1594;
	ld.local.u32 	%r98, [%rd24];
	setp.lt.s32 	%p44, %r98, 1;
	selp.b32 	%r1595, %r98, -1, %p44;
	st.local.u32 	[%rd24], %r1595;
	mul.wide.s32 	%rd335, %r43, 4;
	add.s64 	%rd336, %rd3, %rd335;
	ld.local.u32 	%r99, [%rd336];
	setp.lt.s32 	%p45, %r99, 1;
	selp.b32 	%r1596, %r99, -1, %p45;
	st.local.u32 	[%rd336], %r1596;
	mul.wide.s32 	%rd337, %r42, 4;
	add.s64 	%rd338, %rd3, %rd337;
	ld.local.u32 	%r100, [%rd338];
	setp.lt.s32 	%p46, %r100, 1;
	selp.b32 	%r1597, %r100, -1, %p46;
	st.local.u32 	[%rd338], %r1597;
	ld.local.u32 	%r101, [%rd23];
	setp.lt.s32 	%p47, %r101, 1;
	selp.b32 	%r1598, %r101, -1, %p47;
	st.local.u32 	[%rd23], %r1598;
	ld.local.u32 	%r102, [%rd22];
	setp.lt.s32 	%p48, %r102, 1;
	selp.b32 	%r1599, %r102, -1, %p48;
	st.local.u32 	[%rd22], %r1599;
	ld.local.u32 	%r103, [%rd21];
	setp.lt.s32 	%p49, %r103, 1;
	selp.b32 	%r1600, %r103, -1, %p49;
	st.local.u32 	[%rd21], %r1600;
	ld.local.u32 	%r104, [%rd20];
	setp.lt.s32 	%p50, %r104, 1;
	selp.b32 	%r1601, %r104, -1, %p50;
	st.local.u32 	[%rd20], %r1601;
	ld.local.u32 	%r105, [%rd19];
	setp.lt.s32 	%p51, %r105, 1;
	selp.b32 	%r1602, %r105, -1, %p51;
	st.local.u32 	[%rd19], %r1602;
	ld.local.u32 	%r106, [%rd18];
	setp.lt.s32 	%p52, %r106, 1;
	selp.b32 	%r1603, %r106, -1, %p52;
	st.local.u32 	[%rd18], %r1603;
	mul.wide.s32 	%rd339, %r35, 4;
	add.s64 	%rd340, %rd3, %rd339;
	ld.local.u32 	%r107, [%rd340];
	setp.lt.s32 	%p53, %r107, 1;
	selp.b32 	%r1604, %r107, -1, %p53;
	st.local.u32 	[%rd340], %r1604;
	mul.wide.s32 	%rd341, %r34, 4;
	add.s64 	%rd342, %rd3, %rd341;
	ld.local.u32 	%r108, [%rd342];
	setp.lt.s32 	%p54, %r108, 1;
	selp.b32 	%r1605, %r108, -1, %p54;
	st.local.u32 	[%rd342], %r1605;
	mul.wide.s32 	%rd343, %r33, 4;
	add.s64 	%rd344, %rd3, %rd343;
	ld.local.u32 	%r109, [%rd344];
	setp.lt.s32 	%p55, %r109, 1;
	selp.b32 	%r1606, %r109, -1, %p55;
	st.local.u32 	[%rd344], %r1606;
	mul.wide.s32 	%rd345, %r32, 4;
	add.s64 	%rd346, %rd3, %rd345;
	ld.local.u32 	%r110, [%rd346];
	setp.lt.s32 	%p56, %r110, 1;
	selp.b32 	%r1607, %r110, -1, %p56;
	st.local.u32 	[%rd346], %r1607;
	mul.wide.s32 	%rd347, %r31, 4;
	add.s64 	%rd348, %rd3, %rd347;
	ld.local.u32 	%r111, [%rd348];
	setp.lt.s32 	%p57, %r111, 1;
	selp.b32 	%r1608, %r111, -1, %p57;
	st.local.u32 	[%rd348], %r1608;
	mul.wide.s32 	%rd349, %r30, 4;
	add.s64 	%rd350, %rd3, %rd349;
	ld.local.u32 	%r112, [%rd350];
	setp.lt.s32 	%p58, %r112, 1;
	selp.b32 	%r1609, %r112, -1, %p58;
	st.local.u32 	[%rd350], %r1609;
	mul.wide.s32 	%rd351, %r29, 4;
	add.s64 	%rd352, %rd3, %rd351;
	ld.local.u32 	%r113, [%rd352];
	setp.lt.s32 	%p59, %r113, 1;
	selp.b32 	%r1610, %r113, -1, %p59;
	st.local.u32 	[%rd352], %r1610;
	mul.wide.s32 	%rd353, %r28, 4;
	add.s64 	%rd354, %rd3, %rd353;
	ld.local.u32 	%r114, [%rd354];
	setp.lt.s32 	%p60, %r114, 1;
	selp.b32 	%r1611, %r114, -1, %p60;
	st.local.u32 	[%rd354], %r1611;
	mul.wide.s32 	%rd355, %r27, 4;
	add.s64 	%rd356, %rd3, %rd355;
	ld.local.u32 	%r115, [%rd356];
	setp.lt.s32 	%p61, %r115, 1;
	selp.b32 	%r1612, %r115, -1, %p61;
	st.local.u32 	[%rd356], %r1612;
	mul.wide.s32 	%rd357, %r26, 4;
	add.s64 	%rd358, %rd3, %rd357;
	ld.local.u32 	%r116, [%rd358];
	setp.lt.s32 	%p62, %r116, 1;
	selp.b32 	%r1613, %r116, -1, %p62;
	st.local.u32 	[%rd358], %r1613;
	mul.wide.s32 	%rd359, %r25, 4;
	add.s64 	%rd360, %rd3, %rd359;
	ld.local.u32 	%r117, [%rd360];
	setp.lt.s32 	%p63, %r117, 1;
	selp.b32 	%r1614, %r117, -1, %p63;
	st.local.u32 	[%rd360], %r1614;
	mul.wide.s32 	%rd361, %r24, 4;
	add.s64 	%rd362, %rd3, %rd361;
	ld.local.u32 	%r118, [%rd362];
	setp.lt.s32 	%p64, %r118, 1;
	selp.b32 	%r1615, %r118, -1, %p64;
	st.local.u32 	[%rd362], %r1615;
	mul.wide.s32 	%rd363, %r23, 4;
	add.s64 	%rd364, %rd3, %rd363;
	ld.local.u32 	%r119, [%rd364];
	setp.lt.s32 	%p65, %r119, 1;
	selp.b32 	%r1616, %r119, -1, %p65;
	st.local.u32 	[%rd364], %r1616;
	mul.wide.s32 	%rd365, %r22, 4;
	add.s64 	%rd366, %rd3, %rd365;
	ld.local.u32 	%r120, [%rd366];
	setp.lt.s32 	%p66, %r120, 1;
	selp.b32 	%r1617, %r120, -1, %p66;
	st.local.u32 	[%rd366], %r1617;
	ld.local.u32 	%r1618, [%rd3];
	setp.ne.s32 	%p67, %r1618, 0;
	@%p67 bra 	$L__BB1_31;
	mov.b32 	%r1619, 0;
	st.local.u32 	[%rd2], %r1619;
$L__BB1_31:
	ld.local.u32 	%r1620, [%rd3+4];
	setp.ne.s32 	%p68, %r1620, 0;
	@%p68 bra 	$L__BB1_33;
	mov.b32 	%r1621, 1;
	st.local.u32 	[%rd2+4], %r1621;
$L__BB1_33:
	ld.local.u32 	%r1622, [%rd3+8];
	setp.ne.s32 	%p69, %r1622, 0;
	@%p69 bra 	$L__BB1_35;
	mov.b32 	%r1623, 2;
	st.local.u32 	[%rd2+8], %r1623;
$L__BB1_35:
	ld.local.u32 	%r1624, [%rd3+12];
	setp.ne.s32 	%p70, %r1624, 0;
	@%p70 bra 	$L__BB1_37;
	mov.b32 	%r1625, 3;
	st.local.u32 	[%rd2+12], %r1625;
$L__BB1_37:
	ld.local.u32 	%r1626, [%rd3+16];
	setp.ne.s32 	%p71, %r1626, 0;
	@%p71 bra 	$L__BB1_39;
	mov.b32 	%r1627, 4;
	st.local.u32 	[%rd2+16], %r1627;
$L__BB1_39:
	ld.local.u32 	%r1628, [%rd3+20];
	setp.ne.s32 	%p72, %r1628, 0;
	@%p72 bra 	$L__BB1_41;
	mov.b32 	%r1629, 5;
	st.local.u32 	[%rd2+20], %r1629;
$L__BB1_41:
	ld.local.u32 	%r1630, [%rd3+24];
	setp.ne.s32 	%p73, %r1630, 0;
	@%p73 bra 	$L__BB1_43;
	mov.b32 	%r1631, 6;
	st.local.u32 	[%rd2+24], %r1631;
$L__BB1_43:
	ld.local.u32 	%r1632, [%rd3+28];
	setp.ne.s32 	%p74, %r1632, 0;
	@%p74 bra 	$L__BB1_45;
	mov.b32 	%r1633, 7;
	st.local.u32 	[%rd2+28], %r1633;
$L__BB1_45:
	ld.local.u32 	%r1634, [%rd3+32];
	setp.ne.s32 	%p75, %r1634, 0;
	@%p75 bra 	$L__BB1_47;
	mov.b32 	%r1635, 8;
	st.local.u32 	[%rd2+32], %r1635;
$L__BB1_47:
	ld.local.u32 	%r1636, [%rd3+36];
	setp.ne.s32 	%p76, %r1636, 0;
	@%p76 bra 	$L__BB1_49;
	mov.b32 	%r1637, 9;
	st.local.u32 	[%rd2+36], %r1637;
$L__BB1_49:
	ld.local.u32 	%r1638, [%rd3+40];
	setp.ne.s32 	%p77, %r1638, 0;
	@%p77 bra 	$L__BB1_51;
	mov.b32 	%r1639, 10;
	st.local.u32 	[%rd2+40], %r1639;
$L__BB1_51:
	ld.local.u32 	%r1640, [%rd3+44];
	setp.ne.s32 	%p78, %r1640, 0;
	@%p78 bra 	$L__BB1_53;
	mov.b32 	%r1641, 11;
	st.local.u32 	[%rd2+44], %r1641;
$L__BB1_53:
	ld.local.u32 	%r1642, [%rd3+48];
	setp.ne.s32 	%p79, %r1642, 0;
	@%p79 bra 	$L__BB1_55;
	mov.b32 	%r1643, 12;
	st.local.u32 	[%rd2+48], %r1643;
$L__BB1_55:
	ld.local.u32 	%r1644, [%rd3+52];
	setp.ne.s32 	%p80, %r1644, 0;
	@%p80 bra 	$L__BB1_57;
	mov.b32 	%r1645, 13;
	st.local.u32 	[%rd2+52], %r1645;
$L__BB1_57:
	ld.local.u32 	%r1646, [%rd3+56];
	setp.ne.s32 	%p81, %r1646, 0;
	@%p81 bra 	$L__BB1_59;
	mov.b32 	%r1647, 14;
	st.local.u32 	[%rd2+56], %r1647;
$L__BB1_59:
	ld.local.u32 	%r1648, [%rd3+60];
	setp.ne.s32 	%p82, %r1648, 0;
	@%p82 bra 	$L__BB1_61;
	mov.b32 	%r1649, 15;
	st.local.u32 	[%rd2+60], %r1649;
$L__BB1_61:
	ld.local.u32 	%r1650, [%rd3+64];
	setp.ne.s32 	%p83, %r1650, 0;
	@%p83 bra 	$L__BB1_63;
	mov.b32 	%r1651, 16;
	st.local.u32 	[%rd2+64], %r1651;
$L__BB1_63:
	ld.local.u32 	%r1652, [%rd3+68];
	setp.ne.s32 	%p84, %r1652, 0;
	@%p84 bra 	$L__BB1_65;
	mov.b32 	%r1653, 17;
	st.local.u32 	[%rd2+68], %r1653;
$L__BB1_65:
	ld.local.u32 	%r1654, [%rd3+72];
	setp.ne.s32 	%p85, %r1654, 0;
	@%p85 bra 	$L__BB1_67;
	mov.b32 	%r1655, 18;
	st.local.u32 	[%rd2+72], %r1655;
$L__BB1_67:
	ld.local.u32 	%r1656, [%rd3+76];
	setp.ne.s32 	%p86, %r1656, 0;
	@%p86 bra 	$L__BB1_69;
	mov.b32 	%r1657, 19;
	st.local.u32 	[%rd2+76], %r1657;
$L__BB1_69:
	ld.local.u32 	%r1658, [%rd3+80];
	setp.ne.s32 	%p87, %r1658, 0;
	@%p87 bra 	$L__BB1_71;
	mov.b32 	%r1659, 20;
	st.local.u32 	[%rd2+80], %r1659;
$L__BB1_71:
	ld.local.u32 	%r1660, [%rd3+84];
	setp.ne.s32 	%p88, %r1660, 0;
	@%p88 bra 	$L__BB1_73;
	mov.b32 	%r1661, 21;
	st.local.u32 	[%rd2+84], %r1661;
$L__BB1_73:
	ld.local.u32 	%r1662, [%rd3+88];
	setp.ne.s32 	%p89, %r1662, 0;
	@%p89 bra 	$L__BB1_75;
	mov.b32 	%r1663, 22;
	st.local.u32 	[%rd2+88], %r1663;
$L__BB1_75:
	ld.local.u32 	%r1664, [%rd3+92];
	setp.ne.s32 	%p90, %r1664, 0;
	@%p90 bra 	$L__BB1_77;
	mov.b32 	%r1665, 23;
	st.local.u32 	[%rd2+92], %r1665;
$L__BB1_77:
	ld.local.u32 	%r1666, [%rd3+96];
	setp.ne.s32 	%p91, %r1666, 0;
	@%p91 bra 	$L__BB1_79;
	mov.b32 	%r1667, 24;
	st.local.u32 	[%rd2+96], %r1667;
$L__BB1_79:
	ld.local.u32 	%r1668, [%rd3+100];
	setp.ne.s32 	%p92, %r1668, 0;
	@%p92 bra 	$L__BB1_81;
	mov.b32 	%r1669, 25;
	st.local.u32 	[%rd2+100], %r1669;
$L__BB1_81:
	ld.local.u32 	%r1670, [%rd3+104];
	setp.ne.s32 	%p93, %r1670, 0;
	@%p93 bra 	$L__BB1_83;
	mov.b32 	%r1671, 26;
	st.local.u32 	[%rd2+104], %r1671;
$L__BB1_83:
	ld.local.u32 	%r1672, [%rd3+108];
	setp.ne.s32 	%p94, %r1672, 0;
	@%p94 bra 	$L__BB1_85;
	mov.b32 	%r1673, 27;
	st.local.u32 	[%rd2+108], %r1673;
$L__BB1_85:
	ld.local.u32 	%r1674, [%rd3+112];
	setp.ne.s32 	%p95, %r1674, 0;
	@%p95 bra 	$L__BB1_87;
	mov.b32 	%r1675, 28;
	st.local.u32 	[%rd2+112], %r1675;
$L__BB1_87:
	ld.local.u32 	%r1676, [%rd3+116];
	setp.ne.s32 	%p96, %r1676, 0;
	@%p96 bra 	$L__BB1_89;
	mov.b32 	%r1677, 29;
	st.local.u32 	[%rd2+116], %r1677;
$L__BB1_89:
	ld.local.u32 	%r1678, [%rd3+120];
	setp.ne.s32 	%p97, %r1678, 0;
	@%p97 bra 	$L__BB1_91;
	mov.b32 	%r1679, 30;
	st.local.u32 	[%rd2+120], %r1679;
$L__BB1_91:
	ld.local.u32 	%r1680, [%rd3+124];
	setp.ne.s32 	%p98, %r1680, 0;
	@%p98 bra 	$L__BB1_93;
	mov.b32 	%r1681, 31;
	st.local.u32 	[%rd2+124], %r1681;
$L__BB1_93:
	ld.local.u32 	%r1682, [%rd3+128];
	setp.ne.s32 	%p99, %r1682, 0;
	@%p99 bra 	$L__BB1_95;
	mov.b32 	%r1683, 32;
	st.local.u32 	[%rd2+128], %r1683;
$L__BB1_95:
	ld.local.u32 	%r1684, [%rd3+132];
	setp.ne.s32 	%p100, %r1684, 0;
	@%p100 bra 	$L__BB1_97;
	mov.b32 	%r1685, 33;
	st.local.u32 	[%rd2+132], %r1685;
$L__BB1_97:
	ld.local.u32 	%r1686, [%rd3+136];
	setp.ne.s32 	%p101, %r1686, 0;
	@%p101 bra 	$L__BB1_99;
	mov.b32 	%r1687, 34;
	st.local.u32 	[%rd2+136], %r1687;
$L__BB1_99:
	ld.local.u32 	%r1688, [%rd3+140];
	setp.ne.s32 	%p102, %r1688, 0;
	@%p102 bra 	$L__BB1_101;
	mov.b32 	%r1689, 35;
	st.local.u32 	[%rd2+140], %r1689;
$L__BB1_101:
	ld.local.u32 	%r1690, [%rd3+144];
	setp.ne.s32 	%p103, %r1690, 0;
	@%p103 bra 	$L__BB1_103;
	mov.b32 	%r1691, 36;
	st.local.u32 	[%rd2+144], %r1691;
$L__BB1_103:
	ld.local.u32 	%r1692, [%rd3+148];
	setp.ne.s32 	%p104, %r1692, 0;
	@%p104 bra 	$L__BB1_105;
	mov.b32 	%r1693, 37;
	st.local.u32 	[%rd2+148], %r1693;
$L__BB1_105:
	ld.local.u32 	%r1694, [%rd3+152];
	setp.ne.s32 	%p105, %r1694, 0;
	@%p105 bra 	$L__BB1_107;
	mov.b32 	%r1695, 38;
	st.local.u32 	[%rd2+152], %r1695;
$L__BB1_107:
	ld.local.u32 	%r1696, [%rd3+156];
	setp.ne.s32 	%p106, %r1696, 0;
	@%p106 bra 	$L__BB1_109;
	mov.b32 	%r1697, 39;
	st.local.u32 	[%rd2+156], %r1697;
$L__BB1_109:
	ld.local.u32 	%r1698, [%rd3+160];
	setp.ne.s32 	%p107, %r1698, 0;
	@%p107 bra 	$L__BB1_111;
	mov.b32 	%r1699, 40;
	st.local.u32 	[%rd2+160], %r1699;
$L__BB1_111:
	ld.local.u32 	%r1700, [%rd3+164];
	setp.ne.s32 	%p108, %r1700, 0;
	@%p108 bra 	$L__BB1_113;
	mov.b32 	%r1701, 41;
	st.local.u32 	[%rd2+164], %r1701;
$L__BB1_113:
	ld.local.u32 	%r1702, [%rd3+168];
	setp.ne.s32 	%p109, %r1702, 0;
	@%p109 bra 	$L__BB1_115;
	mov.b32 	%r1703, 42;
	st.local.u32 	[%rd2+168], %r1703;
$L__BB1_115:
	ld.local.u32 	%r1704, [%rd3+172];
	setp.ne.s32 	%p110, %r1704, 0;
	@%p110 bra 	$L__BB1_117;
	mov.b32 	%r1705, 43;
	st.local.u32 	[%rd2+172], %r1705;
$L__BB1_117:
	ld.local.u32 	%r1706, [%rd3+176];
	setp.ne.s32 	%p111, %r1706, 0;
	@%p111 bra 	$L__BB1_119;
	mov.b32 	%r1707, 44;
	st.local.u32 	[%rd2+176], %r1707;
$L__BB1_119:
	ld.local.u32 	%r1708, [%rd3+180];
	setp.ne.s32 	%p112, %r1708, 0;
	@%p112 bra 	$L__BB1_121;
	mov.b32 	%r1709, 45;
	st.local.u32 	[%rd2+180], %r1709;
$L__BB1_121:
	ld.local.u32 	%r1710, [%rd3+184];
	setp.ne.s32 	%p113, %r1710, 0;
	@%p113 bra 	$L__BB1_123;
	mov.b32 	%r1711, 46;
	st.local.u32 	[%rd2+184], %r1711;
$L__BB1_123:
	ld.local.u32 	%r1712, [%rd3+188];
	setp.ne.s32 	%p114, %r1712, 0;
	@%p114 bra 	$L__BB1_125;
	mov.b32 	%r1713, 47;
	st.local.u32 	[%rd2+188], %r1713;
$L__BB1_125:
	setp.lt.s32 	%p115, %r75, 2;
	selp.b32 	%r1715, -1, %r67, %p115;
	setp.lt.s32 	%p116, %r76, 2;
	selp.b32 	%r1716, -1, %r66, %p116;
	setp.lt.s32 	%p117, %r77, 2;
	selp.b32 	%r1717, -1, %r65, %p117;
	setp.lt.s32 	%p118, %r78, 2;
	selp.b32 	%r1718, -1, %r64, %p118;
	setp.lt.s32 	%p119, %r79, 2;
	selp.b32 	%r1719, -1, %r63, %p119;
	setp.lt.s32 	%p120, %r80, 2;
	selp.b32 	%r1720, -1, %r62, %p120;
	setp.lt.s32 	%p121, %r81, 2;
	selp.b32 	%r1721, -1, %r61, %p121;
	setp.lt.s32 	%p122, %r82, 2;
	selp.b32 	%r1722, -1, %r60, %p122;
	setp.lt.s32 	%p123, %r83, 2;
	selp.b32 	%r1723, -1, %r59, %p123;
	setp.lt.s32 	%p124, %r84, 2;
	selp.b32 	%r1724, -1, %r58, %p124;
	setp.lt.s32 	%p125, %r85, 2;
	selp.b32 	%r1725, -1, %r57, %p125;
	setp.lt.s32 	%p126, %r86, 2;
	selp.b32 	%r1726, -1, %r56, %p126;
	setp.lt.s32 	%p127, %r87, 2;
	selp.b32 	%r1727, -1, %r55, %p127;
	setp.lt.s32 	%p128, %r88, 2;
	selp.b32 	%r1728, -1, %r54, %p128;
	setp.lt.s32 	%p129, %r89, 2;
	selp.b32 	%r1729, -1, %r53, %p129;
	setp.lt.s32 	%p130, %r90, 2;
	selp.b32 	%r1730, -1, %r52, %p130;
	setp.lt.s32 	%p131, %r91, 2;
	selp.b32 	%r1731, -1, %r51, %p131;
	setp.lt.s32 	%p132, %r92, 2;
	selp.b32 	%r1732, -1, %r50, %p132;
	setp.lt.s32 	%p133, %r93, 2;
	selp.b32 	%r1733, -1, %r49, %p133;
	setp.lt.s32 	%p134, %r94, 2;
	selp.b32 	%r1734, -1, %r48, %p134;
	setp.lt.s32 	%p135, %r95, 2;
	selp.b32 	%r1735, -1, %r47, %p135;
	setp.lt.s32 	%p136, %r96, 2;
	selp.b32 	%r1736, -1, %r46, %p136;
	setp.lt.s32 	%p137, %r97, 2;
	selp.b32 	%r1737, -1, %r45, %p137;
	setp.lt.s32 	%p138, %r98, 2;
	selp.b32 	%r1738, -1, %r44, %p138;
	setp.lt.s32 	%p139, %r99, 2;
	selp.b32 	%r1739, -1, %r43, %p139;
	setp.lt.s32 	%p140, %r100, 2;
	selp.b32 	%r1740, -1, %r42, %p140;
	setp.lt.s32 	%p141, %r101, 2;
	selp.b32 	%r1741, -1, %r41, %p141;
	setp.lt.s32 	%p142, %r102, 2;
	selp.b32 	%r1742, -1, %r40, %p142;
	setp.lt.s32 	%p143, %r103, 2;
	selp.b32 	%r1743, -1, %r39, %p143;
	setp.lt.s32 	%p144, %r104, 2;
	selp.b32 	%r1744, -1, %r38, %p144;
	setp.lt.s32 	%p145, %r105, 2;
	selp.b32 	%r1745, -1, %r37, %p145;
	setp.lt.s32 	%p146, %r106, 2;
	selp.b32 	%r1746, -1, %r36, %p146;
	setp.lt.s32 	%p147, %r107, 2;
	selp.b32 	%r1747, -1, %r35, %p147;
	setp.lt.s32 	%p148, %r108, 2;
	selp.b32 	%r1748, -1, %r34, %p148;
	setp.lt.s32 	%p149, %r109, 2;
	selp.b32 	%r1749, -1, %r33, %p149;
	setp.lt.s32 	%p150, %r110, 2;
	selp.b32 	%r1750, -1, %r32, %p150;
	setp.lt.s32 	%p151, %r111, 2;
	selp.b32 	%r1751, -1, %r31, %p151;
	setp.lt.s32 	%p152, %r112, 2;
	selp.b32 	%r1752, -1, %r30, %p152;
	setp.lt.s32 	%p153, %r113, 2;
	selp.b32 	%r1753, -1, %r29, %p153;
	setp.lt.s32 	%p154, %r114, 2;
	selp.b32 	%r1754, -1, %r28, %p154;
	setp.lt.s32 	%p155, %r115, 2;
	selp.b32 	%r1755, -1, %r27, %p155;
	setp.lt.s32 	%p156, %r116, 2;
	selp.b32 	%r1756, -1, %r26, %p156;
	setp.lt.s32 	%p157, %r117, 2;
	selp.b32 	%r1757, -1, %r25, %p157;
	setp.lt.s32 	%p158, %r118, 2;
	selp.b32 	%r1758, -1, %r24, %p158;
	setp.lt.s32 	%p159, %r119, 2;
	selp.b32 	%r1759, -1, %r23, %p159;
	setp.lt.s32 	%p160, %r120, 2;
	selp.b32 	%r1760, -1, %r22, %p160;
	setp.eq.s32 	%p161, %r1760, -1;
	setp.eq.s32 	%p162, %r120, 1;
	selp.b32 	%r1761, %r22, -1, %p162;
	selp.b32 	%r1762, %r1761, %r1760, %p161;
	setp.eq.s32 	%p163, %r1759, -1;
	setp.eq.s32 	%p164, %r119, 1;
	selp.b32 	%r1763, %r23, -1, %p164;
	selp.b32 	%r1764, %r1763, %r1759, %p163;
	setp.eq.s32 	%p165, %r1758, -1;
	setp.eq.s32 	%p166, %r118, 1;
	selp.b32 	%r1765, %r24, -1, %p166;
	selp.b32 	%r1766, %r1765, %r1758, %p165;
	setp.eq.s32 	%p167, %r1757, -1;
	setp.eq.s32 	%p168, %r117, 1;
	selp.b32 	%r1767, %r25, -1, %p168;
	selp.b32 	%r1768, %r1767, %r1757, %p167;
	st.local.v4.u32 	[%rd4], {%r1762, %r1764, %r1766, %r1768};
	setp.eq.s32 	%p169, %r1756, -1;
	setp.eq.s32 	%p170, %r116, 1;
	selp.b32 	%r1769, %r26, -1, %p170;
	selp.b32 	%r1770, %r1769, %r1756, %p169;
	setp.eq.s32 	%p171, %r1755, -1;
	setp.eq.s32 	%p172, %r115, 1;
	selp.b32 	%r1771, %r27, -1, %p172;
	selp.b32 	%r1772, %r1771, %r1755, %p171;
	setp.eq.s32 	%p173, %r1754, -1;
	setp.eq.s32 	%p174, %r114, 1;
	selp.b32 	%r1773, %r28, -1, %p174;
	selp.b32 	%r1774, %r1773, %r1754, %p173;
	setp.eq.s32 	%p175, %r1753, -1;
	setp.eq.s32 	%p176, %r113, 1;
	selp.b32 	%r1775, %r29, -1, %p176;
	selp.b32 	%r1776, %r1775, %r1753, %p175;
	st.local.v4.u32 	[%rd4+16], {%r1770, %r1772, %r1774, %r1776};
	setp.eq.s32 	%p177, %r1752, -1;
	setp.eq.s32 	%p178, %r112, 1;
	selp.b32 	%r1777, %r30, -1, %p178;
	selp.b32 	%r1778, %r1777, %r1752, %p177;
	setp.eq.s32 	%p179, %r1751, -1;
	setp.eq.s32 	%p180, %r111, 1;
	selp.b32 	%r1779, %r31, -1, %p180;
	selp.b32 	%r1780, %r1779, %r1751, %p179;
	setp.eq.s32 	%p181, %r1750, -1;
	setp.eq.s32 	%p182, %r110, 1;
	selp.b32 	%r1781, %r32, -1, %p182;
	selp.b32 	%r1782, %r1781, %r1750, %p181;
	setp.eq.s32 	%p183, %r1749, -1;
	setp.eq.s32 	%p184, %r109, 1;
	selp.b32 	%r1783, %r33, -1, %p184;
	selp.b32 	%r1784, %r1783, %r1749, %p183;
	st.local.v4.u32 	[%rd4+32], {%r1778, %r1780, %r1782, %r1784};
	setp.eq.s32 	%p185, %r1748, -1;
	setp.eq.s32 	%p186, %r108, 1;
	selp.b32 	%r1785, %r34, -1, %p186;
	selp.b32 	%r1786, %r1785, %r1748, %p185;
	setp.eq.s32 	%p187, %r1747, -1;
	setp.eq.s32 	%p188, %r107, 1;
	selp.b32 	%r1787, %r35, -1, %p188;
	selp.b32 	%r1788, %r1787, %r1747, %p187;
	setp.eq.s32 	%p189, %r1746, -1;
	setp.eq.s32 	%p190, %r106, 1;
	selp.b32 	%r1789, %r36, -1, %p190;
	selp.b32 	%r1790, %r1789, %r1746, %p189;
	setp.eq.s32 	%p191, %r1745, -1;
	setp.eq.s32 	%p192, %r105, 1;
	selp.b32 	%r1791, %r37, -1, %p192;
	selp.b32 	%r1792, %r1791, %r1745, %p191;
	st.local.v4.u32 	[%rd4+48], {%r1786, %r1788, %r1790, %r1792};
	setp.eq.s32 	%p193, %r1744, -1;
	setp.eq.s32 	%p194, %r104, 1;
	selp.b32 	%r1793, %r38, -1, %p194;
	selp.b32 	%r1794, %r1793, %r1744, %p193;
	setp.eq.s32 	%p195, %r1743, -1;
	setp.eq.s32 	%p196, %r103, 1;
	selp.b32 	%r1795, %r39, -1, %p196;
	selp.b32 	%r1796, %r1795, %r1743, %p195;
	setp.eq.s32 	%p197, %r1742, -1;
	setp.eq.s32 	%p198, %r102, 1;
	selp.b32 	%r1797, %r40, -1, %p198;
	selp.b32 	%r1798, %r1797, %r1742, %p197;
	setp.eq.s32 	%p199, %r1741, -1;
	setp.eq.s32 	%p200, %r101, 1;
	selp.b32 	%r1799, %r41, -1, %p200;
	selp.b32 	%r1800, %r1799, %r1741, %p199;
	st.local.v4.u32 	[%rd4+64], {%r1794, %r1796, %r1798, %r1800};
	setp.eq.s32 	%p201, %r1740, -1;
	setp.eq.s32 	%p202, %r100, 1;
	selp.b32 	%r1801, %r42, -1, %p202;
	selp.b32 	%r1802, %r1801, %r1740, %p201;
	setp.eq.s32 	%p203, %r1739, -1;
	setp.eq.s32 	%p204, %r99, 1;
	selp.b32 	%r1803, %r43, -1, %p204;
	selp.b32 	%r1804, %r1803, %r1739, %p203;
	setp.eq.s32 	%p205, %r1738, -1;
	setp.eq.s32 	%p206, %r98, 1;
	selp.b32 	%r1805, %r44, -1, %p206;
	selp.b32 	%r1806, %r1805, %r1738, %p205;
	setp.eq.s32 	%p207, %r1737, -1;
	setp.eq.s32 	%p208, %r97, 1;
	selp.b32 	%r1807, %r45, -1, %p208;
	selp.b32 	%r1808, %r1807, %r1737, %p207;
	st.local.v4.u32 	[%rd4+80], {%r1802, %r1804, %r1806, %r1808};
	setp.eq.s32 	%p209, %r1736, -1;
	setp.eq.s32 	%p210, %r96, 1;
	selp.b32 	%r1809, %r46, -1, %p210;
	selp.b32 	%r1810, %r1809, %r1736, %p209;
	setp.eq.s32 	%p211, %r1735, -1;
	setp.eq.s32 	%p212, %r95, 1;
	selp.b32 	%r1811, %r47, -1, %p212;
	selp.b32 	%r1812, %r1811, %r1735, %p211;
	setp.eq.s32 	%p213, %r1734, -1;
	setp.eq.s32 	%p214, %r94, 1;
	selp.b32 	%r1813, %r48, -1, %p214;
	selp.b32 	%r1814, %r1813, %r1734, %p213;
	setp.eq.s32 	%p215, %r1733, -1;
	setp.eq.s32 	%p216, %r93, 1;
	selp.b32 	%r1815, %r49, -1, %p216;
	selp.b32 	%r1816, %r1815, %r1733, %p215;
	st.local.v4.u32 	[%rd4+96], {%r1810, %r1812, %r1814, %r1816};
	setp.eq.s32 	%p217, %r1732, -1;
	setp.eq.s32 	%p218, %r92, 1;
	selp.b32 	%r1817, %r50, -1, %p218;
	selp.b32 	%r1818, %r1817, %r1732, %p217;
	setp.eq.s32 	%p219, %r1731, -1;
	setp.eq.s32 	%p220, %r91, 1;
	selp.b32 	%r1819, %r51, -1, %p220;
	selp.b32 	%r1820, %r1819, %r1731, %p219;
	setp.eq.s32 	%p221, %r1730, -1;
	setp.eq.s32 	%p222, %r90, 1;
	selp.b32 	%r1821, %r52, -1, %p222;
	selp.b32 	%r1822, %r1821, %r1730, %p221;
	setp.eq.s32 	%p223, %r1729, -1;
	setp.eq.s32 	%p224, %r89, 1;
	selp.b32 	%r1823, %r53, -1, %p224;
	selp.b32 	%r1824, %r1823, %r1729, %p223;
	st.local.v4.u32 	[%rd4+112], {%r1818, %r1820, %r1822, %r1824};
	setp.eq.s32 	%p225, %r1728, -1;
	setp.eq.s32 	%p226, %r88, 1;
	selp.b32 	%r1825, %r54, -1, %p226;
	selp.b32 	%r1826, %r1825, %r1728, %p225;
	setp.eq.s32 	%p227, %r1727, -1;
	setp.eq.s32 	%p228, %r87, 1;
	selp.b32 	%r1827, %r55, -1, %p228;
	selp.b32 	%r1828, %r1827, %r1727, %p227;
	setp.eq.s32 	%p229, %r1726, -1;
	setp.eq.s32 	%p230, %r86, 1;
	selp.b32 	%r1829, %r56, -1, %p230;
	selp.b32 	%r1830, %r1829, %r1726, %p229;
	setp.eq.s32 	%p231, %r1725, -1;
	setp.eq.s32 	%p232, %r85, 1;
	selp.b32 	%r1831, %r57, -1, %p232;
	selp.b32 	%r1832, %r1831, %r1725, %p231;
	st.local.v4.u32 	[%rd4+128], {%r1826, %r1828, %r1830, %r1832};
	setp.eq.s32 	%p233, %r1724, -1;
	setp.eq.s32 	%p234, %r84, 1;
	selp.b32 	%r1833, %r58, -1, %p234;
	selp.b32 	%r1834, %r1833, %r1724, %p233;
	setp.eq.s32 	%p235, %r1723, -1;
	setp.eq.s32 	%p236, %r83, 1;
	selp.b32 	%r1835, %r59, -1, %p236;
	selp.b32 	%r1836, %r1835, %r1723, %p235;
	setp.eq.s32 	%p237, %r1722, -1;
	setp.eq.s32 	%p238, %r82, 1;
	selp.b32 	%r1837, %r60, -1, %p238;
	selp.b32 	%r1838, %r1837, %r1722, %p237;
	setp.eq.s32 	%p239, %r1721, -1;
	setp.eq.s32 	%p240, %r81, 1;
	selp.b32 	%r1839, %r61, -1, %p240;
	selp.b32 	%r1840, %r1839, %r1721, %p239;
	st.local.v4.u32 	[%rd4+144], {%r1834, %r1836, %r1838, %r1840};
	setp.eq.s32 	%p241, %r1720, -1;
	setp.eq.s32 	%p242, %r80, 1;
	selp.b32 	%r1841, %r62, -1, %p242;
	selp.b32 	%r1842, %r1841, %r1720, %p241;
	setp.eq.s32 	%p243, %r1719, -1;
	setp.eq.s32 	%p244, %r79, 1;
	selp.b32 	%r1843, %r63, -1, %p244;
	selp.b32 	%r1844, %r1843, %r1719, %p243;
	setp.eq.s32 	%p245, %r1718, -1;
	setp.eq.s32 	%p246, %r78, 1;
	selp.b32 	%r1845, %r64, -1, %p246;
	selp.b32 	%r1846, %r1845, %r1718, %p245;
	setp.eq.s32 	%p247, %r1717, -1;
	setp.eq.s32 	%p248, %r77, 1;
	selp.b32 	%r1847, %r65, -1, %p248;
	selp.b32 	%r1848, %r1847, %r1717, %p247;
	st.local.v4.u32 	[%rd4+160], {%r1842, %r1844, %r1846, %r1848};
	setp.eq.s32 	%p249, %r1716, -1;
	setp.eq.s32 	%p250, %r76, 1;
	selp.b32 	%r1849, %r66, -1, %p250;
	selp.b32 	%r1850, %r1849, %r1716, %p249;
	setp.eq.s32 	%p251, %r1715, -1;
	setp.eq.s32 	%p252, %r75, 1;
	selp.b32 	%r1851, %r67, -1, %p252;
	selp.b32 	%r1852, %r1851, %r1715, %p251;
	setp.eq.s32 	%p253, %r72, -1;
	selp.b32 	%r1853, %r74, %r72, %p253;
	setp.eq.s32 	%p254, %r70, -1;
	selp.b32 	%r1854, %r71, %r70, %p254;
	st.local.v4.u32 	[%rd4+176], {%r1850, %r1852, %r1853, %r1854};
	mov.b32 	%r5871, 0;
	mov.u32 	%r5870, %r5871;
$L__BB1_126:
	mul.wide.s32 	%rd367, %r5871, 4;
	add.s64 	%rd368, %rd2, %rd367;
	ld.local.u32 	%r123, [%rd368];
	setp.ne.s32 	%p255, %r123, -1;
	@%p255 bra 	$L__BB1_128;
	add.s32 	%r5871, %r5871, 1;
	bra.uni 	$L__BB1_131;
$L__BB1_128:
	mul.wide.s32 	%rd369, %r5870, 4;
	add.s64 	%rd37, %rd4, %rd369;
	ld.local.u32 	%r1855, [%rd37];
	setp.ne.s32 	%p256, %r1855, -1;
	@%p256 bra 	$L__BB1_130;
	st.local.u32 	[%rd37], %r123;
	add.s32 	%r5870, %r5870, 1;
	add.s32 	%r5871, %r5871, 1;
	bra.uni 	$L__BB1_131;
$L__BB1_130:
	add.s32 	%r5870, %r5870, 1;
$L__BB1_131:
	setp.lt.s32 	%p257, %r5871, 48;
	@%p257 bra 	$L__BB1_126;
	ld.local.v4.u32 	{%r1856, %r1857, %r1858, %r1859}, [%rd4];
	st.shared.u32 	[_ZZ10tlboKernelPiS_iP17curandStateXORWOWiE4mean], %r1856;
	st.shared.u32 	[_ZZ10tlboKernelPiS_iP17curandStateXORWOWiE4mean+4], %r1857;
	st.shared.u32 	[_ZZ10tlboKernelPiS_iP17curandStateXORWOWiE4mean+8], %r1858;
	st.shared.u32 	[_ZZ10tlboKernelPiS_iP17curandStateXORWOWiE4mean+12], %r1859;
	ld.local.v4.u32 	{%r1860, %r1861, %r1862, %r1863}, [%rd4+16];
	st.shared.u32 	[_ZZ10tlboKernelPiS_iP17curandStateXORWOWiE4mean+16], %r1860;
	st.shared.u32 	[_ZZ10tlboKernelPiS_iP17curandStateXORWOWiE4mean+20], %r1861;
	st.shared.u32 	[_ZZ10tlboKernelPiS_iP17curandStateXORWOWiE4mean+24], %r1862;
	st.shared.u32 	[_ZZ10tlboKernelPiS_iP17curandStateXORWOWiE4mean+28], %r1863;
	ld.local.v4.u32 	{%r1864, %r1865, %r1866, %r1867}, [%rd4+32];
	st.shared.u32 	[_ZZ10tlboKernelPiS_iP17curandStateXORWOWiE4mean+32], %r1864;
	st.shared.u32 	[_ZZ10tlboKernelPiS_iP17curandStateXORWOWiE4mean+36], %r1865;
	st.shared.u32 	[_ZZ10tlboKernelPiS_iP17curandStateXORWOWiE4mean+40], %r1866;
	st.shared.u32 	[_ZZ10tlboKernelPiS_iP17curandStateXORWOWiE4mean+44], %r1867;
	ld.local.v4.u32 	{%r1868, %r1869, %r1870, %r1871}, [%rd4+48];
	st.shared.u32 	[_ZZ10tlboKernelPiS_iP17curandStateXORWOWiE4mean+48], %r1868;
	st.shared.u32 	[_ZZ10tlboKernelPiS_iP17curandStateXORWOWiE4mean+52], %r1869;
	st.shared.u32 	[_ZZ10tlboKernelPiS_iP17curandStateXORWOWiE4mean+56], %r1870;
	st.shared.u32 	[_ZZ10tlboKernelPiS_iP17curandStateXORWOWiE4mean+60], %r1871;
	ld.local.v4.u32 	{%r1872, %r1873, %r1874, %r1875}, [%rd4+64];
	st.shared.u32 	[_ZZ10tlboKernelPiS_iP17curandStateXORWOWiE4mean+64], %r1872;
	st.shared.u32 	[_ZZ10tlboKernelPiS_iP17curandStateXORWOWiE4mean+68], %r1873;
	st.shared.u32 	[_ZZ10tlboKernelPiS_iP17curandStateXORWOWiE4mean+72], %r1874;
	st.shared.u32 	[_ZZ10tlboKernelPiS_iP17curandStateXORWOWiE4mean+76], %r1875;
	ld.local.v4.u32 	{%r1876, %r1877, %r1878, %r1879}, [%rd4+80];
	st.shared.u32 	[_ZZ10tlboKernelPiS_iP17curandStateXORWOWiE4mean+80], %r1876;
	st.shared.u32 	[_ZZ10tlboKernelPiS_iP17curandStateXORWOWiE4mean+84], %r1877;
	st.shared.u32 	[_ZZ10tlboKernelPiS_iP17curandStateXORWOWiE4mean+88], %r1878;
	st.shared.u32 	[_ZZ10tlboKernelPiS_iP17curandStateXORWOWiE4mean+92], %r1879;
	ld.local.v4.u32 	{%r1880, %r1881, %r1882, %r1883}, [%rd4+96];
	st.shared.u32 	[_ZZ10tlboKernelPiS_iP17curandStateXORWOWiE4mean+96], %r1880;
	st.shared.u32 	[_ZZ10tlboKernelPiS_iP17curandStateXORWOWiE4mean+100], %r1881;
	st.shared.u32 	[_ZZ10tlboKernelPiS_iP17curandStateXORWOWiE4mean+104], %r1882;
	st.shared.u32 	[_ZZ10tlboKernelPiS_iP17curandStateXORWOWiE4mean+108], %r1883;
	ld.local.v4.u32 	{%r1884, %r1885, %r1886, %r1887}, [%rd4+112];
	st.shared.u32 	[_ZZ10tlboKernelPiS_iP17curandStateXORWOWiE4mean+112], %r1884;
	st.shared.u32 	[_ZZ10tlboKernelPiS_iP17curandStateXORWOWiE4mean+116], %r1885;
	st.shared.u32 	[_ZZ10tlboKernelPiS_iP17curandStateXORWOWiE4mean+120], %r1886;
	st.shared.u32 	[_ZZ10tlboKernelPiS_iP17curandStateXORWOWiE4mean+124], %r1887;
	ld.local.v4.u32 	{%r1888, %r1889, %r1890, %r1891}, [%rd4+128];
	st.shared.u32 	[_ZZ10tlboKernelPiS_iP17curandStateXORWOWiE4mean+128], %r1888;
	st.shared.u32 	[_ZZ10tlboKernelPiS_iP17curandStateXORWOWiE4mean+132], %r1889;
	st.shared.u32 	[_ZZ10tlboKernelPiS_iP17curandStateXORWOWiE4mean+136], %r1890;
	st.shared.u32 	[_ZZ10tlboKernelPiS_iP17curandStateXORWOWiE4mean+140], %r1891;
	ld.local.v4.u32 	{%r1892, %r1893, %r1894, %r1895}, [%rd4+144];
	st.shared.u32 	[_ZZ10tlboKernelPiS_iP17curandStateXORWOWiE4mean+144], %r1892;
	st.shared.u32 	[_ZZ10tlboKernelPiS_iP17curandStateXORWOWiE4mean+148], %r1893;
	st.shared.u32 	[_ZZ10tlboKernelPiS_iP17curandStateXORWOWiE4mean+152], %r1894;
	st.shared.u32 	[_ZZ10tlboKernelPiS_iP17curandStateXORWOWiE4mean+156], %r1895;
	ld.local.v4.u32 	{%r1896, %r1897, %r1898, %r1899}, [%rd4+160];
	st.shared.u32 	[_ZZ10tlboKernelPiS_iP17curandStateXORWOWiE4mean+160], %r1896;
	st.shared.u32 	[_ZZ10tlboKernelPiS_iP17curandStateXORWOWiE4mean+164], %r1897;
	st.shared.u32 	[_ZZ10tlboKernelPiS_iP17curandStateXORWOWiE4mean+168], %r1898;
	st.shared.u32 	[_ZZ10tlboKernelPiS_iP17curandStateXORWOWiE4mean+172], %r1899;
	ld.local.v4.u32 	{%r1900, %r1901, %r1902, %r1903}, [%rd4+176];
	st.shared.u32 	[_ZZ10tlboKernelPiS_iP17curandStateXORWOWiE4mean+176], %r1900;
	st.shared.u32 	[_ZZ10tlboKernelPiS_iP17curandStateXORWOWiE4mean+180], %r1901;
	st.shared.u32 	[_ZZ10tlboKernelPiS_iP17curandStateXORWOWiE4mean+184], %r1902;
	st.shared.u32 	[_ZZ10tlboKernelPiS_iP17curandStateXORWOWiE4mean+188], %r1903;
$L__BB1_133:
	ld.param.u64 	%rd1227, [_Z10tlboKernelPiS_iP17curandStateXORWOWi_param_3];
	mov.u32 	%r1905, %tid.x;
	mov.u32 	%r1906, _ZZ10tlboKernelPiS_iP17curandStateXORWOWiE6subPop;
	mad.lo.s32 	%r130, %r1905, 192, %r1906;
	cvta.to.global.u64 	%rd370, %rd1227;
	mul.wide.u32 	%rd371, %r1905, 48;
	add.s64 	%rd38, %rd370, %rd371;
	ld.global.v2.u32 	{%r1907, %r1908}, [%rd38];
	shr.u32 	%r1909, %r1908, 2;
	xor.b32  	%r1910, %r1909, %r1908;
	ld.global.v2.u32 	{%r1911, %r1912}, [%rd38+8];
	ld.global.v2.u32 	{%r1913, %r1914}, [%rd38+16];
	st.global.v2.u32 	[%rd38+8], {%r1912, %r1913};
	shl.b32 	%r1915, %r1914, 4;
	shl.b32 	%r1916, %r1910, 1;
	xor.b32  	%r1917, %r1916, %r1915;
	xor.b32  	%r1918, %r1917, %r1910;
	xor.b32  	%r1919, %r1918, %r1914;
	st.global.v2.u32 	[%rd38+16], {%r1914, %r1919};
	add.s32 	%r1920, %r1907, 362437;
	st.global.v2.u32 	[%rd38], {%r1920, %r1911};
	bar.sync 	0;
	ld.global.v2.u32 	{%r1921, %r1922}, [%rd38];
	shr.u32 	%r1923, %r1922, 2;
	xor.b32  	%r1924, %r1923, %r1922;
	ld.global.v2.u32 	{%r1925, %r1926}, [%rd38+8];
	ld.global.v2.u32 	{%r1927, %r1928}, [%rd38+16];
	st.global.v2.u32 	[%rd38+8], {%r1926, %r1927};
	shl.b32 	%r1929, %r1928, 4;
	shl.b32 	%r1930, %r1924, 1;
	xor.b32  	%r1931, %r1930, %r1929;
	xor.b32  	%r1932, %r1931, %r1924;
	xor.b32  	%r1933, %r1932, %r1928;
	st.global.v2.u32 	[%rd38+16], {%r1928, %r1933};
	add.s32 	%r1934, %r1921, 362437;
	st.global.v2.u32 	[%rd38], {%r1934, %r1925};
	add.s32 	%r1935, %r1933, %r1934;
	cvt.rn.f32.u32 	%f1, %r1935;
	fma.rn.f32 	%f2, %f1, 0f2F800000, 0f2F000000;
	mul.f32 	%f3, %f2, 0f42C80000;
	cvt.rzi.s32.f32 	%r131, %f3;
	shr.s32 	%r1936, %r131, 31;
	shr.u32 	%r1937, %r1936, 30;
	add.s32 	%r1938, %r131, %r1937;
	and.b32  	%r1939, %r1938, -4;
	sub.s32 	%r1904, %r131, %r1939;
	setp.gt.s32 	%p258, %r1904, 1;
	@%p258 bra 	$L__BB1_251;
	setp.eq.s32 	%p261, %r1904, 0;
	@%p261 bra 	$L__BB1_367;
	setp.eq.s32 	%p262, %r1904, 1;
	@%p262 bra 	$L__BB1_136;
	bra.uni 	$L__BB1_253;
$L__BB1_136:
	{ // callseq 7, 0
	.param .b64 param0;
	st.param.b64 	[param0], 192;
	.param .b64 retval0;
	call.uni (retval0), 
	malloc, 
	(
	param0
	);
	ld.param.b64 	%rd1248, [retval0];
	} // callseq 7
	ld.shared.u32 	%r3348, [%r130];
	st.u32 	[%rd1248], %r3348;
	ld.shared.u32 	%r3349, [%r130+4];
	st.u32 	[%rd1248+4], %r3349;
	ld.shared.u32 	%r3350, [%r130+8];
	st.u32 	[%rd1248+8], %r3350;
	ld.shared.u32 	%r3351, [%r130+12];
	st.u32 	[%rd1248+12], %r3351;
	ld.shared.u32 	%r3352, [%r130+16];
	st.u32 	[%rd1248+16], %r3352;
	ld.shared.u32 	%r3353, [%r130+20];
	st.u32 	[%rd1248+20], %r3353;
	ld.shared.u32 	%r3354, [%r130+24];
	st.u32 	[%rd1248+24], %r3354;
	ld.shared.u32 	%r3355, [%r130+28];
	st.u32 	[%rd1248+28], %r3355;
	ld.shared.u32 	%r3356, [%r130+32];
	st.u32 	[%rd1248+32], %r3356;
	ld.shared.u32 	%r3357, [%r130+36];
	st.u32 	[%rd1248+36], %r3357;
	ld.shared.u32 	%r3358, [%r130+40];
	st.u32 	[%rd1248+40], %r3358;
	ld.shared.u32 	%r3359, [%r130+44];
	st.u32 	[%rd1248+44], %r3359;
	ld.shared.u32 	%r3360, [%r130+48];
	st.u32 	[%rd1248+48], %r3360;
	ld.shared.u32 	%r3361, [%r130+52];
	st.u32 	[%rd1248+52], %r3361;
	ld.shared.u32 	%r3362, [%r130+56];
	st.u32 	[%rd1248+56], %r3362;
	ld.shared.u32 	%r3363, [%r130+60];
	st.u32 	[%rd1248+60], %r3363;
	ld.shared.u32 	%r3364, [%r130+64];
	st.u32 	[%rd1248+64], %r3364;
	ld.shared.u32 	%r3365, [%r130+68];
	st.u32 	[%rd1248+68], %r3365;
	ld.shared.u32 	%r3366, [%r130+72];
	st.u32 	[%rd1248+72], %r3366;
	ld.shared.u32 	%r3367, [%r130+76];
	st.u32 	[%rd1248+76], %r3367;
	ld.shared.u32 	%r3368, [%r130+80];
	st.u32 	[%rd1248+80], %r3368;
	ld.shared.u32 	%r3369, [%r130+84];
	st.u32 	[%rd1248+84], %r3369;
	ld.shared.u32 	%r3370, [%r130+88];
	st.u32 	[%rd1248+88], %r3370;
	ld.shared.u32 	%r3371, [%r130+92];
	st.u32 	[%rd1248+92], %r3371;
	ld.shared.u32 	%r3372, [%r130+96];
	st.u32 	[%rd1248+96], %r3372;
	ld.shared.u32 	%r3373, [%r130+100];
	st.u32 	[%rd1248+100], %r3373;
	ld.shared.u32 	%r3374, [%r130+104];
	st.u32 	[%rd1248+104], %r3374;
	ld.shared.u32 	%r3375, [%r130+108];
	st.u32 	[%rd1248+108], %r3375;
	ld.shared.u32 	%r3376, [%r130+112];
	st.u32 	[%rd1248+112], %r3376;
	ld.shared.u32 	%r3377, [%r130+116];
	st.u32 	[%rd1248+116], %r3377;
	ld.shared.u32 	%r3378, [%r130+120];
	st.u32 	[%rd1248+120], %r3378;
	ld.shared.u32 	%r3379, [%r130+124];
	st.u32 	[%rd1248+124], %r3379;
	ld.shared.u32 	%r3380, [%r130+128];
	st.u32 	[%rd1248+128], %r3380;
	ld.shared.u32 	%r3381, [%r130+132];
	st.u32 	[%rd1248+132], %r3381;
	ld.shared.u32 	%r3382, [%r130+136];
	st.u32 	[%rd1248+136], %r3382;
	ld.shared.u32 	%r3383, [%r130+140];
	st.u32 	[%rd1248+140], %r3383;
	ld.shared.u32 	%r3384, [%r130+144];
	st.u32 	[%rd1248+144], %r3384;
	ld.shared.u32 	%r3385, [%r130+148];
	st.u32 	[%rd1248+148], %r3385;
	ld.shared.u32 	%r3386, [%r130+152];
	st.u32 	[%rd1248+152], %r3386;
	ld.shared.u32 	%r3387, [%r130+156];
	st.u32 	[%rd1248+156], %r3387;
	ld.shared.u32 	%r3388, [%r130+160];
	st.u32 	[%rd1248+160], %r3388;
	ld.shared.u32 	%r3389, [%r130+164];
	st.u32 	[%rd1248+164], %r3389;
	ld.shared.u32 	%r3390, [%r130+168];
	st.u32 	[%rd1248+168], %r3390;
	ld.shared.u32 	%r3391, [%r130+172];
	st.u32 	[%rd1248+172], %r3391;
	ld.shared.u32 	%r3392, [%r130+176];
	st.u32 	[%rd1248+176], %r3392;
	ld.shared.u32 	%r3393, [%r130+180];
	st.u32 	[%rd1248+180], %r3393;
	ld.shared.u32 	%r3394, [%r130+184];
	st.u32 	[%rd1248+184], %r3394;
	ld.shared.u32 	%r3395, [%r130+188];
	st.u32 	[%rd1248+188], %r3395;
	mul.hi.s32 	%r3396, %r131, 715827883;
	shr.u32 	%r3397, %r3396, 31;
	shr.u32 	%r3398, %r3396, 3;
	add.s32 	%r3399, %r3398, %r3397;
	mul.lo.s32 	%r3400, %r3399, 48;
	sub.s32 	%r3401, %r131, %r3400;
	ld.global.v2.u32 	{%r3402, %r3403}, [%rd38];
	shr.u32 	%r3404, %r3403, 2;
	xor.b32  	%r3405, %r3404, %r3403;
	ld.global.v2.u32 	{%r5905, %r5904}, [%rd38+8];
	ld.global.v2.u32 	{%r5903, %r5902}, [%rd38+16];
	st.global.v2.u32 	[%rd38+8], {%r5904, %r5903};
	shl.b32 	%r3406, %r5902, 4;
	shl.b32 	%r3407, %r3405, 1;
	xor.b32  	%r3408, %r3407, %r3406;
	xor.b32  	%r3409, %r3408, %r3405;
	xor.b32  	%r5901, %r3409, %r5902;
	st.global.v2.u32 	[%rd38+16], {%r5902, %r5901};
	add.s32 	%r5900, %r3402, 362437;
	st.global.v2.u32 	[%rd38], {%r5900, %r5905};
	add.s32 	%r3410, %r5901, %r5900;
	cvt.rn.f32.u32 	%f46, %r3410;
	fma.rn.f32 	%f47, %f46, 0f2F800000, 0f2F000000;
	mul.f32 	%f48, %f47, 0f42C80000;
	cvt.rzi.s32.f32 	%r3411, %f48;
	mul.hi.s32 	%r3412, %r3411, 715827883;
	shr.u32 	%r3413, %r3412, 31;
	shr.u32 	%r3414, %r3412, 3;
	add.s32 	%r3415, %r3414, %r3413;
	mul.lo.s32 	%r3416, %r3415, 48;
	sub.s32 	%r3417, %r3411, %r3416;
	max.s32 	%r5897, %r3401, %r3417;
	min.s32 	%r5898, %r3401, %r3417;
	setp.lt.s32 	%p781, %r5898, %r5897;
	@%p781 bra 	$L__BB1_139;
$L__BB1_137:
	mov.u32 	%r314, %r5903;
	mov.u32 	%r313, %r5902;
	mov.u32 	%r5903, %r5901;
	shr.u32 	%r3418, %r5905, 2;
	xor.b32  	%r3419, %r3418, %r5905;
	shl.b32 	%r3420, %r5903, 4;
	shl.b32 	%r3421, %r3419, 1;
	xor.b32  	%r3422, %r3421, %r3420;
	xor.b32  	%r3423, %r3422, %r3419;
	xor.b32  	%r5902, %r3423, %r5903;
	add.s32 	%r3424, %r5900, %r5902;
	add.s32 	%r3425, %r3424, 362437;
	cvt.rn.f32.u32 	%f49, %r3425;
	fma.rn.f32 	%f50, %f49, 0f2F800000, 0f2F000000;
	mul.f32 	%f51, %f50, 0f42C80000;
	cvt.rzi.s32.f32 	%r3426, %f51;
	mul.hi.s32 	%r3427, %r3426, 715827883;
	shr.u32 	%r3428, %r3427, 31;
	shr.u32 	%r3429, %r3427, 3;
	add.s32 	%r3430, %r3429, %r3428;
	mul.lo.s32 	%r3431, %r3430, 48;
	sub.s32 	%r5898, %r3426, %r3431;
	shr.u32 	%r3432, %r5904, 2;
	xor.b32  	%r3433, %r3432, %r5904;
	shl.b32 	%r3434, %r5902, 4;
	shl.b32 	%r3435, %r3433, 1;
	xor.b32  	%r3436, %r3435, %r3434;
	xor.b32  	%r3437, %r3436, %r3433;
	xor.b32  	%r5901, %r3437, %r5902;
	add.s32 	%r5900, %r5900, 724874;
	add.s32 	%r3438, %r5901, %r5900;
	cvt.rn.f32.u32 	%f52, %r3438;
	fma.rn.f32 	%f53, %f52, 0f2F800000, 0f2F000000;
	mul.f32 	%f54, %f53, 0f42C80000;
	cvt.rzi.s32.f32 	%r3439, %f54;
	mul.hi.s32 	%r3440, %r3439, 715827883;
	shr.u32 	%r3441, %r3440, 31;
	shr.u32 	%r3442, %r3440, 3;
	add.s32 	%r3443, %r3442, %r3441;
	mul.lo.s32 	%r3444, %r3443, 48;
	sub.s32 	%r5897, %r3439, %r3444;
	setp.lt.s32 	%p782, %r5898, %r5897;
	mov.u32 	%r5904, %r313;
	mov.u32 	%r5905, %r314;
	@%p782 bra 	$L__BB1_138;
	bra.uni 	$L__BB1_137;
$L__BB1_138:
	st.global.v2.u32 	[%rd38+8], {%r313, %r5903};
	st.global.v2.u32 	[%rd38+16], {%r5902, %r5901};
	st.global.v2.u32 	[%rd38], {%r5900, %r314};
$L__BB1_139:
	setp.lt.s32 	%p783, %r5897, %r5898;
	@%p783 bra 	$L__BB1_146;
	sub.s32 	%r3445, %r5897, %r5898;
	add.s32 	%r3446, %r3445, 1;
	and.b32  	%r305, %r3446, 3;
	setp.eq.s32 	%p784, %r305, 0;
	mov.u32 	%r5899, %r5898;
	@%p784 bra 	$L__BB1_144;
	shl.b32 	%r3447, %r5898, 2;
	mov.u32 	%r3448, _ZZ10tlboKernelPiS_iP17curandStateXORWOWiE13block_teacher;
	add.s32 	%r306, %r3448, %r3447;
	ld.shared.u32 	%r3449, [%r306];
	mul.wide.s32 	%rd673, %r5898, 4;
	add.s64 	%rd69, %rd1248, %rd673;
	st.u32 	[%rd69], %r3449;
	add.s32 	%r5899, %r5898, 1;
	setp.eq.s32 	%p785, %r305, 1;
	@%p785 bra 	$L__BB1_144;
	ld.shared.u32 	%r3450, [%r306+4];
	st.u32 	[%rd69+4], %r3450;
	add.s32 	%r5899, %r5898, 2;
	setp.eq.s32 	%p786, %r305, 2;
	@%p786 bra 	$L__BB1_144;
	ld.shared.u32 	%r3451, [%r306+8];
	st.u32 	[%rd69+8], %r3451;
	add.s32 	%r5899, %r5898, 3;
$L__BB1_144:
	setp.lt.u32 	%p787, %r3445, 3;
	@%p787 bra 	$L__BB1_146;
$L__BB1_145:
	shl.b32 	%r3453, %r5899, 2;
	mov.u32 	%r3454, _ZZ10tlboKernelPiS_iP17curandStateXORWOWiE13block_teacher;
	add.s32 	%r3455, %r3454, %r3453;
	ld.shared.u32 	%r3456, [%r3455];
	mul.wide.s32 	%rd674, %r5899, 4;
	add.s64 	%rd675, %rd1248, %rd674;
	st.u32 	[%rd675], %r3456;
	ld.shared.u32 	%r3457, [%r3455+4];
	st.u32 	[%rd675+4], %r3457;
	ld.shared.u32 	%r3458, [%r3455+8];
	st.u32 	[%rd675+8], %r3458;
	add.s32 	%r3459, %r5899, 3;
	ld.shared.u32 	%r3460, [%r3455+12];
	st.u32 	[%rd675+12], %r3460;
	add.s32 	%r5899, %r5899, 4;
	setp.ne.s32 	%p788, %r3459, %r5897;
	@%p788 bra 	$L__BB1_145;
$L__BB1_146:
	mov.b64 	%rd1241, 0;
$L__BB1_147:
	shl.b64 	%rd677, %rd1241, 2;
	add.s64 	%rd678, %rd2, %rd677;
	mov.b32 	%r3461, -1;
	st.local.u32 	[%rd678], %r3461;
	add.s64 	%rd71, %rd1241, 1;
	setp.lt.u64 	%p789, %rd1241, 47;
	mov.u64 	%rd1241, %rd71;
	@%p789 bra 	$L__BB1_147;
	mov.b64 	%rd1242, 0;
$L__BB1_149:
	shl.b64 	%rd680, %rd1242, 2;
	add.s64 	%rd681, %rd3, %rd680;
	mov.b32 	%r3462, 0;
	st.local.u32 	[%rd681], %r3462;
	add.s64 	%rd73, %rd1242, 1;
	setp.lt.u64 	%p790, %rd1242, 47;
	mov.u64 	%rd1242, %rd73;
	@%p790 bra 	$L__BB1_149;
	ld.u32 	%r324, [%rd1248];
	mul.wide.s32 	%rd682, %r324, 4;
	add.s64 	%rd74, %rd3, %rd682;
	ld.local.u32 	%r3463, [%rd74];
	add.s32 	%r3464, %r3463, 1;
	st.local.u32 	[%rd74], %r3464;
	ld.u32 	%r325, [%rd1248+4];
	mul.wide.s32 	%rd683, %r325, 4;
	add.s64 	%rd684, %rd3, %rd683;
	ld.local.u32 	%r3465, [%rd684];
	add.s32 	%r3466, %r3465, 1;
	st.local.u32 	[%rd684], %r3466;
	ld.u32 	%r326, [%rd1248+8];
	mul.wide.s32 	%rd685, %r326, 4;
	add.s64 	%rd686, %rd3, %rd685;
	ld.local.u32 	%r3467, [%rd686];
	add.s32 	%r3468, %r3467, 1;
	st.local.u32 	[%rd686], %r3468;
	ld.u32 	%r327, [%rd1248+12];
	mul.wide.s32 	%rd687, %r327, 4;
	add.s64 	%rd688, %rd3, %rd687;
	ld.local.u32 	%r3469, [%rd688];
	add.s32 	%r3470, %r3469, 1;
	st.local.u32 	[%rd688], %r3470;
	ld.u32 	%r328, [%rd1248+16];
	mul.wide.s32 	%rd689, %r328, 4;
	add.s64 	%rd75, %rd3, %rd689;
	ld.local.u32 	%r3471, [%rd75];
	add.s32 	%r3472, %r3471, 1;
	st.local.u32 	[%rd75], %r3472;
	ld.u32 	%r329, [%rd1248+20];
	mul.wide.s32 	%rd690, %r329, 4;
	add.s64 	%rd76, %rd3, %rd690;
	ld.local.u32 	%r3473, [%rd76];
	add.s32 	%r3474, %r3473, 1;
	st.local.u32 	[%rd76], %r3474;
	ld.u32 	%r330, [%rd1248+24];
	mul.wide.s32 	%rd691, %r330, 4;
	add.s64 	%rd692, %rd3, %rd691;
	ld.local.u32 	%r3475, [%rd692];
	add.s32 	%r3476, %r3475, 1;
	st.local.u32 	[%rd692], %r3476;
	ld.u32 	%r331, [%rd1248+28];
	mul.wide.s32 	%rd693, %r331, 4;
	add.s64 	%rd77, %rd3, %rd693;
	ld.local.u32 	%r3477, [%rd77];
	add.s32 	%r3478, %r3477, 1;
	st.local.u32 	[%rd77], %r3478;
	ld.u32 	%r332, [%rd1248+32];
	mul.wide.s32 	%rd694, %r332, 4;
	add.s64 	%rd78, %rd3, %rd694;
	ld.local.u32 	%r3479, [%rd78];
	add.s32 	%r3480, %r3479, 1;
	st.local.u32 	[%rd78], %r3480;
	ld.u32 	%r333, [%rd1248+36];
	mul.wide.s32 	%rd695, %r333, 4;
	add.s64 	%rd696, %rd3, %rd695;
	ld.local.u32 	%r3481, [%rd696];
	add.s32 	%r3482, %r3481, 1;
	st.local.u32 	[%rd696], %r3482;
	ld.u32 	%r334, [%rd1248+40];
	mul.wide.s32 	%rd697, %r334, 4;
	add.s64 	%rd698, %rd3, %rd697;
	ld.local.u32 	%r3483, [%rd698];
	add.s32 	%r3484, %r3483, 1;
	st.local.u32 	[%rd698], %r3484;
	ld.u32 	%r335, [%rd1248+44];
	mul.wide.s32 	%rd699, %r335, 4;
	add.s64 	%rd700, %rd3, %rd699;
	ld.local.u32 	%r3485, [%rd700];
	add.s32 	%r3486, %r3485, 1;
	st.local.u32 	[%rd700], %r3486;
	ld.u32 	%r336, [%rd1248+48];
	mul.wide.s32 	%rd701, %r336, 4;
	add.s64 	%rd702, %rd3, %rd701;
	ld.local.u32 	%r3487, [%rd702];
	add.s32 	%r3488, %r3487, 1;
	st.local.u32 	[%rd702], %r3488;
	ld.u32 	%r337, [%rd1248+52];
	mul.wide.s32 	%rd703, %r337, 4;
	add.s64 	%rd704, %rd3, %rd703;
	ld.local.u32 	%r3489, [%rd704];
	add.s32 	%r3490, %r3489, 1;
	st.local.u32 	[%rd704], %r3490;
	ld.u32 	%r338, [%rd1248+56];
	mul.wide.s32 	%rd705, %r338, 4;
	add.s64 	%rd706, %rd3, %rd705;
	ld.local.u32 	%r3491, [%rd706];
	add.s32 	%r3492, %r3491, 1;
	st.local.u32 	[%rd706], %r3492;
	ld.u32 	%r339, [%rd1248+60];
	mul.wide.s32 	%rd707, %r339, 4;
	add.s64 	%rd708, %rd3, %rd707;
	ld.local.u32 	%r3493, [%rd708];
	add.s32 	%r3494, %r3493, 1;
	st.local.u32 	[%rd708], %r3494;
	ld.u32 	%r340, [%rd1248+64];
	mul.wide.s32 	%rd709, %r340, 4;
	add.s64 	%rd710, %rd3, %rd709;
	ld.local.u32 	%r3495, [%rd710];
	add.s32 	%r3496, %r3495, 1;
	st.local.u32 	[%rd710], %r3496;
	ld.u32 	%r341, [%rd1248+68];
	mul.wide.s32 	%rd711, %r341, 4;
	add.s64 	%rd712, %rd3, %rd711;
	ld.local.u32 	%r3497, [%rd712];
	add.s32 	%r3498, %r3497, 1;
	st.local.u32 	[%rd712], %r3498;
	ld.u32 	%r342, [%rd1248+72];
	mul.wide.s32 	%rd713, %r342, 4;
	add.s64 	%rd714, %rd3, %rd713;
	ld.local.u32 	%r3499, [%rd714];
	add.s32 	%r3500, %r3499, 1;
	st.local.u32 	[%rd714], %r3500;
	ld.u32 	%r343, [%rd1248+76];
	mul.wide.s32 	%rd715, %r343, 4;
	add.s64 	%rd716, %rd3, %rd715;
	ld.local.u32 	%r3501, [%rd716];
	add.s32 	%r3502, %r3501, 1;
	st.local.u32 	[%rd716], %r3502;
	ld.u32 	%r344, [%rd1248+80];
	mul.wide.s32 	%rd717, %r344, 4;
	add.s64 	%rd718, %rd3, %rd717;
	ld.local.u32 	%r3503, [%rd718];
	add.s32 	%r3504, %r3503, 1;
	st.local.u32 	[%rd718], %r3504;
	ld.u32 	%r345, [%rd1248+84];
	mul.wide.s32 	%rd719, %r345, 4;
	add.s64 	%rd720, %rd3, %rd719;
	ld.local.u32 	%r3505, [%rd720];
	add.s32 	%r3506, %r3505, 1;
	st.local.u32 	[%rd720], %r3506;
	ld.u32 	%r346, [%rd1248+88];
	mul.wide.s32 	%rd721, %r346, 4;
	add.s64 	%rd722, %rd3, %rd721;
	ld.local.u32 	%r3507, [%rd722];
	add.s32 	%r3508, %r3507, 1;
	st.local.u32 	[%rd722], %r3508;
	ld.u32 	%r347, [%rd1248+92];
	mul.wide.s32 	%rd723, %r347, 4;
	add.s64 	%rd79, %rd3, %rd723;
	ld.local.u32 	%r3509, [%rd79];
	add.s32 	%r3510, %r3509, 1;
	st.local.u32 	[%rd79], %r3510;
	ld.u32 	%r348, [%rd1248+96];
	mul.wide.s32 	%rd724, %r348, 4;
	add.s64 	%rd80, %rd3, %rd724;
	ld.local.u32 	%r3511, [%rd80];
	add.s32 	%r3512, %r3511, 1;
	st.local.u32 	[%rd80], %r3512;
	ld.u32 	%r349, [%rd1248+100];
	mul.wide.s32 	%rd725, %r349, 4;
	add.s64 	%rd726, %rd3, %rd725;
	ld.local.u32 	%r3513, [%rd726];
	add.s32 	%r3514, %r3513, 1;
	st.local.u32 	[%rd726], %r3514;
	ld.u32 	%r350, [%rd1248+104];
	mul.wide.s32 	%rd727, %r350, 4;
	add.s64 	%rd81, %rd3, %rd727;
	ld.local.u32 	%r3515, [%rd81];
	add.s32 	%r3516, %r3515, 1;
	st.local.u32 	[%rd81], %r3516;
	ld.u32 	%r351, [%rd1248+108];
	mul.wide.s32 	%rd728, %r351, 4;
	add.s64 	%rd82, %rd3, %rd728;
	ld.local.u32 	%r3517, [%rd82];
	add.s32 	%r3518, %r3517, 1;
	st.local.u32 	[%rd82], %r3518;
	ld.u32 	%r352, [%rd1248+112];
	mul.wide.s32 	%rd729, %r352, 4;
	add.s64 	%rd83, %rd3, %rd729;
	ld.local.u32 	%r3519, [%rd83];
	add.s32 	%r3520, %r3519, 1;
	st.local.u32 	[%rd83], %r3520;
	ld.u32 	%r353, [%rd1248+116];
	mul.wide.s32 	%rd730, %r353, 4;
	add.s64 	%rd84, %rd3, %rd730;
	ld.local.u32 	%r3521, [%rd84];
	add.s32 	%r3522, %r3521, 1;
	st.local.u32 	[%rd84], %r3522;
	ld.u32 	%r354, [%rd1248+120];
	mul.wide.s32 	%rd731, %r354, 4;
	add.s64 	%rd732, %rd3, %rd731;
	ld.local.u32 	%r3523, [%rd732];
	add.s32 	%r3524, %r3523, 1;
	st.local.u32 	[%rd732], %r3524;
	ld.u32 	%r355, [%rd1248+124];
	mul.wide.s32 	%rd733, %r355, 4;
	add.s64 	%rd734, %rd3, %rd733;
	ld.local.u32 	%r3525, [%rd734];
	add.s32 	%r3526, %r3525, 1;
	st.local.u32 	[%rd734], %r3526;
	ld.u32 	%r356, [%rd1248+128];
	mul.wide.s32 	%rd735, %r356, 4;
	add.s64 	%rd85, %rd3, %rd735;
	ld.local.u32 	%r3527, [%rd85];
	add.s32 	%r3528, %r3527, 1;
	st.local.u32 	[%rd85], %r3528;
	ld.u32 	%r357, [%rd1248+132];
	mul.wide.s32 	%rd736, %r357, 4;
	add.s64 	%rd86, %rd3, %rd736;
	ld.local.u32 	%r3529, [%rd86];
	add.s32 	%r3530, %r3529, 1;
	st.local.u32 	[%rd86], %r3530;
	ld.u32 	%r358, [%rd1248+136];
	mul.wide.s32 	%rd737, %r358, 4;
	add.s64 	%rd87, %rd3, %rd737;
	ld.local.u32 	%r3531, [%rd87];
	add.s32 	%r3532, %r3531, 1;
	st.local.u32 	[%rd87], %r3532;
	ld.u32 	%r359, [%rd1248+140];
	mul.wide.s32 	%rd738, %r359, 4;
	add.s64 	%rd88, %rd3, %rd738;
	ld.local.u32 	%r3533, [%rd88];
	add.s32 	%r3534, %r3533, 1;
	st.local.u32 	[%rd88], %r3534;
	ld.u32 	%r360, [%rd1248+144];
	mul.wide.s32 	%rd739, %r360, 4;
	add.s64 	%rd89, %rd3, %rd739;
	ld.local.u32 	%r3535, [%rd89];
	add.s32 	%r3536, %r3535, 1;
	st.local.u32 	[%rd89], %r3536;
	ld.u32 	%r361, [%rd1248+148];
	mul.wide.s32 	%rd740, %r361, 4;
	add.s64 	%rd90, %rd3, %rd740;
	ld.local.u32 	%r3537, [%rd90];
	add.s32 	%r3538, %r3537, 1;
	st.local.u32 	[%rd90], %r3538;
	ld.u32 	%r362, [%rd1248+152];
	mul.wide.s32 	%rd741, %r362, 4;
	add.s64 	%rd91, %rd3, %rd741;
	ld.local.u32 	%r3539, [%rd91];
	add.s32 	%r3540, %r3539, 1;
	st.local.u32 	[%rd91], %r3540;
	ld.u32 	%r363, [%rd1248+156];
	mul.wide.s32 	%rd742, %r363, 4;
	add.s64 	%rd92, %rd3, %rd742;
	ld.local.u32 	%r3541, [%rd92];
	add.s32 	%r3542, %r3541, 1;
	st.local.u32 	[%rd92], %r3542;
	ld.u32 	%r364, [%rd1248+160];
	mul.wide.s32 	%rd743, %r364, 4;
	add.s64 	%rd744, %rd3, %rd743;
	ld.local.u32 	%r3543, [%rd744];
	add.s32 	%r3544, %r3543, 1;
	st.local.u32 	[%rd744], %r3544;
	ld.u32 	%r365, [%rd1248+164];
	mul.wide.s32 	%rd745, %r365, 4;
	add.s64 	%rd746, %rd3, %rd745;
	ld.local.u32 	%r3545, [%rd746];
	add.s32 	%r3546, %r3545, 1;
	st.local.u32 	[%rd746], %r3546;
	ld.u32 	%r366, [%rd1248+168];
	mul.wide.s32 	%rd747, %r366, 4;
	add.s64 	%rd748, %rd3, %rd747;
	ld.local.u32 	%r3547, [%rd748];
	add.s32 	%r3548, %r3547, 1;
	st.local.u32 	[%rd748], %r3548;
	ld.u32 	%r367, [%rd1248+172];
	mul.wide.s32 	%rd749, %r367, 4;
	add.s64 	%rd750, %rd3, %rd749;
	ld.local.u32 	%r3549, [%rd750];
	add.s32 	%r3550, %r3549, 1;
	st.local.u32 	[%rd750], %r3550;
	ld.u32 	%r368, [%rd1248+176];
	mul.wide.s32 	%rd751, %r368, 4;
	add.s64 	%rd752, %rd3, %rd751;
	ld.local.u32 	%r3551, [%rd752];
	add.s32 	%r3552, %r3551, 1;
	st.local.u32 	[%rd752], %r3552;
	ld.u32 	%r369, [%rd1248+180];
	mul.wide.s32 	%rd753, %r369, 4;
	add.s64 	%rd754, %rd3, %rd753;
	ld.local.u32 	%r3553, [%rd754];
	add.s32 	%r3554, %r3553, 1;
	st.local.u32 	[%rd754], %r3554;
	ld.u32 	%r3555, [%rd1248+184];
	mul.wide.s32 	%rd755, %r3555, 4;
	add.s64 	%rd93, %rd3, %rd755;
	ld.local.u32 	%r3556, [%rd93];
	add.s32 	%r3557, %r3556, 1;
	st.local.u32 	[%rd93], %r3557;
	ld.u32 	%r3558, [%rd1248+188];
	mul.wide.s32 	%rd756, %r3558, 4;
	add.s64 	%rd757, %rd3, %rd756;
	ld.local.u32 	%r3559, [%rd757];
	add.s32 	%r3560, %r3559, 1;
	setp.gt.s32 	%p791, %r3559, 0;
	selp.b32 	%r3561, -1, %r3560, %p791;
	selp.b32 	%r370, %r3558, -1, %p791;
	setp.eq.s32 	%p792, %r3561, 1;
	selp.b32 	%r3562, -1, %r3561, %p792;
	selp.b32 	%r371, %r3558, -1, %p792;
	st.local.u32 	[%rd757], %r3562;
	ld.local.u32 	%r3563, [%rd93];
	setp.gt.s32 	%p793, %r3563, 1;
	selp.b32 	%r3564, -1, %r3563, %p793;
	selp.b32 	%r372, %r3555, -1, %p793;
	setp.eq.s32 	%p794, %r3564, 1;
	selp.b32 	%r373, -1, %r3564, %p794;
	selp.b32 	%r374, %r3555, -1, %p794;
	or.pred  	%p795, %p793, %p794;
	not.pred 	%p796, %p795;
	@%p796 bra 	$L__BB1_152;
	st.local.u32 	[%rd93], %r373;
$L__BB1_152:
	ld.local.u32 	%r375, [%rd754];
	setp.lt.s32 	%p797, %r375, 1;
	selp.b32 	%r3565, %r375, -1, %p797;
	st.local.u32 	[%rd754], %r3565;
	ld.local.u32 	%r376, [%rd752];
	setp.lt.s32 	%p798, %r376, 1;
	selp.b32 	%r3566, %r376, -1, %p798;
	st.local.u32 	[%rd752], %r3566;
	ld.local.u32 	%r377, [%rd750];
	setp.lt.s32 	%p799, %r377, 1;
	selp.b32 	%r3567, %r377, -1, %p799;
	st.local.u32 	[%rd750], %r3567;
	ld.local.u32 	%r378, [%rd748];
	setp.lt.s32 	%p800, %r378, 1;
	selp.b32 	%r3568, %r378, -1, %p800;
	st.local.u32 	[%rd748], %r3568;
	mul.wide.s32 	%rd766, %r365, 4;
	add.s64 	%rd767, %rd3, %rd766;
	ld.local.u32 	%r379, [%rd767];
	setp.lt.s32 	%p801, %r379, 1;
	selp.b32 	%r3569, %r379, -1, %p801;
	st.local.u32 	[%rd767], %r3569;
	mul.wide.s32 	%rd768, %r364, 4;
	add.s64 	%rd769, %rd3, %rd768;
	ld.local.u32 	%r380, [%rd769];
	setp.lt.s32 	%p802, %r380, 1;
	selp.b32 	%r3570, %r380, -1, %p802;
	st.local.u32 	[%rd769], %r3570;
	ld.local.u32 	%r381, [%rd92];
	setp.lt.s32 	%p803, %r381, 1;
	selp.b32 	%r3571, %r381, -1, %p803;
	st.local.u32 	[%rd92], %r3571;
	ld.local.u32 	%r382, [%rd91];
	setp.lt.s32 	%p804, %r382, 1;
	selp.b32 	%r3572, %r382, -1, %p804;
	st.local.u32 	[%rd91], %r3572;
	ld.local.u32 	%r383, [%rd90];
	setp.lt.s32 	%p805, %r383, 1;
	selp.b32 	%r3573, %r383, -1, %p805;
	st.local.u32 	[%rd90], %r3573;
	ld.local.u32 	%r384, [%rd89];
	setp.lt.s32 	%p806, %r384, 1;
	selp.b32 	%r3574, %r384, -1, %p806;
	st.local.u32 	[%rd89], %r3574;
	ld.local.u32 	%r385, [%rd88];
	setp.lt.s32 	%p807, %r385, 1;
	selp.b32 	%r3575, %r385, -1, %p807;
	st.local.u32 	[%rd88], %r3575;
	ld.local.u32 	%r386, [%rd87];
	setp.lt.s32 	%p808, %r386, 1;
	selp.b32 	%r3576, %r386, -1, %p808;
	st.local.u32 	[%rd87], %r3576;
	ld.local.u32 	%r387, [%rd86];
	setp.lt.s32 	%p809, %r387, 1;
	selp.b32 	%r3577, %r387, -1, %p809;
	st.local.u32 	[%rd86], %r3577;
	ld.local.u32 	%r388, [%rd85];
	setp.lt.s32 	%p810, %r388, 1;
	selp.b32 	%r3578, %r388, -1, %p810;
	st.local.u32 	[%rd85], %r3578;
	mul.wide.s32 	%rd770, %r355, 4;
	add.s64 	%rd771, %rd3, %rd770;
	ld.local.u32 	%r389, [%rd771];
	setp.lt.s32 	%p811, %r389, 1;
	selp.b32 	%r3579, %r389, -1, %p811;
	st.local.u32 	[%rd771], %r3579;
	mul.wide.s32 	%rd772, %r354, 4;
	add.s64 	%rd773, %rd3, %rd772;
	ld.local.u32 	%r390, [%rd773];
	setp.lt.s32 	%p812, %r390, 1;
	selp.b32 	%r3580, %r390, -1, %p812;
	st.local.u32 	[%rd773], %r3580;
	ld.local.u32 	%r391, [%rd84];
	setp.lt.s32 	%p813, %r391, 1;
	selp.b32 	%r3581, %r391, -1, %p813;
	st.local.u32 	[%rd84], %r3581;
	ld.local.u32 	%r392, [%rd83];
	setp.lt.s32 	%p814, %r392, 1;
	selp.b32 	%r3582, %r392, -1, %p814;
	st.local.u32 	[%rd83], %r3582;
	ld.local.u32 	%r393, [%rd82];
	setp.lt.s32 	%p815, %r393, 1;
	selp.b32 	%r3583, %r393, -1, %p815;
	st.local.u32 	[%rd82], %r3583;
	ld.local.u32 	%r394, [%rd81];
	setp.lt.s32 	%p816, %r394, 1;
	selp.b32 	%r3584, %r394, -1, %p816;
	st.local.u32 	[%rd81], %r3584;
	mul.wide.s32 	%rd774, %r349, 4;
	add.s64 	%rd775, %rd3, %rd774;
	ld.local.u32 	%r395, [%rd775];
	setp.lt.s32 	%p817, %r395, 1;
	selp.b32 	%r3585, %r395, -1, %p817;
	st.local.u32 	[%rd775], %r3585;
	ld.local.u32 	%r396, [%rd80];
	setp.lt.s32 	%p818, %r396, 1;
	selp.b32 	%r3586, %r396, -1, %p818;
	st.local.u32 	[%rd80], %r3586;
	ld.local.u32 	%r397, [%rd79];
	setp.lt.s32 	%p819, %r397, 1;
	selp.b32 	%r3587, %r397, -1, %p819;
	st.local.u32 	[%rd79], %r3587;
	mul.wide.s32 	%rd776, %r346, 4;
	add.s64 	%rd777, %rd3, %rd776;
	ld.local.u32 	%r398, [%rd777];
	setp.lt.s32 	%p820, %r398, 1;
	selp.b32 	%r3588, %r398, -1, %p820;
	st.local.u32 	[%rd777], %r3588;
	mul.wide.s32 	%rd778, %r345, 4;
	add.s64 	%rd779, %rd3, %rd778;
	ld.local.u32 	%r399, [%rd779];
	setp.lt.s32 	%p821, %r399, 1;
	selp.b32 	%r3589, %r399, -1, %p821;
	st.local.u32 	[%rd779], %r3589;
	mul.wide.s32 	%rd780, %r344, 4;
	add.s64 	%rd781, %rd3, %rd780;
	ld.local.u32 	%r400, [%rd781];
	setp.lt.s32 	%p822, %r400, 1;
	selp.b32 	%r3590, %r400, -1, %p822;
	st.local.u32 	[%rd781], %r3590;
	mul.wide.s32 	%rd782, %r343, 4;
	add.s64 	%rd783, %rd3, %rd782;
	ld.local.u32 	%r401, [%rd783];
	setp.lt.s32 	%p823, %r401, 1;
	selp.b32 	%r3591, %r401, -1, %p823;
	st.local.u32 	[%rd783], %r3591;
	mul.wide.s32 	%rd784, %r342, 4;
	add.s64 	%rd785, %rd3, %rd784;
	ld.local.u32 	%r402, [%rd785];
	setp.lt.s32 	%p824, %r402, 1;
	selp.b32 	%r3592, %r402, -1, %p824;
	st.local.u32 	[%rd785], %r3592;
	mul.wide.s32 	%rd786, %r341, 4;
	add.s64 	%rd787, %rd3, %rd786;
	ld.local.u32 	%r403, [%rd787];
	setp.lt.s32 	%p825, %r403, 1;
	selp.b32 	%r3593, %r403, -1, %p825;
	st.local.u32 	[%rd787], %r3593;
	mul.wide.s32 	%rd788, %r340, 4;
	add.s64 	%rd789, %rd3, %rd788;
	ld.local.u32 	%r404, [%rd789];
	setp.lt.s32 	%p826, %r404, 1;
	selp.b32 	%r3594, %r404, -1, %p826;
	st.local.u32 	[%rd789], %r3594;
	mul.wide.s32 	%rd790, %r339, 4;
	add.s64 	%rd791, %rd3, %rd790;
	ld.local.u32 	%r405, [%rd791];
	setp.lt.s32 	%p827, %r405, 1;
	selp.b32 	%r3595, %r405, -1, %p827;
	st.local.u32 	[%rd791], %r3595;
	mul.wide.s32 	%rd792, %r338, 4;
	add.s64 	%rd793, %rd3, %rd792;
	ld.local.u32 	%r406, [%rd793];
	setp.lt.s32 	%p828, %r406, 1;
	selp.b32 	%r3596, %r406, -1, %p828;
	st.local.u32 	[%rd793], %r3596;
	mul.wide.s32 	%rd794, %r337, 4;
	add.s64 	%rd795, %rd3, %rd794;
	ld.local.u32 	%r407, [%rd795];
	setp.lt.s32 	%p829, %r407, 1;
	selp.b32 	%r3597, %r407, -1, %p829;
	st.local.u32 	[%rd795], %r3597;
	mul.wide.s32 	%rd796, %r336, 4;
	add.s64 	%rd797, %rd3, %rd796;
	ld.local.u32 	%r408, [%rd797];
	setp.lt.s32 	%p830, %r408, 1;
	selp.b32 	%r3598, %r408, -1, %p830;
	st.local.u32 	[%rd797], %r3598;
	mul.wide.s32 	%rd798, %r335, 4;
	add.s64 	%rd799, %rd3, %rd798;
	ld.local.u32 	%r409, [%rd799];
	setp.lt.s32 	%p831, %r409, 1;
	selp.b32 	%r3599, %r409, -1, %p831;
	st.local.u32 	[%rd799], %r3599;
	mul.wide.s32 	%rd800, %r334, 4;
	add.s64 	%rd801, %rd3, %rd800;
	ld.local.u32 	%r410, [%rd801];
	setp.lt.s32 	%p832, %r410, 1;
	selp.b32 	%r3600, %r410, -1, %p832;
	st.local.u32 	[%rd801], %r3600;
	mul.wide.s32 	%rd802, %r333, 4;
	add.s64 	%rd803, %rd3, %rd802;
	ld.local.u32 	%r411, [%rd803];
	setp.lt.s32 	%p833, %r411, 1;
	selp.b32 	%r3601, %r411, -1, %p833;
	st.local.u32 	[%rd803], %r3601;
	ld.local.u32 	%r412, [%rd78];
	setp.lt.s32 	%p834, %r412, 1;
	selp.b32 	%r3602, %r412, -1, %p834;
	st.local.u32 	[%rd78], %r3602;
	ld.local.u32 	%r413, [%rd77];
	setp.lt.s32 	%p835, %r413, 1;
	selp.b32 	%r3603, %r413, -1, %p835;
	st.local.u32 	[%rd77], %r3603;
	mul.wide.s32 	%rd804, %r330, 4;
	add.s64 	%rd805, %rd3, %rd804;
	ld.local.u32 	%r414, [%rd805];
	setp.lt.s32 	%p836, %r414, 1;
	selp.b32 	%r3604, %r414, -1, %p836;
	st.local.u32 	[%rd805], %r3604;
	ld.local.u32 	%r415, [%rd76];
	setp.lt.s32 	%p837, %r415, 1;
	selp.b32 	%r3605, %r415, -1, %p837;
	st.local.u32 	[%rd76], %r3605;
	ld.local.u32 	%r416, [%rd75];
	setp.lt.s32 	%p838, %r416, 1;
	selp.b32 	%r3606, %r416, -1, %p838;
	st.local.u32 	[%rd75], %r3606;
	mul.wide.s32 	%rd806, %r327, 4;
	add.s64 	%rd807, %rd3, %rd806;
	ld.local.u32 	%r417, [%rd807];
	setp.lt.s32 	%p839, %r417, 1;
	selp.b32 	%r3607, %r417, -1, %p839;
	st.local.u32 	[%rd807], %r3607;
	mul.wide.s32 	%rd808, %r326, 4;
	add.s64 	%rd809, %rd3, %rd808;
	ld.local.u32 	%r418, [%rd809];
	setp.lt.s32 	%p840, %r418, 1;
	selp.b32 	%r3608, %r418, -1, %p840;
	st.local.u32 	[%rd809], %r3608;
	mul.wide.s32 	%rd810, %r325, 4;
	add.s64 	%rd811, %rd3, %rd810;
	ld.local.u32 	%r419, [%rd811];
	setp.lt.s32 	%p841, %r419, 1;
	selp.b32 	%r3609, %r419, -1, %p841;
	st.local.u32 	[%rd811], %r3609;
	ld.local.u32 	%r420, [%rd74];
	setp.lt.s32 	%p842, %r420, 1;
	selp.b32 	%r3610, %r420, -1, %p842;
	st.local.u32 	[%rd74], %r3610;
	ld.local.u32 	%r3611, [%rd3];
	setp.ne.s32 	%p843, %r3611, 0;
	@%p843 bra 	$L__BB1_154;
	mov.b32 	%r3612, 0;
	st.local.u32 	[%rd2], %r3612;
$L__BB1_154:
	ld.local.u32 	%r3613, [%rd3+4];
	setp.ne.s32 	%p844, %r3613, 0;
	@%p844 bra 	$L__BB1_156;
	mov.b32 	%r3614, 1;
	st.local.u32 	[%rd2+4], %r3614;
$L__BB1_156:
	ld.local.u32 	%r3615, [%rd3+8];
	setp.ne.s32 	%p845, %r3615, 0;
	@%p845 bra 	$L__BB1_158;
	mov.b32 	%r3616, 2;
	st.local.u32 	[%rd2+8], %r3616;
$L__BB1_158:
	ld.local.u32 	%r3617, [%rd3+12];
	setp.ne.s32 	%p846, %r3617, 0;
	@%p846 bra 	$L__BB1_160;
	mov.b32 	%r3618, 3;
	st.local.u32 	[%rd2+12], %r3618;
$L__BB1_160:
	ld.local.u32 	%r3619, [%rd3+16];
	setp.ne.s32 	%p847, %r3619, 0;
	@%p847 bra 	$L__BB1_162;
	mov.b32 	%r3620, 4;
	st.local.u32 	[%rd2+16], %r3620;
$L__BB1_162:
	ld.local.u32 	%r3621, [%rd3+20];
	setp.ne.s32 	%p848, %r3621, 0;
	@%p848 bra 	$L__BB1_164;
	mov.b32 	%r3622, 5;
	st.local.u32 	[%rd2+20], %r3622;
$L__BB1_164:
	ld.local.u32 	%r3623, [%rd3+24];
	setp.ne.s32 	%p849, %r3623, 0;
	@%p849 bra 	$L__BB1_166;
	mov.b32 	%r3624, 6;
	st.local.u32 	[%rd2+24], %r3624;
$L__BB1_166:
	ld.local.u32 	%r3625, [%rd3+28];
	setp.ne.s32 	%p850, %r3625, 0;
	@%p850 bra 	$L__BB1_168;
	mov.b32 	%r3626, 7;
	st.local.u32 	[%rd2+28], %r3626;
$L__BB1_168:
	ld.local.u32 	%r3627, [%rd3+32];
	setp.ne.s32 	%p851, %r3627, 0;
	@%p851 bra 	$L__BB1_170;
	mov.b32 	%r3628, 8;
	st.local.u32 	[%rd2+32], %r3628;
$L__BB1_170:
	ld.local.u32 	%r3629, [%rd3+36];
	setp.ne.s32 	%p852, %r3629, 0;
	@%p852 bra 	$L__BB1_172;
	mov.b32 	%r3630, 9;
	st.local.u32 	[%rd2+36], %r3630;
$L__BB1_172:
	ld.local.u32 	%r3631, [%rd3+40];
	setp.ne.s32 	%p853, %r3631, 0;
	@%p853 bra 	$L__BB1_174;
	mov.b32 	%r3632, 10;
	st.local.u32 	[%rd2+40], %r3632;
$L__BB1_174:
	ld.local.u32 	%r3633, [%rd3+44];
	setp.ne.s32 	%p854, %r3633, 0;
	@%p854 bra 	$L__BB1_176;
	mov.b32 	%r3634, 11;
	st.local.u32 	[%rd2+44], %r3634;
$L__BB1_176:
	ld.local.u32 	%r3635, [%rd3+48];
	setp.ne.s32 	%p855, %r3635, 0;
	@%p855 bra 	$L__BB1_178;
	mov.b32 	%r3636, 12;
	st.local.u32 	[%rd2+48], %r3636;
$L__BB1_178:
	ld.local.u32 	%r3637, [%rd3+52];
	setp.ne.s32 	%p856, %r3637, 0;
	@%p856 bra 	$L__BB1_180;
	mov.b32 	%r3638, 13;
	st.local.u32 	[%rd2+52], %r3638;
$L__BB1_180:
	ld.local.u32 	%r3639, [%rd3+56];
	setp.ne.s32 	%p857, %r3639, 0;
	@%p857 bra 	$L__BB1_182;
	mov.b32 	%r3640, 14;
	st.local.u32 	[%rd2+56], %r3640;
$L__BB1_182:
	ld.local.u32 	%r3641, [%rd3+60];
	setp.ne.s32 	%p858, %r3641, 0;
	@%p858 bra 	$L__BB1_184;
	mov.b32 	%r3642, 15;
	st.local.u32 	[%rd2+60], %r3642;
$L__BB1_184:
	ld.local.u32 	%r3643, [%rd3+64];
	setp.ne.s32 	%p859, %r3643, 0;
	@%p859 bra 	$L__BB1_186;
	mov.b32 	%r3644, 16;
	st.local.u32 	[%rd2+64], %r3644;
$L__BB1_186:
	ld.local.u32 	%r3645, [%rd3+68];
	setp.ne.s32 	%p860, %r3645, 0;
	@%p860 bra 	$L__BB1_188;
	mov.b32 	%r3646, 17;
	st.local.u32 	[%rd2+68], %r3646;
$L__BB1_188:
	ld.local.u32 	%r3647, [%rd3+72];
	setp.ne.s32 	%p861, %r3647, 0;
	@%p861 bra 	$L__BB1_190;
	mov.b32 	%r3648, 18;
	st.local.u32 	[%rd2+72], %r3648;
$L__BB1_190:
	ld.local.u32 	%r3649, [%rd3+76];
	setp.ne.s32 	%p862, %r3649, 0;
	@%p862 bra 	$L__BB1_192;
	mov.b32 	%r3650, 19;
	st.local.u32 	[%rd2+76], %r3650;
$L__BB1_192:
	ld.local.u32 	%r3651, [%rd3+80];
	setp.ne.s32 	%p863, %r3651, 0;
	@%p863 bra 	$L__BB1_194;
	mov.b32 	%r3652, 20;
	st.local.u32 	[%rd2+80], %r3652;
$L__BB1_194:
	ld.local.u32 	%r3653, [%rd3+84];
	setp.ne.s32 	%p864, %r3653, 0;
	@%p864 bra 	$L__BB1_196;
	mov.b32 	%r3654, 21;
	st.local.u32 	[%rd2+84], %r3654;
$L__BB1_196:
	ld.local.u32 	%r3655, [%rd3+88];
	setp.ne.s32 	%p865, %r3655, 0;
	@%p865 bra 	$L__BB1_198;
	mov.b32 	%r3656, 22;
	st.local.u32 	[%rd2+88], %r3656;
$L__BB1_198:
	ld.local.u32 	%r3657, [%rd3+92];
	setp.ne.s32 	%p866, %r3657, 0;
	@%p866 bra 	$L__BB1_200;
	mov.b32 	%r3658, 23;
	st.local.u32 	[%rd2+92], %r3658;
$L__BB1_200:
	ld.local.u32 	%r3659, [%rd3+96];
	setp.ne.s32 	%p867, %r3659, 0;
	@%p867 bra 	$L__BB1_202;
	mov.b32 	%r3660, 24;
	st.local.u32 	[%rd2+96], %r3660;
$L__BB1_202:
	ld.local.u32 	%r3661, [%rd3+100];
	setp.ne.s32 	%p868, %r3661, 0;
	@%p868 bra 	$L__BB1_204;
	mov.b32 	%r3662, 25;
	st.local.u32 	[%rd2+100], %r3662;
$L__BB1_204:
	ld.local.u32 	%r3663, [%rd3+104];
	setp.ne.s32 	%p869, %r3663, 0;
	@%p869 bra 	$L__BB1_206;
	mov.b32 	%r3664, 26;
	st.local.u32 	[%rd2+104], %r3664;
$L__BB1_206:
	ld.local.u32 	%r3665, [%rd3+108];
	setp.ne.s32 	%p870, %r3665, 0;
	@%p870 bra 	$L__BB1_208;
	mov.b32 	%r3666, 27;
	st.local.u32 	[%rd2+108], %r3666;
$L__BB1_208:
	ld.local.u32 	%r3667, [%rd3+112];
	setp.ne.s32 	%p871, %r3667, 0;
	@%p871 bra 	$L__BB1_210;
	mov.b32 	%r3668, 28;
	st.local.u32 	[%rd2+112], %r3668;
$L__BB1_210:
	ld.local.u32 	%r3669, [%rd3+116];
	setp.ne.s32 	%p872, %r3669, 0;
	@%p872 bra 	$L__BB1_212;
	mov.b32 	%r3670, 29;
	st.local.u32 	[%rd2+116], %r3670;
$L__BB1_212:
	ld.local.u32 	%r3671, [%rd3+120];
	setp.ne.s32 	%p873, %r3671, 0;
	@%p873 bra 	$L__BB1_214;
	mov.b32 	%r3672, 30;
	st.local.u32 	[%rd2+120], %r3672;
$L__BB1_214:
	ld.local.u32 	%r3673, [%rd3+124];
	setp.ne.s32 	%p874, %r3673, 0;
	@%p874 bra 	$L__BB1_216;
	mov.b32 	%r3674, 31;
	st.local.u32 	[%rd2+124], %r3674;
$L__BB1_216:
	ld.local.u32 	%r3675, [%rd3+128];
	setp.ne.s32 	%p875, %r3675, 0;
	@%p875 bra 	$L__BB1_218;
	mov.b32 	%r3676, 32;
	st.local.u32 	[%rd2+128], %r3676;
$L__BB1_218:
	ld.local.u32 	%r3677, [%rd3+132];
	setp.ne.s32 	%p876, %r3677, 0;
	@%p876 bra 	$L__BB1_220;
	mov.b32 	%r3678, 33;
	st.local.u32 	[%rd2+132], %r3678;
$L__BB1_220:
	ld.local.u32 	%r3679, [%rd3+136];
	setp.ne.s32 	%p877, %r3679, 0;
	@%p877 bra 	$L__BB1_222;
	mov.b32 	%r3680, 34;
	st.local.u32 	[%rd2+136], %r3680;
$L__BB1_222:
	ld.local.u32 	%r3681, [%rd3+140];
	setp.ne.s32 	%p878, %r3681, 0;
	@%p878 bra 	$L__BB1_224;
	mov.b32 	%r3682, 35;
	st.local.u32 	[%rd2+140], %r3682;
$L__BB1_224:
	ld.local.u32 	%r3683, [%rd3+144];
	setp.ne.s32 	%p879, %r3683, 0;
	@%p879 bra 	$L__BB1_226;
	mov.b32 	%r3684, 36;
	st.local.u32 	[%rd2+144], %r3684;
$L__BB1_226:
	ld.local.u32 	%r3685, [%rd3+148];
	setp.ne.s32 	%p880, %r3685, 0;
	@%p880 bra 	$L__BB1_228;
	mov.b32 	%r3686, 37;
	st.local.u32 	[%rd2+148], %r3686;
$L__BB1_228:
	ld.local.u32 	%r3687, [%rd3+152];
	setp.ne.s32 	%p881, %r3687, 0;
	@%p881 bra 	$L__BB1_230;
	mov.b32 	%r3688, 38;
	st.local.u32 	[%rd2+152], %r3688;
$L__BB1_230:
	ld.local.u32 	%r3689, [%rd3+156];
	setp.ne.s32 	%p882, %r3689, 0;
	@%p882 bra 	$L__BB1_232;
	mov.b32 	%r3690, 39;
	st.local.u32 	[%rd2+156], %r3690;
$L__BB1_232:
	ld.local.u32 	%r3691, [%rd3+160];
	setp.ne.s32 	%p883, %r3691, 0;
	@%p883 bra 	$L__BB1_234;
	mov.b32 	%r3692, 40;
	st.local.u32 	[%rd2+160], %r3692;
$L__BB1_234:
	ld.local.u32 	%r3693, [%rd3+164];
	setp.ne.s32 	%p884, %r3693, 0;
	@%p884 bra 	$L__BB1_236;
	mov.b32 	%r3694, 41;
	st.local.u32 	[%rd2+164], %r3694;
$L__BB1_236:
	ld.local.u32 	%r3695, [%rd3+168];
	setp.ne.s32 	%p885, %r3695, 0;
	@%p885 bra 	$L__BB1_238;
	mov.b32 	%r3696, 42;
	st.local.u32 	[%rd2+168], %r3696;
$L__BB1_238:
	ld.local.u32 	%r3697, [%rd3+172];
	setp.ne.s32 	%p886, %r3697, 0;
	@%p886 bra 	$L__BB1_240;
	mov.b32 	%r3698, 43;
	st.local.u32 	[%rd2+172], %r3698;
$L__BB1_240:
	ld.local.u32 	%r3699, [%rd3+176];
	setp.ne.s32 	%p887, %r3699, 0;
	@%p887 bra 	$L__BB1_242;
	mov.b32 	%r3700, 44;
	st.local.u32 	[%rd2+176], %r3700;
$L__BB1_242:
	ld.local.u32 	%r3701, [%rd3+180];
	setp.ne.s32 	%p888, %r3701, 0;
	@%p888 bra 	$L__BB1_244;
	mov.b32 	%r3702, 45;
	st.local.u32 	[%rd2+180], %r3702;
$L__BB1_244:
	ld.local.u32 	%r3703, [%rd3+184];
	setp.ne.s32 	%p889, %r3703, 0;
	@%p889 bra 	$L__BB1_246;
	mov.b32 	%r3704, 46;
	st.local.u32 	[%rd2+184], %r3704;
$L__BB1_246:
	ld.local.u32 	%r3705, [%rd3+188];
	setp.ne.s32 	%p890, %r3705, 0;
	@%p890 bra 	$L__BB1_248;
	mov.b32 	%r3706, 47;
	st.local.u32 	[%rd2+188], %r3706;
$L__BB1_248:
	setp.lt.s32 	%p891, %r375, 2;
	selp.b32 	%r3708, -1, %r369, %p891;
	setp.lt.s32 	%p892, %r376, 2;
	selp.b32 	%r3709, -1, %r368, %p892;
	setp.lt.s32 	%p893, %r377, 2;
	selp.b32 	%r3710, -1, %r367, %p893;
	setp.lt.s32 	%p894, %r378, 2;
	selp.b32 	%r3711, -1, %r366, %p894;
	setp.lt.s32 	%p895, %r379, 2;
	selp.b32 	%r3712, -1, %r365, %p895;
	setp.lt.s32 	%p896, %r380, 2;
	selp.b32 	%r3713, -1, %r364, %p896;
	setp.lt.s32 	%p897, %r381, 2;
	selp.b32 	%r3714, -1, %r363, %p897;
	setp.lt.s32 	%p898, %r382, 2;
	selp.b32 	%r3715, -1, %r362, %p898;
	setp.lt.s32 	%p899, %r383, 2;
	selp.b32 	%r3716, -1, %r361, %p899;
	setp.lt.s32 	%p900, %r384, 2;
	selp.b32 	%r3717, -1, %r360, %p900;
	setp.lt.s32 	%p901, %r385, 2;
	selp.b32 	%r3718, -1, %r359, %p901;
	setp.lt.s32 	%p902, %r386, 2;
	selp.b32 	%r3719, -1, %r358, %p902;
	setp.lt.s32 	%p903, %r387, 2;
	selp.b32 	%r3720, -1, %r357, %p903;
	setp.lt.s32 	%p904, %r388, 2;
	selp.b32 	%r3721, -1, %r356, %p904;
	setp.lt.s32 	%p905, %r389, 2;
	selp.b32 	%r3722, -1, %r355, %p905;
	setp.lt.s32 	%p906, %r390, 2;
	selp.b32 	%r3723, -1, %r354, %p906;
	setp.lt.s32 	%p907, %r391, 2;
	selp.b32 	%r3724, -1, %r353, %p907;
	setp.lt.s32 	%p908, %r392, 2;
	selp.b32 	%r3725, -1, %r352, %p908;
	setp.lt.s32 	%p909, %r393, 2;
	selp.b32 	%r3726, -1, %r351, %p909;
	setp.lt.s32 	%p910, %r394, 2;
	selp.b32 	%r3727, -1, %r350, %p910;
	setp.lt.s32 	%p911, %r395, 2;
	selp.b32 	%r3728, -1, %r349, %p911;
	setp.lt.s32 	%p912, %r396, 2;
	selp.b32 	%r3729, -1, %r348, %p912;
	setp.lt.s32 	%p913, %r397, 2;
	selp.b32 	%r3730, -1, %r347, %p913;
	setp.lt.s32 	%p914, %r398, 2;
	selp.b32 	%r3731, -1, %r346, %p914;
	setp.lt.s32 	%p915, %r399, 2;
	selp.b32 	%r3732, -1, %r345, %p915;
	setp.lt.s32 	%p916, %r400, 2;
	selp.b32 	%r3733, -1, %r344, %p916;
	setp.lt.s32 	%p917, %r401, 2;
	selp.b32 	%r3734, -1, %r343, %p917;
	setp.lt.s32 	%p918, %r402, 2;
	selp.b32 	%r3735, -1, %r342, %p918;
	setp.lt.s32 	%p919, %r403, 2;
	selp.b32 	%r3736, -1, %r341, %p919;
	setp.lt.s32 	%p920, %r404, 2;
	selp.b32 	%r3737, -1, %r340, %p920;
	setp.lt.s32 	%p921, %r405, 2;
	selp.b32 	%r3738, -1, %r339, %p921;
	setp.lt.s32 	%p922, %r406, 2;
	selp.b32 	%r3739, -1, %r338, %p922;
	setp.lt.s32 	%p923, %r407, 2;
	selp.b32 	%r3740, -1, %r337, %p923;
	setp.lt.s32 	%p924, %r408, 2;
	selp.b32 	%r3741, -1, %r336, %p924;
	setp.lt.s32 	%p925, %r409, 2;
	selp.b32 	%r3742, -1, %r335, %p925;
	setp.lt.s32 	%p926, %r410, 2;
	selp.b32 	%r3743, -1, %r334, %p926;
	setp.lt.s32 	%p927, %r411, 2;
	selp.b32 	%r3744, -1, %r333, %p927;
	setp.lt.s32 	%p928, %r412, 2;
	selp.b32 	%r3745, -1, %r332, %p928;
	setp.lt.s32 	%p929, %r413, 2;
	selp.b32 	%r3746, -1, %r331, %p929;
	setp.lt.s32 	%p930, %r414, 2;
	selp.b32 	%r3747, -1, %r330, %p930;
	setp.lt.s32 	%p931, %r415, 2;
	selp.b32 	%r3748, -1, %r329, %p931;
	setp.lt.s32 	%p932, %r416, 2;
	selp.b32 	%r3749, -1, %r328, %p932;
	setp.lt.s32 	%p933, %r417, 2;
	selp.b32 	%r3750, -1, %r327, %p933;
	setp.lt.s32 	%p934, %r418, 2;
	selp.b32 	%r3751, -1, %r326, %p934;
	setp.lt.s32 	%p935, %r419, 2;
	selp.b32 	%r3752, -1, %r325, %p935;
	setp.lt.s32 	%p936, %r420, 2;
	selp.b32 	%r3753, -1, %r324, %p936;
	setp.eq.s32 	%p937, %r3753, -1;
	setp.eq.s32 	%p938, %r420, 1;
	selp.b32 	%r3754, %r324, -1, %p938;
	selp.b32 	%r3755, %r3754, %r3753, %p937;
	setp.eq.s32 	%p939, %r3752, -1;
	setp.eq.s32 	%p940, %r419, 1;
	selp.b32 	%r3756, %r325, -1, %p940;
	selp.b32 	%r3757, %r3756, %r3752, %p939;
	setp.eq.s32 	%p941, %r3751, -1;
	setp.eq.s32 	%p942, %r418, 1;
	selp.b32 	%r3758, %r326, -1, %p942;
	selp.b32 	%r3759, %r3758, %r3751, %p941;
	setp.eq.s32 	%p943, %r3750, -1;
	setp.eq.s32 	%p944, %r417, 1;
	selp.b32 	%r3760, %r327, -1, %p944;
	selp.b32 	%r3761, %r3760, %r3750, %p943;
	st.local.v4.u32 	[%rd4], {%r3755, %r3757, %r3759, %r3761};
	setp.eq.s32 	%p945, %r3749, -1;
	setp.eq.s32 	%p946, %r416, 1;
	selp.b32 	%r3762, %r328, -1, %p946;
	selp.b32 	%r3763, %r3762, %r3749, %p945;
	setp.eq.s32 	%p947, %r3748, -1;
	setp.eq.s32 	%p948, %r415, 1;
	selp.b32 	%r3764, %r329, -1, %p948;
	selp.b32 	%r3765, %r3764, %r3748, %p947;
	setp.eq.s32 	%p949, %r3747, -1;
	setp.eq.s32 	%p950, %r414, 1;
	selp.b32 	%r3766, %r330, -1, %p950;
	selp.b32 	%r3767, %r3766, %r3747, %p949;
	setp.eq.s32 	%p951, %r3746, -1;
	setp.eq.s32 	%p952, %r413, 1;
	selp.b32 	%r3768, %r331, -1, %p952;
	selp.b32 	%r3769, %r3768, %r3746, %p951;
	st.local.v4.u32 	[%rd4+16], {%r3763, %r3765, %r3767, %r3769};
	setp.eq.s32 	%p953, %r3745, -1;
	setp.eq.s32 	%p954, %r412, 1;
	selp.b32 	%r3770, %r332, -1, %p954;
	selp.b32 	%r3771, %r3770, %r3745, %p953;
	setp.eq.s32 	%p955, %r3744, -1;
	setp.eq.s32 	%p956, %r411, 1;
	selp.b32 	%r3772, %r333, -1, %p956;
	selp.b32 	%r3773, %r3772, %r3744, %p955;
	setp.eq.s32 	%p957, %r3743, -1;
	setp.eq.s32 	%p958, %r410, 1;
	selp.b32 	%r3774, %r334, -1, %p958;
	selp.b32 	%r3775, %r3774, %r3743, %p957;
	setp.eq.s32 	%p959, %r3742, -1;
	setp.eq.s32 	%p960, %r409, 1;
	selp.b32 	%r3776, %r335, -1, %p960;
	selp.b32 	%r3777, %r3776, %r3742, %p959;
	st.local.v4.u32 	[%rd4+32], {%r3771, %r3773, %r3775, %r3777};
	setp.eq.s32 	%p961, %r3741, -1;
	setp.eq.s32 	%p962, %r408, 1;
	selp.b32 	%r3778, %r336, -1, %p962;
	selp.b32 	%r3779, %r3778, %r3741, %p961;
	setp.eq.s32 	%p963, %r3740, -1;
	setp.eq.s32 	%p964, %r407, 1;
	selp.b32 	%r3780, %r337, -1, %p964;
	selp.b32 	%r3781, %r3780, %r3740, %p963;
	setp.eq.s32 	%p965, %r3739, -1;
	setp.eq.s32 	%p966, %r406, 1;
	selp.b32 	%r3782, %r338, -1, %p966;
	selp.b32 	%r3783, %r3782, %r3739, %p965;
	setp.eq.s32 	%p967, %r3738, -1;
	setp.eq.s32 	%p968, %r405, 1;
	selp.b32 	%r3784, %r339, -1, %p968;
	selp.b32 	%r3785, %r3784, %r3738, %p967;
	st.local.v4.u32 	[%rd4+48], {%r3779, %r3781, %r3783, %r3785};
	setp.eq.s32 	%p969, %r3737, -1;
	setp.eq.s32 	%p970, %r404, 1;
	selp.b32 	%r3786, %r340, -1, %p970;
	selp.b32 	%r3787, %r3786, %r3737, %p969;
	setp.eq.s32 	%p971, %r3736, -1;
	setp.eq.s32 	%p972, %r403, 1;
	selp.b32 	%r3788, %r341, -1, %p972;
	selp.b32 	%r3789, %r3788, %r3736, %p971;
	setp.eq.s32 	%p973, %r3735, -1;
	setp.eq.s32 	%p974, %r402, 1;
	selp.b32 	%r3790, %r342, -1, %p974;
	selp.b32 	%r3791, %r3790, %r3735, %p973;
	setp.eq.s32 	%p975, %r3734, -1;
	setp.eq.s32 	%p976, %r401, 1;
	selp.b32 	%r3792, %r343, -1, %p976;
	selp.b32 	%r3793, %r3792, %r3734, %p975;
	st.local.v4.u32 	[%rd4+64], {%r3787, %r3789, %r3791, %r3793};
	setp.eq.s32 	%p977, %r3733, -1;
	setp.eq.s32 	%p978, %r400, 1;
	selp.b32 	%r3794, %r344, -1, %p978;
	selp.b32 	%r3795, %r3794, %r3733, %p977;
	setp.eq.s32 	%p979, %r3732, -1;
	setp.eq.s32 	%p980, %r399, 1;
	selp.b32 	%r3796, %r345, -1, %p980;
	selp.b32 	%r3797, %r3796, %r3732, %p979;
	setp.eq.s32 	%p981, %r3731, -1;
	setp.eq.s32 	%p982, %r398, 1;
	selp.b32 	%r3798, %r346, -1, %p982;
	selp.b32 	%r3799, %r3798, %r3731, %p981;
	setp.eq.s32 	%p983, %r3730, -1;
	setp.eq.s32 	%p984, %r397, 1;
	selp.b32 	%r3800, %r347, -1, %p984;
	selp.b32 	%r3801, %r3800, %r3730, %p983;
	st.local.v4.u32 	[%rd4+80], {%r3795, %r3797, %r3799, %r3801};
	setp.eq.s32 	%p985, %r3729, -1;
	setp.eq.s32 	%p986, %r396, 1;
	selp.b32 	%r3802, %r348, -1, %p986;
	selp.b32 	%r3803, %r3802, %r3729, %p985;
	setp.eq.s32 	%p987, %r3728, -1;
	setp.eq.s32 	%p988, %r395, 1;
	selp.b32 	%r3804, %r349, -1, %p988;
	selp.b32 	%r3805, %r3804, %r3728, %p987;
	setp.eq.s32 	%p989, %r3727, -1;
	setp.eq.s32 	%p990, %r394, 1;
	selp.b32 	%r3806, %r350, -1, %p990;
	selp.b32 	%r3807, %r3806, %r3727, %p989;
	setp.eq.s32 	%p991, %r3726, -1;
	setp.eq.s32 	%p992, %r393, 1;
	selp.b32 	%r3808, %r351, -1, %p992;
	selp.b32 	%r3809, %r3808, %r3726, %p991;
	st.local.v4.u32 	[%rd4+96], {%r3803, %r3805, %r3807, %r3809};
	setp.eq.s32 	%p993, %r3725, -1;
	setp.eq.s32 	%p994, %r392, 1;
	selp.b32 	%r3810, %r352, -1, %p994;
	selp.b32 	%r3811, %r3810, %r3725, %p993;
	setp.eq.s32 	%p995, %r3724, -1;
	setp.eq.s32 	%p996, %r391, 1;
	selp.b32 	%r3812, %r353, -1, %p996;
	selp.b32 	%r3813, %r3812, %r3724, %p995;
	setp.eq.s32 	%p997, %r3723, -1;
	setp.eq.s32 	%p998, %r390, 1;
	selp.b32 	%r3814, %r354, -1, %p998;
	selp.b32 	%r3815, %r3814, %r3723, %p997;
	setp.eq.s32 	%p999, %r3722, -1;
	setp.eq.s32 	%p1000, %r389, 1;
	selp.b32 	%r3816, %r355, -1, %p1000;
	selp.b32 	%r3817, %r3816, %r3722, %p999;
	st.local.v4.u32 	[%rd4+112], {%r3811, %r3813, %r3815, %r3817};
	setp.eq.s32 	%p1001, %r3721, -1;
	setp.eq.s32 	%p1002, %r388, 1;
	selp.b32 	%r3818, %r356, -1, %p1002;
	selp.b32 	%r3819, %r3818, %r3721, %p1001;
	setp.eq.s32 	%p1003, %r3720, -1;
	setp.eq.s32 	%p1004, %r387, 1;
	selp.b32 	%r3820, %r357, -1, %p1004;
	selp.b32 	%r3821, %r3820, %r3720, %p1003;
	setp.eq.s32 	%p1005, %r3719, -1;
	setp.eq.s32 	%p1006, %r386, 1;
	selp.b32 	%r3822, %r358, -1, %p1006;
	selp.b32 	%r3823, %r3822, %r3719, %p1005;
	setp.eq.s32 	%p1007, %r3718, -1;
	setp.eq.s32 	%p1008, %r385, 1;
	selp.b32 	%r3824, %r359, -1, %p1008;
	selp.b32 	%r3825, %r3824, %r3718, %p1007;
	st.local.v4.u32 	[%rd4+128], {%r3819, %r3821, %r3823, %r3825};
	setp.eq.s32 	%p1009, %r3717, -1;
	setp.eq.s32 	%p1010, %r384, 1;
	selp.b32 	%r3826, %r360, -1, %p1010;
	selp.b32 	%r3827, %r3826, %r3717, %p1009;
	setp.eq.s32 	%p1011, %r3716, -1;
	setp.eq.s32 	%p1012, %r383, 1;
	selp.b32 	%r3828, %r361, -1, %p1012;
	selp.b32 	%r3829, %r3828, %r3716, %p1011;
	setp.eq.s32 	%p1013, %r3715, -1;
	setp.eq.s32 	%p1014, %r382, 1;
	selp.b32 	%r3830, %r362, -1, %p1014;
	selp.b32 	%r3831, %r3830, %r3715, %p1013;
	setp.eq.s32 	%p1015, %r3714, -1;
	setp.eq.s32 	%p1016, %r381, 1;
	selp.b32 	%r3832, %r363, -1, %p1016;
	selp.b32 	%r3833, %r3832, %r3714, %p1015;
	st.local.v4.u32 	[%rd4+144], {%r3827, %r3829, %r3831, %r3833};
	setp.eq.s32 	%p1017, %r3713, -1;
	setp.eq.s32 	%p1018, %r380, 1;
	selp.b32 	%r3834, %r364, -1, %p1018;
	selp.b32 	%r3835, %r3834, %r3713, %p1017;
	setp.eq.s32 	%p1019, %r3712, -1;
	setp.eq.s32 	%p1020, %r379, 1;
	selp.b32 	%r3836, %r365, -1, %p1020;
	selp.b32 	%r3837, %r3836, %r3712, %p1019;
	setp.eq.s32 	%p1021, %r3711, -1;
	setp.eq.s32 	%p1022, %r378, 1;
	selp.b32 	%r3838, %r366, -1, %p1022;
	selp.b32 	%r3839, %r3838, %r3711, %p1021;
	setp.eq.s32 	%p1023, %r3710, -1;
	setp.eq.s32 	%p1024, %r377, 1;
	selp.b32 	%r3840, %r367, -1, %p1024;
	selp.b32 	%r3841, %r3840, %r3710, %p1023;
	st.local.v4.u32 	[%rd4+160], {%r3835, %r3837, %r3839, %r3841};
	setp.eq.s32 	%p1025, %r3709, -1;
	setp.eq.s32 	%p1026, %r376, 1;
	selp.b32 	%r3842, %r368, -1, %p1026;
	selp.b32 	%r3843, %r3842, %r3709, %p1025;
	setp.eq.s32 	%p1027, %r3708, -1;
	setp.eq.s32 	%p1028, %r375, 1;
	selp.b32 	%r3844, %r369, -1, %p1028;
	selp.b32 	%r3845, %r3844, %r3708, %p1027;
	setp.eq.s32 	%p1029, %r372, -1;
	selp.b32 	%r3846, %r374, %r372, %p1029;
	setp.eq.s32 	%p1030, %r370, -1;
	selp.b32 	%r3847, %r371, %r370, %p1030;
	st.local.v4.u32 	[%rd4+176], {%r3843, %r3845, %r3846, %r3847};
	mov.b32 	%r5910, 0;
	mov.u32 	%r5909, %r5910;
$L__BB1_249:
	mul.wide.s32 	%rd812, %r5910, 4;
	add.s64 	%rd813, %rd2, %rd812;
	ld.local.u32 	%r423, [%rd813];
	setp.ne.s32 	%p1031, %r423, -1;
	@%p1031 bra 	$L__BB1_381;
	add.s32 	%r5910, %r5910, 1;
	bra.uni 	$L__BB1_384;
$L__BB1_251:
	setp.eq.s32 	%p259, %r1904, 2;
	@%p259 bra 	$L__BB1_506;
	setp.eq.s32 	%p260, %r1904, 3;
	@%p260 bra 	$L__BB1_633;
$L__BB1_253:
	ld.u32 	%r5972, [%rd1248];
	bra.uni 	$L__BB1_647;
$L__BB1_254:
	st.global.v2.u32 	[%rd38+8], {%r150, %r5878};
	st.global.v2.u32 	[%rd38+16], {%r5877, %r5876};
	st.global.v2.u32 	[%rd38], {%r5875, %r151};
$L__BB1_255:
	setp.lt.s32 	%p1042, %r5872, %r5873;
	@%p1042 bra 	$L__BB1_262;
	sub.s32 	%r4149, %r5872, %r5873;
	add.s32 	%r4150, %r4149, 1;
	and.b32  	%r143, %r4150, 3;
	setp.eq.s32 	%p1043, %r143, 0;
	mov.u32 	%r5874, %r5873;
	@%p1043 bra 	$L__BB1_260;
	ld.global.u64 	%rd823, [best_sol];
	mul.wide.s32 	%rd824, %r5873, 4;
	add.s64 	%rd825, %rd823, %rd824;
	ld.volatile.u32 	%r4151, [%rd825];
	add.s64 	%rd40, %rd1248, %rd824;
	st.u32 	[%rd40], %r4151;
	add.s32 	%r5874, %r5873, 1;
	setp.eq.s32 	%p1044, %r143, 1;
	@%p1044 bra 	$L__BB1_260;
	ld.global.u64 	%rd826, [best_sol];
	add.s64 	%rd828, %rd826, %rd824;
	ld.volatile.u32 	%r4152, [%rd828+4];
	st.u32 	[%rd40+4], %r4152;
	add.s32 	%r5874, %r5873, 2;
	setp.eq.s32 	%p1045, %r143, 2;
	@%p1045 bra 	$L__BB1_260;
	ld.global.u64 	%rd829, [best_sol];
	add.s64 	%rd831, %rd829, %rd824;
	ld.volatile.u32 	%r4153, [%rd831+8];
	st.u32 	[%rd40+8], %r4153;
	add.s32 	%r5874, %r5873, 3;
$L__BB1_260:
	setp.lt.u32 	%p1046, %r4149, 3;
	@%p1046 bra 	$L__BB1_262;
$L__BB1_261:
	ld.global.u64 	%rd832, [best_sol];
	mul.wide.s32 	%rd833, %r5874, 4;
	add.s64 	%rd834, %rd832, %rd833;
	ld.volatile.u32 	%r4155, [%rd834];
	add.s64 	%rd835, %rd1248, %rd833;
	st.u32 	[%rd835], %r4155;
	ld.global.u64 	%rd836, [best_sol];
	add.s64 	%rd837, %rd836, %rd833;
	ld.volatile.u32 	%r4156, [%rd837+4];
	st.u32 	[%rd835+4], %r4156;
	ld.global.u64 	%rd838, [best_sol];
	add.s64 	%rd839, %rd838, %rd833;
	ld.volatile.u32 	%r4157, [%rd839+8];
	st.u32 	[%rd835+8], %r4157;
	add.s32 	%r4158, %r5874, 3;
	ld.global.u64 	%rd840, [best_sol];
	add.s64 	%rd841, %rd840, %rd833;
	ld.volatile.u32 	%r4159, [%rd841+12];
	st.u32 	[%rd835+12], %r4159;
	add.s32 	%r5874, %r5874, 4;
	setp.ne.s32 	%p1047, %r4158, %r5872;
	@%p1047 bra 	$L__BB1_261;
$L__BB1_262:
	mov.b64 	%rd1239, 0;
$L__BB1_263:
	shl.b64 	%rd843, %rd1239, 2;
	add.s64 	%rd844, %rd2, %rd843;
	mov.b32 	%r4160, -1;
	st.local.u32 	[%rd844], %r4160;
	add.s64 	%rd42, %rd1239, 1;
	setp.lt.u64 	%p1048, %rd1239, 47;
	mov.u64 	%rd1239, %rd42;
	@%p1048 bra 	$L__BB1_263;
	mov.b64 	%rd1240, 0;
$L__BB1_265:
	shl.b64 	%rd846, %rd1240, 2;
	add.s64 	%rd847, %rd3, %rd846;
	mov.b32 	%r4161, 0;
	st.local.u32 	[%rd847], %r4161;
	add.s64 	%rd44, %rd1240, 1;
	setp.lt.u64 	%p1049, %rd1240, 47;
	mov.u64 	%rd1240, %rd44;
	@%p1049 bra 	$L__BB1_265;
	ld.u32 	%r161, [%rd1248];
	mul.wide.s32 	%rd848, %r161, 4;
	add.s64 	%rd849, %rd3, %rd848;
	ld.local.u32 	%r4162, [%rd849];
	add.s32 	%r4163, %r4162, 1;
	st.local.u32 	[%rd849], %r4163;
	ld.u32 	%r162, [%rd1248+4];
	mul.wide.s32 	%rd850, %r162, 4;
	add.s64 	%rd851, %rd3, %rd850;
	ld.local.u32 	%r4164, [%rd851];
	add.s32 	%r4165, %r4164, 1;
	st.local.u32 	[%rd851], %r4165;
	ld.u32 	%r163, [%rd1248+8];
	mul.wide.s32 	%rd852, %r163, 4;
	add.s64 	%rd853, %rd3, %rd852;
	ld.local.u32 	%r4166, [%rd853];
	add.s32 	%r4167, %r4166, 1;
	st.local.u32 	[%rd853], %r4167;
	ld.u32 	%r164, [%rd1248+12];
	mul.wide.s32 	%rd854, %r164, 4;
	add.s64 	%rd855, %rd3, %rd854;
	ld.local.u32 	%r4168, [%rd855];
	add.s32 	%r4169, %r4168, 1;
	st.local.u32 	[%rd855], %r4169;
	ld.u32 	%r165, [%rd1248+16];
	mul.wide.s32 	%rd856, %r165, 4;
	add.s64 	%rd857, %rd3, %rd856;
	ld.local.u32 	%r4170, [%rd857];
	add.s32 	%r4171, %r4170, 1;
	st.local.u32 	[%rd857], %r4171;
	ld.u32 	%r166, [%rd1248+20];
	mul.wide.s32 	%rd858, %r166, 4;
	add.s64 	%rd859, %rd3, %rd858;
	ld.local.u32 	%r4172, [%rd859];
	add.s32 	%r4173, %r4172, 1;
	st.local.u32 	[%rd859], %r4173;
	ld.u32 	%r167, [%rd1248+24];
	mul.wide.s32 	%rd860, %r167, 4;
	add.s64 	%rd861, %rd3, %rd860;
	ld.local.u32 	%r4174, [%rd861];
	add.s32 	%r4175, %r4174, 1;
	st.local.u32 	[%rd861], %r4175;
	ld.u32 	%r168, [%rd1248+28];
	mul.wide.s32 	%rd862, %r168, 4;
	add.s64 	%rd863, %rd3, %rd862;
	ld.local.u32 	%r4176, [%rd863];
	add.s32 	%r4177, %r4176, 1;
	st.local.u32 	[%rd863], %r4177;
	ld.u32 	%r169, [%rd1248+32];
	mul.wide.s32 	%rd864, %r169, 4;
	add.s64 	%rd865, %rd3, %rd864;
	ld.local.u32 	%r4178, [%rd865];
	add.s32 	%r4179, %r4178, 1;
	st.local.u32 	[%rd865], %r4179;
	ld.u32 	%r170, [%rd1248+36];
	mul.wide.s32 	%rd866, %r170, 4;
	add.s64 	%rd867, %rd3, %rd866;
	ld.local.u32 	%r4180, [%rd867];
	add.s32 	%r4181, %r4180, 1;
	st.local.u32 	[%rd867], %r4181;
	ld.u32 	%r171, [%rd1248+40];
	mul.wide.s32 	%rd868, %r171, 4;
	add.s64 	%rd869, %rd3, %rd868;
	ld.local.u32 	%r4182, [%rd869];
	add.s32 	%r4183, %r4182, 1;
	st.local.u32 	[%rd869], %r4183;
	ld.u32 	%r172, [%rd1248+44];
	mul.wide.s32 	%rd870, %r172, 4;
	add.s64 	%rd45, %rd3, %rd870;
	ld.local.u32 	%r4184, [%rd45];
	add.s32 	%r4185, %r4184, 1;
	st.local.u32 	[%rd45], %r4185;
	ld.u32 	%r173, [%rd1248+48];
	mul.wide.s32 	%rd871, %r173, 4;
	add.s64 	%rd872, %rd3, %rd871;
	ld.local.u32 	%r4186, [%rd872];
	add.s32 	%r4187, %r4186, 1;
	st.local.u32 	[%rd872], %r4187;
	ld.u32 	%r174, [%rd1248+52];
	mul.wide.s32 	%rd873, %r174, 4;
	add.s64 	%rd874, %rd3, %rd873;
	ld.local.u32 	%r4188, [%rd874];
	add.s32 	%r4189, %r4188, 1;
	st.local.u32 	[%rd874], %r4189;
	ld.u32 	%r175, [%rd1248+56];
	mul.wide.s32 	%rd875, %r175, 4;
	add.s64 	%rd876, %rd3, %rd875;
	ld.local.u32 	%r4190, [%rd876];
	add.s32 	%r4191, %r4190, 1;
	st.local.u32 	[%rd876], %r4191;
	ld.u32 	%r176, [%rd1248+60];
	mul.wide.s32 	%rd877, %r176, 4;
	add.s64 	%rd878, %rd3, %rd877;
	ld.local.u32 	%r4192, [%rd878];
	add.s32 	%r4193, %r4192, 1;
	st.local.u32 	[%rd878], %r4193;
	ld.u32 	%r177, [%rd1248+64];
	mul.wide.s32 	%rd879, %r177, 4;
	add.s64 	%rd880, %rd3, %rd879;
	ld.local.u32 	%r4194, [%rd880];
	add.s32 	%r4195, %r4194, 1;
	st.local.u32 	[%rd880], %r4195;
	ld.u32 	%r178, [%rd1248+68];
	mul.wide.s32 	%rd881, %r178, 4;
	add.s64 	%rd882, %rd3, %rd881;
	ld.local.u32 	%r4196, [%rd882];
	add.s32 	%r4197, %r4196, 1;
	st.local.u32 	[%rd882], %r4197;
	ld.u32 	%r179, [%rd1248+72];
	mul.wide.s32 	%rd883, %r179, 4;
	add.s64 	%rd884, %rd3, %rd883;
	ld.local.u32 	%r4198, [%rd884];
	add.s32 	%r4199, %r4198, 1;
	st.local.u32 	[%rd884], %r4199;
	ld.u32 	%r180, [%rd1248+76];
	mul.wide.s32 	%rd885, %r180, 4;
	add.s64 	%rd46, %rd3, %rd885;
	ld.local.u32 	%r4200, [%rd46];
	add.s32 	%r4201, %r4200, 1;
	st.local.u32 	[%rd46], %r4201;
	ld.u32 	%r181, [%rd1248+80];
	mul.wide.s32 	%rd886, %r181, 4;
	add.s64 	%rd47, %rd3, %rd886;
	ld.local.u32 	%r4202, [%rd47];
	add.s32 	%r4203, %r4202, 1;
	st.local.u32 	[%rd47], %r4203;
	ld.u32 	%r182, [%rd1248+84];
	mul.wide.s32 	%rd887, %r182, 4;
	add.s64 	%rd888, %rd3, %rd887;
	ld.local.u32 	%r4204, [%rd888];
	add.s32 	%r4205, %r4204, 1;
	st.local.u32 	[%rd888], %r4205;
	ld.u32 	%r183, [%rd1248+88];
	mul.wide.s32 	%rd889, %r183, 4;
	add.s64 	%rd890, %rd3, %rd889;
	ld.local.u32 	%r4206, [%rd890];
	add.s32 	%r4207, %r4206, 1;
	st.local.u32 	[%rd890], %r4207;
	ld.u32 	%r184, [%rd1248+92];
	mul.wide.s32 	%rd891, %r184, 4;
	add.s64 	%rd892, %rd3, %rd891;
	ld.local.u32 	%r4208, [%rd892];
	add.s32 	%r4209, %r4208, 1;
	st.local.u32 	[%rd892], %r4209;
	ld.u32 	%r185, [%rd1248+96];
	mul.wide.s32 	%rd893, %r185, 4;
	add.s64 	%rd894, %rd3, %rd893;
	ld.local.u32 	%r4210, [%rd894];
	add.s32 	%r4211, %r4210, 1;
	st.local.u32 	[%rd894], %r4211;
	ld.u32 	%r186, [%rd1248+100];
	mul.wide.s32 	%rd895, %r186, 4;
	add.s64 	%rd896, %rd3, %rd895;
	ld.local.u32 	%r4212, [%rd896];
	add.s32 	%r4213, %r4212, 1;
	st.local.u32 	[%rd896], %r4213;
	ld.u32 	%r187, [%rd1248+104];
	mul.wide.s32 	%rd897, %r187, 4;
	add.s64 	%rd48, %rd3, %rd897;
	ld.local.u32 	%r4214, [%rd48];
	add.s32 	%r4215, %r4214, 1;
	st.local.u32 	[%rd48], %r4215;
	ld.u32 	%r188, [%rd1248+108];
	mul.wide.s32 	%rd898, %r188, 4;
	add.s64 	%rd49, %rd3, %rd898;
	ld.local.u32 	%r4216, [%rd49];
	add.s32 	%r4217, %r4216, 1;
	st.local.u32 	[%rd49], %r4217;
	ld.u32 	%r189, [%rd1248+112];
	mul.wide.s32 	%rd899, %r189, 4;
	add.s64 	%rd50, %rd3, %rd899;
	ld.local.u32 	%r4218, [%rd50];
	add.s32 	%r4219, %r4218, 1;
	st.local.u32 	[%rd50], %r4219;
	ld.u32 	%r190, [%rd1248+116];
	mul.wide.s32 	%rd900, %r190, 4;
	add.s64 	%rd901, %rd3, %rd900;
	ld.local.u32 	%r4220, [%rd901];
	add.s32 	%r4221, %r4220, 1;
	st.local.u32 	[%rd901], %r4221;
	ld.u32 	%r191, [%rd1248+120];
	mul.wide.s32 	%rd902, %r191, 4;
	add.s64 	%rd903, %rd3, %rd902;
	ld.local.u32 	%r4222, [%rd903];
	add.s32 	%r4223, %r4222, 1;
	st.local.u32 	[%rd903], %r4223;
	ld.u32 	%r192, [%rd1248+124];
	mul.wide.s32 	%rd904, %r192, 4;
	add.s64 	%rd905, %rd3, %rd904;
	ld.local.u32 	%r4224, [%rd905];
	add.s32 	%r4225, %r4224, 1;
	st.local.u32 	[%rd905], %r4225;
	ld.u32 	%r193, [%rd1248+128];
	mul.wide.s32 	%rd906, %r193, 4;
	add.s64 	%rd51, %rd3, %rd906;
	ld.local.u32 	%r4226, [%rd51];
	add.s32 	%r4227, %r4226, 1;
	st.local.u32 	[%rd51], %r4227;
	ld.u32 	%r194, [%rd1248+132];
	mul.wide.s32 	%rd907, %r194, 4;
	add.s64 	%rd52, %rd3, %rd907;
	ld.local.u32 	%r4228, [%rd52];
	add.s32 	%r4229, %r4228, 1;
	st.local.u32 	[%rd52], %r4229;
	ld.u32 	%r195, [%rd1248+136];
	mul.wide.s32 	%rd908, %r195, 4;
	add.s64 	%rd53, %rd3, %rd908;
	ld.local.u32 	%r4230, [%rd53];
	add.s32 	%r4231, %r4230, 1;
	st.local.u32 	[%rd53], %r4231;
	ld.u32 	%r196, [%rd1248+140];
	mul.wide.s32 	%rd909, %r196, 4;
	add.s64 	%rd910, %rd3, %rd909;
	ld.local.u32 	%r4232, [%rd910];
	add.s32 	%r4233, %r4232, 1;
	st.local.u32 	[%rd910], %r4233;
	ld.u32 	%r197, [%rd1248+144];
	mul.wide.s32 	%rd911, %r197, 4;
	add.s64 	%rd54, %rd3, %rd911;
	ld.local.u32 	%r4234, [%rd54];
	add.s32 	%r4235, %r4234, 1;
	st.local.u32 	[%rd54], %r4235;
	ld.u32 	%r198, [%rd1248+148];
	mul.wide.s32 	%rd912, %r198, 4;
	add.s64 	%rd55, %rd3, %rd912;
	ld.local.u32 	%r4236, [%rd55];
	add.s32 	%r4237, %r4236, 1;
	st.local.u32 	[%rd55], %r4237;
	ld.u32 	%r199, [%rd1248+152];
	mul.wide.s32 	%rd913, %r199, 4;
	add.s64 	%rd56, %rd3, %rd913;
	ld.local.u32 	%r4238, [%rd56];
	add.s32 	%r4239, %r4238, 1;
	st.local.u32 	[%rd56], %r4239;
	ld.u32 	%r200, [%rd1248+156];
	mul.wide.s32 	%rd914, %r200, 4;
	add.s64 	%rd57, %rd3, %rd914;
	ld.local.u32 	%r4240, [%rd57];
	add.s32 	%r4241, %r4240, 1;
	st.local.u32 	[%rd57], %r4241;
	ld.u32 	%r201, [%rd1248+160];
	mul.wide.s32 	%rd915, %r201, 4;
	add.s64 	%rd58, %rd3, %rd915;
	ld.local.u32 	%r4242, [%rd58];
	add.s32 	%r4243, %r4242, 1;
	st.local.u32 	[%rd58], %r4243;
	ld.u32 	%r202, [%rd1248+164];
	mul.wide.s32 	%rd916, %r202, 4;
	add.s64 	%rd59, %rd3, %rd916;
	ld.local.u32 	%r4244, [%rd59];
	add.s32 	%r4245, %r4244, 1;
	st.local.u32 	[%rd59], %r4245;
	ld.u32 	%r203, [%rd1248+168];
	mul.wide.s32 	%rd917, %r203, 4;
	add.s64 	%rd60, %rd3, %rd917;
	ld.local.u32 	%r4246, [%rd60];
	add.s32 	%r4247, %r4246, 1;
	st.local.u32 	[%rd60], %r4247;
	ld.u32 	%r204, [%rd1248+172];
	mul.wide.s32 	%rd918, %r204, 4;
	add.s64 	%rd61, %rd3, %rd918;
	ld.local.u32 	%r4248, [%rd61];
	add.s32 	%r4249, %r4248, 1;
	st.local.u32 	[%rd61], %r4249;
	ld.u32 	%r205, [%rd1248+176];
	mul.wide.s32 	%rd919, %r205, 4;
	add.s64 	%rd62, %rd3, %rd919;
	ld.local.u32 	%r4250, [%rd62];
	add.s32 	%r4251, %r4250, 1;
	st.local.u32 	[%rd62], %r4251;
	ld.u32 	%r206, [%rd1248+180];
	mul.wide.s32 	%rd920, %r206, 4;
	add.s64 	%rd63, %rd3, %rd920;
	ld.local.u32 	%r4252, [%rd63];
	add.s32 	%r4253, %r4252, 1;
	st.local.u32 	[%rd63], %r4253;
	ld.u32 	%r4254, [%rd1248+184];
	mul.wide.s32 	%rd921, %r4254, 4;
	add.s64 	%rd64, %rd3, %rd921;
	ld.local.u32 	%r4255, [%rd64];
	add.s32 	%r4256, %r4255, 1;
	st.local.u32 	[%rd64], %r4256;
	ld.u32 	%r4257, [%rd1248+188];
	mul.wide.s32 	%rd922, %r4257, 4;
	add.s64 	%rd923, %rd3, %rd922;
	ld.local.u32 	%r4258, [%rd923];
	add.s32 	%r4259, %r4258, 1;
	setp.gt.s32 	%p1050, %r4258, 0;
	selp.b32 	%r4260, -1, %r4259, %p1050;
	selp.b32 	%r207, %r4257, -1, %p1050;
	setp.eq.s32 	%p1051, %r4260, 1;
	selp.b32 	%r4261, -1, %r4260, %p1051;
	selp.b32 	%r208, %r4257, -1, %p1051;
	st.local.u32 	[%rd923], %r4261;
	ld.local.u32 	%r4262, [%rd64];
	setp.gt.s32 	%p1052, %r4262, 1;
	selp.b32 	%r4263, -1, %r4262, %p1052;
	selp.b32 	%r209, %r4254, -1, %p1052;
	setp.eq.s32 	%p1053, %r4263, 1;
	selp.b32 	%r210, -1, %r4263, %p1053;
	selp.b32 	%r211, %r4254, -1, %p1053;
	or.pred  	%p1054, %p1052, %p1053;
	not.pred 	%p1055, %p1054;
	@%p1055 bra 	$L__BB1_268;
	st.local.u32 	[%rd64], %r210;
$L__BB1_268:
	ld.local.u32 	%r212, [%rd63];
	setp.lt.s32 	%p1056, %r212, 1;
	selp.b32 	%r4264, %r212, -1, %p1056;
	st.local.u32 	[%rd63], %r4264;
	ld.local.u32 	%r213, [%rd62];
	setp.lt.s32 	%p1057, %r213, 1;
	selp.b32 	%r4265, %r213, -1, %p1057;
	st.local.u32 	[%rd62], %r4265;
	ld.local.u32 	%r214, [%rd61];
	setp.lt.s32 	%p1058, %r214, 1;
	selp.b32 	%r4266, %r214, -1, %p1058;
	st.local.u32 	[%rd61], %r4266;
	ld.local.u32 	%r215, [%rd60];
	setp.lt.s32 	%p1059, %r215, 1;
	selp.b32 	%r4267, %r215, -1, %p1059;
	st.local.u32 	[%rd60], %r4267;
	ld.local.u32 	%r216, [%rd59];
	setp.lt.s32 	%p1060, %r216, 1;
	selp.b32 	%r4268, %r216, -1, %p1060;
	st.local.u32 	[%rd59], %r4268;
	ld.local.u32 	%r217, [%rd58];
	setp.lt.s32 	%p1061, %r217, 1;
	selp.b32 	%r4269, %r217, -1, %p1061;
	st.local.u32 	[%rd58], %r4269;
	ld.local.u32 	%r218, [%rd57];
	setp.lt.s32 	%p1062, %r218, 1;
	selp.b32 	%r4270, %r218, -1, %p1062;
	st.local.u32 	[%rd57], %r4270;
	ld.local.u32 	%r219, [%rd56];
	setp.lt.s32 	%p1063, %r219, 1;
	selp.b32 	%r4271, %r219, -1, %p1063;
	st.local.u32 	[%rd56], %r4271;
	ld.local.u32 	%r220, [%rd55];
	setp.lt.s32 	%p1064, %r220, 1;
	selp.b32 	%r4272, %r220, -1, %p1064;
	st.local.u32 	[%rd55], %r4272;
	ld.local.u32 	%r221, [%rd54];
	setp.lt.s32 	%p1065, %r221, 1;
	selp.b32 	%r4273, %r221, -1, %p1065;
	st.local.u32 	[%rd54], %r4273;
	ld.local.u32 	%r222, [%rd910];
	setp.lt.s32 	%p1066, %r222, 1;
	selp.b32 	%r4274, %r222, -1, %p1066;
	st.local.u32 	[%rd910], %r4274;
	ld.local.u32 	%r223, [%rd53];
	setp.lt.s32 	%p1067, %r223, 1;
	selp.b32 	%r4275, %r223, -1, %p1067;
	st.local.u32 	[%rd53], %r4275;
	ld.local.u32 	%r224, [%rd52];
	setp.lt.s32 	%p1068, %r224, 1;
	selp.b32 	%r4276, %r224, -1, %p1068;
	st.local.u32 	[%rd52], %r4276;
	ld.local.u32 	%r225, [%rd51];
	setp.lt.s32 	%p1069, %r225, 1;
	selp.b32 	%r4277, %r225, -1, %p1069;
	st.local.u32 	[%rd51], %r4277;
	ld.local.u32 	%r226, [%rd905];
	setp.lt.s32 	%p1070, %r226, 1;
	selp.b32 	%r4278, %r226, -1, %p1070;
	st.local.u32 	[%rd905], %r4278;
	ld.local.u32 	%r227, [%rd903];
	setp.lt.s32 	%p1071, %r227, 1;
	selp.b32 	%r4279, %r227, -1, %p1071;
	st.local.u32 	[%rd903], %r4279;
	ld.local.u32 	%r228, [%rd901];
	setp.lt.s32 	%p1072, %r228, 1;
	selp.b32 	%r4280, %r228, -1, %p1072;
	st.local.u32 	[%rd901], %r4280;
	ld.local.u32 	%r229, [%rd50];
	setp.lt.s32 	%p1073, %r229, 1;
	selp.b32 	%r4281, %r229, -1, %p1073;
	st.local.u32 	[%rd50], %r4281;
	ld.local.u32 	%r230, [%rd49];
	setp.lt.s32 	%p1074, %r230, 1;
	selp.b32 	%r4282, %r230, -1, %p1074;
	st.local.u32 	[%rd49], %r4282;
	ld.local.u32 	%r231, [%rd48];
	setp.lt.s32 	%p1075, %r231, 1;
	selp.b32 	%r4283, %r231, -1, %p1075;
	st.local.u32 	[%rd48], %r4283;
	mul.wide.s32 	%rd932, %r186, 4;
	add.s64 	%rd933, %rd3, %rd932;
	ld.local.u32 	%r232, [%rd933];
	setp.lt.s32 	%p1076, %r232, 1;
	selp.b32 	%r4284, %r232, -1, %p1076;
	st.local.u32 	[%rd933], %r4284;
	mul.wide.s32 	%rd934, %r185, 4;
	add.s64 	%rd935, %rd3, %rd934;
	ld.local.u32 	%r233, [%rd935];
	setp.lt.s32 	%p1077, %r233, 1;
	selp.b32 	%r4285, %r233, -1, %p1077;
	st.local.u32 	[%rd935], %r4285;
	mul.wide.s32 	%rd936, %r184, 4;
	add.s64 	%rd937, %rd3, %rd936;
	ld.local.u32 	%r234, [%rd937];
	setp.lt.s32 	%p1078, %r234, 1;
	selp.b32 	%r4286, %r234, -1, %p1078;
	st.local.u32 	[%rd937], %r4286;
	mul.wide.s32 	%rd938, %r183, 4;
	add.s64 	%rd939, %rd3, %rd938;
	ld.local.u32 	%r235, [%rd939];
	setp.lt.s32 	%p1079, %r235, 1;
	selp.b32 	%r4287, %r235, -1, %p1079;
	st.local.u32 	[%rd939], %r4287;
	mul.wide.s32 	%rd940, %r182, 4;
	add.s64 	%rd941, %rd3, %rd940;
	ld.local.u32 	%r236, [%rd941];
	setp.lt.s32 	%p1080, %r236, 1;
	selp.b32 	%r4288, %r236, -1, %p1080;
	st.local.u32 	[%rd941], %r4288;
	ld.local.u32 	%r237, [%rd47];
	setp.lt.s32 	%p1081, %r237, 1;
	selp.b32 	%r4289, %r237, -1, %p1081;
	st.local.u32 	[%rd47], %r4289;
	ld.local.u32 	%r238, [%rd46];
	setp.lt.s32 	%p1082, %r238, 1;
	selp.b32 	%r4290, %r238, -1, %p1082;
	st.local.u32 	[%rd46], %r4290;
	mul.wide.s32 	%rd942, %r179, 4;
	add.s64 	%rd943, %rd3, %rd942;
	ld.local.u32 	%r239, [%rd943];
	setp.lt.s32 	%p1083, %r239, 1;
	selp.b32 	%r4291, %r239, -1, %p1083;
	st.local.u32 	[%rd943], %r4291;
	mul.wide.s32 	%rd944, %r178, 4;
	add.s64 	%rd945, %rd3, %rd944;
	ld.local.u32 	%r240, [%rd945];
	setp.lt.s32 	%p1084, %r240, 1;
	selp.b32 	%r4292, %r240, -1, %p1084;
	st.local.u32 	[%rd945], %r4292;
	mul.wide.s32 	%rd946, %r177, 4;
	add.s64 	%rd947, %rd3, %rd946;
	ld.local.u32 	%r241, [%rd947];
	setp.lt.s32 	%p1085, %r241, 1;
	selp.b32 	%r4293, %r241, -1, %p1085;
	st.local.u32 	[%rd947], %r4293;
	mul.wide.s32 	%rd948, %r176, 4;
	add.s64 	%rd949, %rd3, %rd948;
	ld.local.u32 	%r242, [%rd949];
	setp.lt.s32 	%p1086, %r242, 1;
	selp.b32 	%r4294, %r242, -1, %p1086;
	st.local.u32 	[%rd949], %r4294;
	mul.wide.s32 	%rd950, %r175, 4;
	add.s64 	%rd951, %rd3, %rd950;
	ld.local.u32 	%r243, [%rd951];
	setp.lt.s32 	%p1087, %r243, 1;
	selp.b32 	%r4295, %r243, -1, %p1087;
	st.local.u32 	[%rd951], %r4295;
	mul.wide.s32 	%rd952, %r174, 4;
	add.s64 	%rd953, %rd3, %rd952;
	ld.local.u32 	%r244, [%rd953];
	setp.lt.s32 	%p1088, %r244, 1;
	selp.b32 	%r4296, %r244, -1, %p1088;
	st.local.u32 	[%rd953], %r4296;
	mul.wide.s32 	%rd954, %r173, 4;
	add.s64 	%rd955, %rd3, %rd954;
	ld.local.u32 	%r245, [%rd955];
	setp.lt.s32 	%p1089, %r245, 1;
	selp.b32 	%r4297, %r245, -1, %p1089;
	st.local.u32 	[%rd955], %r4297;
	ld.local.u32 	%r246, [%rd45];
	setp.lt.s32 	%p1090, %r246, 1;
	selp.b32 	%r4298, %r246, -1, %p1090;
	st.local.u32 	[%rd45], %r4298;
	mul.wide.s32 	%rd956, %r171, 4;
	add.s64 	%rd957, %rd3, %rd956;
	ld.local.u32 	%r247, [%rd957];
	setp.lt.s32 	%p1091, %r247, 1;
	selp.b32 	%r4299, %r247, -1, %p1091;
	st.local.u32 	[%rd957], %r4299;
	mul.wide.s32 	%rd958, %r170, 4;
	add.s64 	%rd959, %rd3, %rd958;
	ld.local.u32 	%r248, [%rd959];
	setp.lt.s32 	%p1092, %r248, 1;
	selp.b32 	%r4300, %r248, -1, %p1092;
	st.local.u32 	[%rd959], %r4300;
	mul.wide.s32 	%rd960, %r169, 4;
	add.s64 	%rd961, %rd3, %rd960;
	ld.local.u32 	%r249, [%rd961];
	setp.lt.s32 	%p1093, %r249, 1;
	selp.b32 	%r4301, %r249, -1, %p1093;
	st.local.u32 	[%rd961], %r4301;
	mul.wide.s32 	%rd962, %r168, 4;
	add.s64 	%rd963, %rd3, %rd962;
	ld.local.u32 	%r250, [%rd963];
	setp.lt.s32 	%p1094, %r250, 1;
	selp.b32 	%r4302, %r250, -1, %p1094;
	st.local.u32 	[%rd963], %r4302;
	mul.wide.s32 	%rd964, %r167, 4;
	add.s64 	%rd965, %rd3, %rd964;
	ld.local.u32 	%r251, [%rd965];
	setp.lt.s32 	%p1095, %r251, 1;
	selp.b32 	%r4303, %r251, -1, %p1095;
	st.local.u32 	[%rd965], %r4303;
	mul.wide.s32 	%rd966, %r166, 4;
	add.s64 	%rd967, %rd3, %rd966;
	ld.local.u32 	%r252, [%rd967];
	setp.lt.s32 	%p1096, %r252, 1;
	selp.b32 	%r4304, %r252, -1, %p1096;
	st.local.u32 	[%rd967], %r4304;
	mul.wide.s32 	%rd968, %r165, 4;
	add.s64 	%rd969, %rd3, %rd968;
	ld.local.u32 	%r253, [%rd969];
	setp.lt.s32 	%p1097, %r253, 1;
	selp.b32 	%r4305, %r253, -1, %p1097;
	st.local.u32 	[%rd969], %r4305;
	mul.wide.s32 	%rd970, %r164, 4;
	add.s64 	%rd971, %rd3, %rd970;
	ld.local.u32 	%r254, [%rd971];
	setp.lt.s32 	%p1098, %r254, 1;
	selp.b32 	%r4306, %r254, -1, %p1098;
	st.local.u32 	[%rd971], %r4306;
	mul.wide.s32 	%rd972, %r163, 4;
	add.s64 	%rd973, %rd3, %rd972;
	ld.local.u32 	%r255, [%rd973];
	setp.lt.s32 	%p1099, %r255, 1;
	selp.b32 	%r4307, %r255, -1, %p1099;
	st.local.u32 	[%rd973], %r4307;
	mul.wide.s32 	%rd974, %r162, 4;
	add.s64 	%rd975, %rd3, %rd974;
	ld.local.u32 	%r256, [%rd975];
	setp.lt.s32 	%p1100, %r256, 1;
	selp.b32 	%r4308, %r256, -1, %p1100;
	st.local.u32 	[%rd975], %r4308;
	mul.wide.s32 	%rd976, %r161, 4;
	add.s64 	%rd977, %rd3, %rd976;
	ld.local.u32 	%r257, [%rd977];
	setp.lt.s32 	%p1101, %r257, 1;
	selp.b32 	%r4309, %r257, -1, %p1101;
	st.local.u32 	[%rd977], %r4309;
	ld.local.u32 	%r4310, [%rd3];
	setp.ne.s32 	%p1102, %r4310, 0;
	@%p1102 bra 	$L__BB1_270;
	mov.b32 	%r4311, 0;
	st.local.u32 	[%rd2], %r4311;
$L__BB1_270:
	ld.local.u32 	%r4312, [%rd3+4];
	setp.ne.s32 	%p1103, %r4312, 0;
	@%p1103 bra 	$L__BB1_272;
	mov.b32 	%r4313, 1;
	st.local.u32 	[%rd2+4], %r4313;
$L__BB1_272:
	ld.local.u32 	%r4314, [%rd3+8];
	setp.ne.s32 	%p1104, %r4314, 0;
	@%p1104 bra 	$L__BB1_274;
	mov.b32 	%r4315, 2;
	st.local.u32 	[%rd2+8], %r4315;
$L__BB1_274:
	ld.local.u32 	%r4316, [%rd3+12];
	setp.ne.s32 	%p1105, %r4316, 0;
	@%p1105 bra 	$L__BB1_276;
	mov.b32 	%r4317, 3;
	st.local.u32 	[%rd2+12], %r4317;
$L__BB1_276:
	ld.local.u32 	%r4318, [%rd3+16];
	setp.ne.s32 	%p1106, %r4318, 0;
	@%p1106 bra 	$L__BB1_278;
	mov.b32 	%r4319, 4;
	st.local.u32 	[%rd2+16], %r4319;
$L__BB1_278:
	ld.local.u32 	%r4320, [%rd3+20];
	setp.ne.s32 	%p1107, %r4320, 0;
	@%p1107 bra 	$L__BB1_280;
	mov.b32 	%r4321, 5;
	st.local.u32 	[%rd2+20], %r4321;
$L__BB1_280:
	ld.local.u32 	%r4322, [%rd3+24];
	setp.ne.s32 	%p1108, %r4322, 0;
	@%p1108 bra 	$L__BB1_282;
	mov.b32 	%r4323, 6;
	st.local.u32 	[%rd2+24], %r4323;
$L__BB1_282:
	ld.local.u32 	%r4324, [%rd3+28];
	setp.ne.s32 	%p1109, %r4324, 0;
	@%p1109 bra 	$L__BB1_284;
	mov.b32 	%r4325, 7;
	st.local.u32 	[%rd2+28], %r4325;
$L__BB1_284:
	ld.local.u32 	%r4326, [%rd3+32];
	setp.ne.s32 	%p1110, %r4326, 0;
	@%p1110 bra 	$L__BB1_286;
	mov.b32 	%r4327, 8;
	st.local.u32 	[%rd2+32], %r4327;
$L__BB1_286:
	ld.local.u32 	%r4328, [%rd3+36];
	setp.ne.s32 	%p1111, %r4328, 0;
	@%p1111 bra 	$L__BB1_288;
	mov.b32 	%r4329, 9;
	st.local.u32 	[%rd2+36], %r4329;
$L__BB1_288:
	ld.local.u32 	%r4330, [%rd3+40];
	setp.ne.s32 	%p1112, %r4330, 0;
	@%p1112 bra 	$L__BB1_290;
	mov.b32 	%r4331, 10;
	st.local.u32 	[%rd2+40], %r4331;
$L__BB1_290:
	ld.local.u32 	%r4332, [%rd3+44];
	setp.ne.s32 	%p1113, %r4332, 0;
	@%p1113 bra 	$L__BB1_292;
	mov.b32 	%r4333, 11;
	st.local.u32 	[%rd2+44], %r4333;
$L__BB1_292:
	ld.local.u32 	%r4334, [%rd3+48];
	setp.ne.s32 	%p1114, %r4334, 0;
	@%p1114 bra 	$L__BB1_294;
	mov.b32 	%r4335, 12;
	st.local.u32 	[%rd2+48], %r4335;
$L__BB1_294:
	ld.local.u32 	%r4336, [%rd3+52];
	setp.ne.s32 	%p1115, %r4336, 0;
	@%p1115 bra 	$L__BB1_296;
	mov.b32 	%r4337, 13;
	st.local.u32 	[%rd2+52], %r4337;
$L__BB1_296:
	ld.local.u32 	%r4338, [%rd3+56];
	setp.ne.s32 	%p1116, %r4338, 0;
	@%p1116 bra 	$L__BB1_298;
	mov.b32 	%r4339, 14;
	st.local.u32 	[%rd2+56], %r4339;
$L__BB1_298:
	ld.local.u32 	%r4340, [%rd3+60];
	setp.ne.s32 	%p1117, %r4340, 0;
	@%p1117 bra 	$L__BB1_300;
	mov.b32 	%r4341, 15;
	st.local.u32 	[%rd2+60], %r4341;
$L__BB1_300:
	ld.local.u32 	%r4342, [%rd3+64];
	setp.ne.s32 	%p1118, %r4342, 0;
	@%p1118 bra 	$L__BB1_302;
	mov.b32 	%r4343, 16;
	st.local.u32 	[%rd2+64], %r4343;
$L__BB1_302:
	ld.local.u32 	%r4344, [%rd3+68];
	setp.ne.s32 	%p1119, %r4344, 0;
	@%p1119 bra 	$L__BB1_304;
	mov.b32 	%r4345, 17;
	st.local.u32 	[%rd2+68], %r4345;
$L__BB1_304:
	ld.local.u32 	%r4346, [%rd3+72];
	setp.ne.s32 	%p1120, %r4346, 0;
	@%p1120 bra 	$L__BB1_306;
	mov.b32 	%r4347, 18;
	st.local.u32 	[%rd2+72], %r4347;
$L__BB1_306:
	ld.local.u32 	%r4348, [%rd3+76];
	setp.ne.s32 	%p1121, %r4348, 0;
	@%p1121 bra 	$L__BB1_308;
	mov.b32 	%r4349, 19;
	st.local.u32 	[%rd2+76], %r4349;
$L__BB1_308:
	ld.local.u32 	%r4350, [%rd3+80];
	setp.ne.s32 	%p1122, %r4350, 0;
	@%p1122 bra 	$L__BB1_310;
	mov.b32 	%r4351, 20;
	st.local.u32 	[%rd2+80], %r4351;
$L__BB1_310:
	ld.local.u32 	%r4352, [%rd3+84];
	setp.ne.s32 	%p1123, %r4352, 0;
	@%p1123 bra 	$L__BB1_312;
	mov.b32 	%r4353, 21;
	st.local.u32 	[%rd2+84], %r4353;
$L__BB1_312:
	ld.local.u32 	%r4354, [%rd3+88];
	setp.ne.s32 	%p1124, %r4354, 0;
	@%p1124 bra 	$L__BB1_314;
	mov.b32 	%r4355, 22;
	st.local.u32 	[%rd2+88], %r4355;
$L__BB1_314:
	ld.local.u32 	%r4356, [%rd3+92];
	setp.ne.s32 	%p1125, %r4356, 0;
	@%p1125 bra 	$L__BB1_316;
	mov.b32 	%r4357, 23;
	st.local.u32 	[%rd2+92], %r4357;
$L__BB1_316:
	ld.local.u32 	%r4358, [%rd3+96];
	setp.ne.s32 	%p1126, %r4358, 0;
	@%p1126 bra 	$L__BB1_318;
	mov.b32 	%r4359, 24;
	st.local.u32 	[%rd2+96], %r4359;
$L__BB1_318:
	ld.local.u32 	%r4360, [%rd3+100];
	setp.ne.s32 	%p1127, %r4360, 0;
	@%p1127 bra 	$L__BB1_320;
	mov.b32 	%r4361, 25;
	st.local.u32 	[%rd2+100], %r4361;
$L__BB1_320:
	ld.local.u32 	%r4362, [%rd3+104];
	setp.ne.s32 	%p1128, %r4362, 0;
	@%p1128 bra 	$L__BB1_322;
	mov.b32 	%r4363, 26;
	st.local.u32 	[%rd2+104], %r4363;
$L__BB1_322:
	ld.local.u32 	%r4364, [%rd3+108];
	setp.ne.s32 	%p1129, %r4364, 0;
	@%p1129 bra 	$L__BB1_324;
	mov.b32 	%r4365, 27;
	st.local.u32 	[%rd2+108], %r4365;
$L__BB1_324:
	ld.local.u32 	%r4366, [%rd3+112];
	setp.ne.s32 	%p1130, %r4366, 0;
	@%p1130 bra 	$L__BB1_326;
	mov.b32 	%r4367, 28;
	st.local.u32 	[%rd2+112], %r4367;
$L__BB1_326:
	ld.local.u32 	%r4368, [%rd3+116];
	setp.ne.s32 	%p1131, %r4368, 0;
	@%p1131 bra 	$L__BB1_328;
	mov.b32 	%r4369, 29;
	st.local.u32 	[%rd2+116], %r4369;
$L__BB1_328:
	ld.local.u32 	%r4370, [%rd3+120];
	setp.ne.s32 	%p1132, %r4370, 0;
	@%p1132 bra 	$L__BB1_330;
	mov.b32 	%r4371, 30;
	st.local.u32 	[%rd2+120], %r4371;
$L__BB1_330:
	ld.local.u32 	%r4372, [%rd3+124];
	setp.ne.s32 	%p1133, %r4372, 0;
	@%p1133 bra 	$L__BB1_332;
	mov.b32 	%r4373, 31;
	st.local.u32 	[%rd2+124], %r4373;
$L__BB1_332:
	ld.local.u32 	%r4374, [%rd3+128];
	setp.ne.s32 	%p1134, %r4374, 0;
	@%p1134 bra 	$L__BB1_334;
	mov.b32 	%r4375, 32;
	st.local.u32 	[%rd2+128], %r4375;
$L__BB1_334:
	ld.local.u32 	%r4376, [%rd3+132];
	setp.ne.s32 	%p1135, %r4376, 0;
	@%p1135 bra 	$L__BB1_336;
	mov.b32 	%r4377, 33;
	st.local.u32 	[%rd2+132], %r4377;
$L__BB1_336:
	ld.local.u32 	%r4378, [%rd3+136];
	setp.ne.s32 	%p1136, %r4378, 0;
	@%p1136 bra 	$L__BB1_338;
	mov.b32 	%r4379, 34;
	st.local.u32 	[%rd2+136], %r4379;
$L__BB1_338:
	ld.local.u32 	%r4380, [%rd3+140];
	setp.ne.s32 	%p1137, %r4380, 0;
	@%p1137 bra 	$L__BB1_340;
	mov.b32 	%r4381, 35;
	st.local.u32 	[%rd2+140], %r4381;
$L__BB1_340:
	ld.local.u32 	%r4382, [%rd3+144];
	setp.ne.s32 	%p1138, %r4382, 0;
	@%p1138 bra 	$L__BB1_342;
	mov.b32 	%r4383, 36;
	st.local.u32 	[%rd2+144], %r4383;
$L__BB1_342:
	ld.local.u32 	%r4384, [%rd3+148];
	setp.ne.s32 	%p1139, %r4384, 0;
	@%p1139 bra 	$L__BB1_344;
	mov.b32 	%r4385, 37;
	st.local.u32 	[%rd2+148], %r4385;
$L__BB1_344:
	ld.local.u32 	%r4386, [%rd3+152];
	setp.ne.s32 	%p1140, %r4386, 0;
	@%p1140 bra 	$L__BB1_346;
	mov.b32 	%r4387, 38;
	st.local.u32 	[%rd2+152], %r4387;
$L__BB1_346:
	ld.local.u32 	%r4388, [%rd3+156];
	setp.ne.s32 	%p1141, %r4388, 0;
	@%p1141 bra 	$L__BB1_348;
	mov.b32 	%r4389, 39;
	st.local.u32 	[%rd2+156], %r4389;
$L__BB1_348:
	ld.local.u32 	%r4390, [%rd3+160];
	setp.ne.s32 	%p1142, %r4390, 0;
	@%p1142 bra 	$L__BB1_350;
	mov.b32 	%r4391, 40;
	st.local.u32 	[%rd2+160], %r4391;
$L__BB1_350:
	ld.local.u32 	%r4392, [%rd3+164];
	setp.ne.s32 	%p1143, %r4392, 0;
	@%p1143 bra 	$L__BB1_352;
	mov.b32 	%r4393, 41;
	st.local.u32 	[%rd2+164], %r4393;
$L__BB1_352:
	ld.local.u32 	%r4394, [%rd3+168];
	setp.ne.s32 	%p1144, %r4394, 0;
	@%p1144 bra 	$L__BB1_354;
	mov.b32 	%r4395, 42;
	st.local.u32 	[%rd2+168], %r4395;
$L__BB1_354:
	ld.local.u32 	%r4396, [%rd3+172];
	setp.ne.s32 	%p1145, %r4396, 0;
	@%p1145 bra 	$L__BB1_356;
	mov.b32 	%r4397, 43;
	st.local.u32 	[%rd2+172], %r4397;
$L__BB1_356:
	ld.local.u32 	%r4398, [%rd3+176];
	setp.ne.s32 	%p1146, %r4398, 0;
	@%p1146 bra 	$L__BB1_358;
	mov.b32 	%r4399, 44;
	st.local.u32 	[%rd2+176], %r4399;
$L__BB1_358:
	ld.local.u32 	%r4400, [%rd3+180];
	setp.ne.s32 	%p1147, %r4400, 0;
	@%p1147 bra 	$L__BB1_360;
	mov.b32 	%r4401, 45;
	st.local.u32 	[%rd2+180], %r4401;
$L__BB1_360:
	ld.local.u32 	%r4402, [%rd3+184];
	setp.ne.s32 	%p1148, %r4402, 0;
	@%p1148 bra 	$L__BB1_362;
	mov.b32 	%r4403, 46;
	st.local.u32 	[%rd2+184], %r4403;
$L__BB1_362:
	ld.local.u32 	%r4404, [%rd3+188];
	setp.ne.s32 	%p1149, %r4404, 0;
	@%p1149 bra 	$L__BB1_364;
	mov.b32 	%r4405, 47;
	st.local.u32 	[%rd2+188], %r4405;
$L__BB1_364:
	setp.lt.s32 	%p1150, %r212, 2;
	selp.b32 	%r4407, -1, %r206, %p1150;
	setp.lt.s32 	%p1151, %r213, 2;
	selp.b32 	%r4408, -1, %r205, %p1151;
	setp.lt.s32 	%p1152, %r214, 2;
	selp.b32 	%r4409, -1, %r204, %p1152;
	setp.lt.s32 	%p1153, %r215, 2;
	selp.b32 	%r4410, -1, %r203, %p1153;
	setp.lt.s32 	%p1154, %r216, 2;
	selp.b32 	%r4411, -1, %r202, %p1154;
	setp.lt.s32 	%p1155, %r217, 2;
	selp.b32 	%r4412, -1, %r201, %p1155;
	setp.lt.s32 	%p1156, %r218, 2;
	selp.b32 	%r4413, -1, %r200, %p1156;
	setp.lt.s32 	%p1157, %r219, 2;
	selp.b32 	%r4414, -1, %r199, %p1157;
	setp.lt.s32 	%p1158, %r220, 2;
	selp.b32 	%r4415, -1, %r198, %p1158;
	setp.lt.s32 	%p1159, %r221, 2;
	selp.b32 	%r4416, -1, %r197, %p1159;
	setp.lt.s32 	%p1160, %r222, 2;
	selp.b32 	%r4417, -1, %r196, %p1160;
	setp.lt.s32 	%p1161, %r223, 2;
	selp.b32 	%r4418, -1, %r195, %p1161;
	setp.lt.s32 	%p1162, %r224, 2;
	selp.b32 	%r4419, -1, %r194, %p1162;
	setp.lt.s32 	%p1163, %r225, 2;
	selp.b32 	%r4420, -1, %r193, %p1163;
	setp.lt.s32 	%p1164, %r226, 2;
	selp.b32 	%r4421, -1, %r192, %p1164;
	setp.lt.s32 	%p1165, %r227, 2;
	selp.b32 	%r4422, -1, %r191, %p1165;
	setp.lt.s32 	%p1166, %r228, 2;
	selp.b32 	%r4423, -1, %r190, %p1166;
	setp.lt.s32 	%p1167, %r229, 2;
	selp.b32 	%r4424, -1, %r189, %p1167;
	setp.lt.s32 	%p1168, %r230, 2;
	selp.b32 	%r4425, -1, %r188, %p1168;
	setp.lt.s32 	%p1169, %r231, 2;
	selp.b32 	%r4426, -1, %r187, %p1169;
	setp.lt.s32 	%p1170, %r232, 2;
	selp.b32 	%r4427, -1, %r186, %p1170;
	setp.lt.s32 	%p1171, %r233, 2;
	selp.b32 	%r4428, -1, %r185, %p1171;
	setp.lt.s32 	%p1172, %r234, 2;
	selp.b32 	%r4429, -1, %r184, %p1172;
	setp.lt.s32 	%p1173, %r235, 2;
	selp.b32 	%r4430, -1, %r183, %p1173;
	setp.lt.s32 	%p1174, %r236, 2;
	selp.b32 	%r4431, -1, %r182, %p1174;
	setp.lt.s32 	%p1175, %r237, 2;
	selp.b32 	%r4432, -1, %r181, %p1175;
	setp.lt.s32 	%p1176, %r238, 2;
	selp.b32 	%r4433, -1, %r180, %p1176;
	setp.lt.s32 	%p1177, %r239, 2;
	selp.b32 	%r4434, -1, %r179, %p1177;
	setp.lt.s32 	%p1178, %r240, 2;
	selp.b32 	%r4435, -1, %r178, %p1178;
	setp.lt.s32 	%p1179, %r241, 2;
	selp.b32 	%r4436, -1, %r177, %p1179;
	setp.lt.s32 	%p1180, %r242, 2;
	selp.b32 	%r4437, -1, %r176, %p1180;
	setp.lt.s32 	%p1181, %r243, 2;
	selp.b32 	%r4438, -1, %r175, %p1181;
	setp.lt.s32 	%p1182, %r244, 2;
	selp.b32 	%r4439, -1, %r174, %p1182;
	setp.lt.s32 	%p1183, %r245, 2;
	selp.b32 	%r4440, -1, %r173, %p1183;
	setp.lt.s32 	%p1184, %r246, 2;
	selp.b32 	%r4441, -1, %r172, %p1184;
	setp.lt.s32 	%p1185, %r247, 2;
	selp.b32 	%r4442, -1, %r171, %p1185;
	setp.lt.s32 	%p1186, %r248, 2;
	selp.b32 	%r4443, -1, %r170, %p1186;
	setp.lt.s32 	%p1187, %r249, 2;
	selp.b32 	%r4444, -1, %r169, %p1187;
	setp.lt.s32 	%p1188, %r250, 2;
	selp.b32 	%r4445, -1, %r168, %p1188;
	setp.lt.s32 	%p1189, %r251, 2;
	selp.b32 	%r4446, -1, %r167, %p1189;
	setp.lt.s32 	%p1190, %r252, 2;
	selp.b32 	%r4447, -1, %r166, %p1190;
	setp.lt.s32 	%p1191, %r253, 2;
	selp.b32 	%r4448, -1, %r165, %p1191;
	setp.lt.s32 	%p1192, %r254, 2;
	selp.b32 	%r4449, -1, %r164, %p1192;
	setp.lt.s32 	%p1193, %r255, 2;
	selp.b32 	%r4450, -1, %r163, %p1193;
	setp.lt.s32 	%p1194, %r256, 2;
	selp.b32 	%r4451, -1, %r162, %p1194;
	setp.lt.s32 	%p1195, %r257, 2;
	selp.b32 	%r4452, -1, %r161, %p1195;
	setp.eq.s32 	%p1196, %r4452, -1;
	setp.eq.s32 	%p1197, %r257, 1;
	selp.b32 	%r4453, %r161, -1, %p1197;
	selp.b32 	%r4454, %r4453, %r4452, %p1196;
	setp.eq.s32 	%p1198, %r4451, -1;
	setp.eq.s32 	%p1199, %r256, 1;
	selp.b32 	%r4455, %r162, -1, %p1199;
	selp.b32 	%r4456, %r4455, %r4451, %p1198;
	setp.eq.s32 	%p1200, %r4450, -1;
	setp.eq.s32 	%p1201, %r255, 1;
	selp.b32 	%r4457, %r163, -1, %p1201;
	selp.b32 	%r4458, %r4457, %r4450, %p1200;
	setp.eq.s32 	%p1202, %r4449, -1;
	setp.eq.s32 	%p1203, %r254, 1;
	selp.b32 	%r4459, %r164, -1, %p1203;
	selp.b32 	%r4460, %r4459, %r4449, %p1202;
	st.local.v4.u32 	[%rd4], {%r4454, %r4456, %r4458, %r4460};
	setp.eq.s32 	%p1204, %r4448, -1;
	setp.eq.s32 	%p1205, %r253, 1;
	selp.b32 	%r4461, %r165, -1, %p1205;
	selp.b32 	%r4462, %r4461, %r4448, %p1204;
	setp.eq.s32 	%p1206, %r4447, -1;
	setp.eq.s32 	%p1207, %r252, 1;
	selp.b32 	%r4463, %r166, -1, %p1207;
	selp.b32 	%r4464, %r4463, %r4447, %p1206;
	setp.eq.s32 	%p1208, %r4446, -1;
	setp.eq.s32 	%p1209, %r251, 1;
	selp.b32 	%r4465, %r167, -1, %p1209;
	selp.b32 	%r4466, %r4465, %r4446, %p1208;
	setp.eq.s32 	%p1210, %r4445, -1;
	setp.eq.s32 	%p1211, %r250, 1;
	selp.b32 	%r4467, %r168, -1, %p1211;
	selp.b32 	%r4468, %r4467, %r4445, %p1210;
	st.local.v4.u32 	[%rd4+16], {%r4462, %r4464, %r4466, %r4468};
	setp.eq.s32 	%p1212, %r4444, -1;
	setp.eq.s32 	%p1213, %r249, 1;
	selp.b32 	%r4469, %r169, -1, %p1213;
	selp.b32 	%r4470, %r4469, %r4444, %p1212;
	setp.eq.s32 	%p1214, %r4443, -1;
	setp.eq.s32 	%p1215, %r248, 1;
	selp.b32 	%r4471, %r170, -1, %p1215;
	selp.b32 	%r4472, %r4471, %r4443, %p1214;
	setp.eq.s32 	%p1216, %r4442, -1;
	setp.eq.s32 	%p1217, %r247, 1;
	selp.b32 	%r4473, %r171, -1, %p1217;
	selp.b32 	%r4474, %r4473, %r4442, %p1216;
	setp.eq.s32 	%p1218, %r4441, -1;
	setp.eq.s32 	%p1219, %r246, 1;
	selp.b32 	%r4475, %r172, -1, %p1219;
	selp.b32 	%r4476, %r4475, %r4441, %p1218;
	st.local.v4.u32 	[%rd4+32], {%r4470, %r4472, %r4474, %r4476};
	setp.eq.s32 	%p1220, %r4440, -1;
	setp.eq.s32 	%p1221, %r245, 1;
	selp.b32 	%r4477, %r173, -1, %p1221;
	selp.b32 	%r4478, %r4477, %r4440, %p1220;
	setp.eq.s32 	%p1222, %r4439, -1;
	setp.eq.s32 	%p1223, %r244, 1;
	selp.b32 	%r4479, %r174, -1, %p1223;
	selp.b32 	%r4480, %r4479, %r4439, %p1222;
	setp.eq.s32 	%p1224, %r4438, -1;
	setp.eq.s32 	%p1225, %r243, 1;
	selp.b32 	%r4481, %r175, -1, %p1225;
	selp.b32 	%r4482, %r4481, %r4438, %p1224;
	setp.eq.s32 	%p1226, %r4437, -1;
	setp.eq.s32 	%p1227, %r242, 1;
	selp.b32 	%r4483, %r176, -1, %p1227;
	selp.b32 	%r4484, %r4483, %r4437, %p1226;
	st.local.v4.u32 	[%rd4+48], {%r4478, %r4480, %r4482, %r4484};
	setp.eq.s32 	%p1228, %r4436, -1;
	setp.eq.s32 	%p1229, %r241, 1;
	selp.b32 	%r4485, %r177, -1, %p1229;
	selp.b32 	%r4486, %r4485, %r4436, %p1228;
	setp.eq.s32 	%p1230, %r4435, -1;
	setp.eq.s32 	%p1231, %r240, 1;
	selp.b32 	%r4487, %r178, -1, %p1231;
	selp.b32 	%r4488, %r4487, %r4435, %p1230;
	setp.eq.s32 	%p1232, %r4434, -1;
	setp.eq.s32 	%p1233, %r239, 1;
	selp.b32 	%r4489, %r179, -1, %p1233;
	selp.b32 	%r4490, %r4489, %r4434, %p1232;
	setp.eq.s32 	%p1234, %r4433, -1;
	setp.eq.s32 	%p1235, %r238, 1;
	selp.b32 	%r4491, %r180, -1, %p1235;
	selp.b32 	%r4492, %r4491, %r4433, %p1234;
	st.local.v4.u32 	[%rd4+64], {%r4486, %r4488, %r4490, %r4492};
	setp.eq.s32 	%p1236, %r4432, -1;
	setp.eq.s32 	%p1237, %r237, 1;
	selp.b32 	%r4493, %r181, -1, %p1237;
	selp.b32 	%r4494, %r4493, %r4432, %p1236;
	setp.eq.s32 	%p1238, %r4431, -1;
	setp.eq.s32 	%p1239, %r236, 1;
	selp.b32 	%r4495, %r182, -1, %p1239;
	selp.b32 	%r4496, %r4495, %r4431, %p1238;
	setp.eq.s32 	%p1240, %r4430, -1;
	setp.eq.s32 	%p1241, %r235, 1;
	selp.b32 	%r4497, %r183, -1, %p1241;
	selp.b32 	%r4498, %r4497, %r4430, %p1240;
	setp.eq.s32 	%p1242, %r4429, -1;
	setp.eq.s32 	%p1243, %r234, 1;
	selp.b32 	%r4499, %r184, -1, %p1243;
	selp.b32 	%r4500, %r4499, %r4429, %p1242;
	st.local.v4.u32 	[%rd4+80], {%r4494, %r4496, %r4498, %r4500};
	setp.eq.s32 	%p1244, %r4428, -1;
	setp.eq.s32 	%p1245, %r233, 1;
	selp.b32 	%r4501, %r185, -1, %p1245;
	selp.b32 	%r4502, %r4501, %r4428, %p1244;
	setp.eq.s32 	%p1246, %r4427, -1;
	setp.eq.s32 	%p1247, %r232, 1;
	selp.b32 	%r4503, %r186, -1, %p1247;
	selp.b32 	%r4504, %r4503, %r4427, %p1246;
	setp.eq.s32 	%p1248, %r4426, -1;
	setp.eq.s32 	%p1249, %r231, 1;
	selp.b32 	%r4505, %r187, -1, %p1249;
	selp.b32 	%r4506, %r4505, %r4426, %p1248;
	setp.eq.s32 	%p1250, %r4425, -1;
	setp.eq.s32 	%p1251, %r230, 1;
	selp.b32 	%r4507, %r188, -1, %p1251;
	selp.b32 	%r4508, %r4507, %r4425, %p1250;
	st.local.v4.u32 	[%rd4+96], {%r4502, %r4504, %r4506, %r4508};
	setp.eq.s32 	%p1252, %r4424, -1;
	setp.eq.s32 	%p1253, %r229, 1;
	selp.b32 	%r4509, %r189, -1, %p1253;
	selp.b32 	%r4510, %r4509, %r4424, %p1252;
	setp.eq.s32 	%p1254, %r4423, -1;
	setp.eq.s32 	%p1255, %r228, 1;
	selp.b32 	%r4511, %r190, -1, %p1255;
	selp.b32 	%r4512, %r4511, %r4423, %p1254;
	setp.eq.s32 	%p1256, %r4422, -1;
	setp.eq.s32 	%p1257, %r227, 1;
	selp.b32 	%r4513, %r191, -1, %p1257;
	selp.b32 	%r4514, %r4513, %r4422, %p1256;
	setp.eq.s32 	%p1258, %r4421, -1;
	setp.eq.s32 	%p1259, %r226, 1;
	selp.b32 	%r4515, %r192, -1, %p1259;
	selp.b32 	%r4516, %r4515, %r4421, %p1258;
	st.local.v4.u32 	[%rd4+112], {%r4510, %r4512, %r4514, %r4516};
	setp.eq.s32 	%p1260, %r4420, -1;
	setp.eq.s32 	%p1261, %r225, 1;
	selp.b32 	%r4517, %r193, -1, %p1261;
	selp.b32 	%r4518, %r4517, %r4420, %p1260;
	setp.eq.s32 	%p1262, %r4419, -1;
	setp.eq.s32 	%p1263, %r224, 1;
	selp.b32 	%r4519, %r194, -1, %p1263;
	selp.b32 	%r4520, %r4519, %r4419, %p1262;
	setp.eq.s32 	%p1264, %r4418, -1;
	setp.eq.s32 	%p1265, %r223, 1;
	selp.b32 	%r4521, %r195, -1, %p1265;
	selp.b32 	%r4522, %r4521, %r4418, %p1264;
	setp.eq.s32 	%p1266, %r4417, -1;
	setp.eq.s32 	%p1267, %r222, 1;
	selp.b32 	%r4523, %r196, -1, %p1267;
	selp.b32 	%r4524, %r4523, %r4417, %p1266;
	st.local.v4.u32 	[%rd4+128], {%r4518, %r4520, %r4522, %r4524};
	setp.eq.s32 	%p1268, %r4416, -1;
	setp.eq.s32 	%p1269, %r221, 1;
	selp.b32 	%r4525, %r197, -1, %p1269;
	selp.b32 	%r4526, %r4525, %r4416, %p1268;
	setp.eq.s32 	%p1270, %r4415, -1;
	setp.eq.s32 	%p1271, %r220, 1;
	selp.b32 	%r4527, %r198, -1, %p1271;
	selp.b32 	%r4528, %r4527, %r4415, %p1270;
	setp.eq.s32 	%p1272, %r4414, -1;
	setp.eq.s32 	%p1273, %r219, 1;
	selp.b32 	%r4529, %r199, -1, %p1273;
	selp.b32 	%r4530, %r4529, %r4414, %p1272;
	setp.eq.s32 	%p1274, %r4413, -1;
	setp.eq.s32 	%p1275, %r218, 1;
	selp.b32 	%r4531, %r200, -1, %p1275;
	selp.b32 	%r4532, %r4531, %r4413, %p1274;
	st.local.v4.u32 	[%rd4+144], {%r4526, %r4528, %r4530, %r4532};
	setp.eq.s32 	%p1276, %r4412, -1;
	setp.eq.s32 	%p1277, %r217, 1;
	selp.b32 	%r4533, %r201, -1, %p1277;
	selp.b32 	%r4534, %r4533, %r4412, %p1276;
	setp.eq.s32 	%p1278, %r4411, -1;
	setp.eq.s32 	%p1279, %r216, 1;
	selp.b32 	%r4535, %r202, -1, %p1279;
	selp.b32 	%r4536, %r4535, %r4411, %p1278;
	setp.eq.s32 	%p1280, %r4410, -1;
	setp.eq.s32 	%p1281, %r215, 1;
	selp.b32 	%r4537, %r203, -1, %p1281;
	selp.b32 	%r4538, %r4537, %r4410, %p1280;
	setp.eq.s32 	%p1282, %r4409, -1;
	setp.eq.s32 	%p1283, %r214, 1;
	selp.b32 	%r4539, %r204, -1, %p1283;
	selp.b32 	%r4540, %r4539, %r4409, %p1282;
	st.local.v4.u32 	[%rd4+160], {%r4534, %r4536, %r4538, %r4540};
	setp.eq.s32 	%p1284, %r4408, -1;
	setp.eq.s32 	%p1285, %r213, 1;
	selp.b32 	%r4541, %r205, -1, %p1285;
	selp.b32 	%r4542, %r4541, %r4408, %p1284;
	setp.eq.s32 	%p1286, %r4407, -1;
	setp.eq.s32 	%p1287, %r212, 1;
	selp.b32 	%r4543, %r206, -1, %p1287;
	selp.b32 	%r4544, %r4543, %r4407, %p1286;
	setp.eq.s32 	%p1288, %r209, -1;
	selp.b32 	%r4545, %r211, %r209, %p1288;
	setp.eq.s32 	%p1289, %r207, -1;
	selp.b32 	%r4546, %r208, %r207, %p1289;
	st.local.v4.u32 	[%rd4+176], {%r4542, %r4544, %r4545, %r4546};
	mov.b32 	%r5885, 0;
	mov.u32 	%r5884, %r5885;
$L__BB1_365:
	mul.wide.s32 	%rd978, %r5885, 4;
	add.s64 	%rd979, %rd2, %rd978;
	ld.local.u32 	%r260, [%rd979];
	setp.ne.s32 	%p1290, %r260, -1;
	@%p1290 bra 	$L__BB1_369;
	add.s32 	%r5885, %r5885, 1;
	bra.uni 	$L__BB1_372;
$L__BB1_367:
	{ // callseq 9, 0
	.param .b64 param0;
	st.param.b64 	[param0], 192;
	.param .b64 retval0;
	call.uni (retval0), 
	malloc, 
	(
	param0
	);
	ld.param.b64 	%rd1248, [retval0];
	} // callseq 9
	ld.shared.u32 	%r4052, [%r130];
	st.u32 	[%rd1248], %r4052;
	ld.shared.u32 	%r4053, [%r130+4];
	st.u32 	[%rd1248+4], %r4053;
	ld.shared.u32 	%r4054, [%r130+8];
	st.u32 	[%rd1248+8], %r4054;
	ld.shared.u32 	%r4055, [%r130+12];
	st.u32 	[%rd1248+12], %r4055;
	ld.shared.u32 	%r4056, [%r130+16];
	st.u32 	[%rd1248+16], %r4056;
	ld.shared.u32 	%r4057, [%r130+20];
	st.u32 	[%rd1248+20], %r4057;
	ld.shared.u32 	%r4058, [%r130+24];
	st.u32 	[%rd1248+24], %r4058;
	ld.shared.u32 	%r4059, [%r130+28];
	st.u32 	[%rd1248+28], %r4059;
	ld.shared.u32 	%r4060, [%r130+32];
	st.u32 	[%rd1248+32], %r4060;
	ld.shared.u32 	%r4061, [%r130+36];
	st.u32 	[%rd1248+36], %r4061;
	ld.shared.u32 	%r4062, [%r130+40];
	st.u32 	[%rd1248+40], %r4062;
	ld.shared.u32 	%r4063, [%r130+44];
	st.u32 	[%rd1248+44], %r4063;
	ld.shared.u32 	%r4064, [%r130+48];
	st.u32 	[%rd1248+48], %r4064;
	ld.shared.u32 	%r4065, [%r130+52];
	st.u32 	[%rd1248+52], %r4065;
	ld.shared.u32 	%r4066, [%r130+56];
	st.u32 	[%rd1248+56], %r4066;
	ld.shared.u32 	%r4067, [%r130+60];
	st.u32 	[%rd1248+60], %r4067;
	ld.shared.u32 	%r4068, [%r130+64];
	st.u32 	[%rd1248+64], %r4068;
	ld.shared.u32 	%r4069, [%r130+68];
	st.u32 	[%rd1248+68], %r4069;
	ld.shared.u32 	%r4070, [%r130+72];
	st.u32 	[%rd1248+72], %r4070;
	ld.shared.u32 	%r4071, [%r130+76];
	st.u32 	[%rd1248+76], %r4071;
	ld.shared.u32 	%r4072, [%r130+80];
	st.u32 	[%rd1248+80], %r4072;
	ld.shared.u32 	%r4073, [%r130+84];
	st.u32 	[%rd1248+84], %r4073;
	ld.shared.u32 	%r4074, [%r130+88];
	st.u32 	[%rd1248+88], %r4074;
	ld.shared.u32 	%r4075, [%r130+92];
	st.u32 	[%rd1248+92], %r4075;
	ld.shared.u32 	%r4076, [%r130+96];
	st.u32 	[%rd1248+96], %r4076;
	ld.shared.u32 	%r4077, [%r130+100];
	st.u32 	[%rd1248+100], %r4077;
	ld.shared.u32 	%r4078, [%r130+104];
	st.u32 	[%rd1248+104], %r4078;
	ld.shared.u32 	%r4079, [%r130+108];
	st.u32 	[%rd1248+108], %r4079;
	ld.shared.u32 	%r4080, [%r130+112];
	st.u32 	[%rd1248+112], %r4080;
	ld.shared.u32 	%r4081, [%r130+116];
	st.u32 	[%rd1248+116], %r4081;
	ld.shared.u32 	%r4082, [%r130+120];
	st.u32 	[%rd1248+120], %r4082;
	ld.shared.u32 	%r4083, [%r130+124];
	st.u32 	[%rd1248+124], %r4083;
	ld.shared.u32 	%r4084, [%r130+128];
	st.u32 	[%rd1248+128], %r4084;
	ld.shared.u32 	%r4085, [%r130+132];
	st.u32 	[%rd1248+132], %r4085;
	ld.shared.u32 	%r4086, [%r130+136];
	st.u32 	[%rd1248+136], %r4086;
	ld.shared.u32 	%r4087, [%r130+140];
	st.u32 	[%rd1248+140], %r4087;
	ld.shared.u32 	%r4088, [%r130+144];
	st.u32 	[%rd1248+144], %r4088;
	ld.shared.u32 	%r4089, [%r130+148];
	st.u32 	[%rd1248+148], %r4089;
	ld.shared.u32 	%r4090, [%r130+152];
	st.u32 	[%rd1248+152], %r4090;
	ld.shared.u32 	%r4091, [%r130+156];
	st.u32 	[%rd1248+156], %r4091;
	ld.shared.u32 	%r4092, [%r130+160];
	st.u32 	[%rd1248+160], %r4092;
	ld.shared.u32 	%r4093, [%r130+164];
	st.u32 	[%rd1248+164], %r4093;
	ld.shared.u32 	%r4094, [%r130+168];
	st.u32 	[%rd1248+168], %r4094;
	ld.shared.u32 	%r4095, [%r130+172];
	st.u32 	[%rd1248+172], %r4095;
	ld.shared.u32 	%r4096, [%r130+176];
	st.u32 	[%rd1248+176], %r4096;
	ld.shared.u32 	%r4097, [%r130+180];
	st.u32 	[%rd1248+180], %r4097;
	ld.shared.u32 	%r4098, [%r130+184];
	st.u32 	[%rd1248+184], %r4098;
	ld.shared.u32 	%r4099, [%r130+188];
	st.u32 	[%rd1248+188], %r4099;
	mul.hi.s32 	%r4100, %r131, 715827883;
	shr.u32 	%r4101, %r4100, 31;
	shr.u32 	%r4102, %r4100, 3;
	add.s32 	%r4103, %r4102, %r4101;
	mul.lo.s32 	%r4104, %r4103, 48;
	sub.s32 	%r4105, %r131, %r4104;
	ld.global.v2.u32 	{%r4106, %r4107}, [%rd38];
	shr.u32 	%r4108, %r4107, 2;
	xor.b32  	%r4109, %r4108, %r4107;
	ld.global.v2.u32 	{%r5880, %r5879}, [%rd38+8];
	ld.global.v2.u32 	{%r5878, %r5877}, [%rd38+16];
	st.global.v2.u32 	[%rd38+8], {%r5879, %r5878};
	shl.b32 	%r4110, %r5877, 4;
	shl.b32 	%r4111, %r4109, 1;
	xor.b32  	%r4112, %r4111, %r4110;
	xor.b32  	%r4113, %r4112, %r4109;
	xor.b32  	%r5876, %r4113, %r5877;
	st.global.v2.u32 	[%rd38+16], {%r5877, %r5876};
	add.s32 	%r5875, %r4106, 362437;
	st.global.v2.u32 	[%rd38], {%r5875, %r5880};
	add.s32 	%r4114, %r5876, %r5875;
	cvt.rn.f32.u32 	%f67, %r4114;
	fma.rn.f32 	%f68, %f67, 0f2F800000, 0f2F000000;
	mul.f32 	%f69, %f68, 0f42C80000;
	cvt.rzi.s32.f32 	%r4115, %f69;
	mul.hi.s32 	%r4116, %r4115, 715827883;
	shr.u32 	%r4117, %r4116, 31;
	shr.u32 	%r4118, %r4116, 3;
	add.s32 	%r4119, %r4118, %r4117;
	mul.lo.s32 	%r4120, %r4119, 48;
	sub.s32 	%r4121, %r4115, %r4120;
	max.s32 	%r5872, %r4105, %r4121;
	min.s32 	%r5873, %r4105, %r4121;
	setp.lt.s32 	%p1040, %r5873, %r5872;
	@%p1040 bra 	$L__BB1_255;
$L__BB1_368:
	mov.u32 	%r151, %r5878;
	mov.u32 	%r150, %r5877;
	mov.u32 	%r5878, %r5876;
	shr.u32 	%r4122, %r5880, 2;
	xor.b32  	%r4123, %r4122, %r5880;
	shl.b32 	%r4124, %r5878, 4;
	shl.b32 	%r4125, %r4123, 1;
	xor.b32  	%r4126, %r4125, %r4124;
	xor.b32  	%r4127, %r4126, %r4123;
	xor.b32  	%r5877, %r4127, %r5878;
	add.s32 	%r4128, %r5875, %r5877;
	add.s32 	%r4129, %r4128, 362437;
	cvt.rn.f32.u32 	%f70, %r4129;
	fma.rn.f32 	%f71, %f70, 0f2F800000, 0f2F000000;
	mul.f32 	%f72, %f71, 0f42C80000;
	cvt.rzi.s32.f32 	%r4130, %f72;
	mul.hi.s32 	%r4131, %r4130, 715827883;
	shr.u32 	%r4132, %r4131, 31;
	shr.u32 	%r4133, %r4131, 3;
	add.s32 	%r4134, %r4133, %r4132;
	mul.lo.s32 	%r4135, %r4134, 48;
	sub.s32 	%r5873, %r4130, %r4135;
	shr.u32 	%r4136, %r5879, 2;
	xor.b32  	%r4137, %r4136, %r5879;
	shl.b32 	%r4138, %r5877, 4;
	shl.b32 	%r4139, %r4137, 1;
	xor.b32  	%r4140, %r4139, %r4138;
	xor.b32  	%r4141, %r4140, %r4137;
	xor.b32  	%r5876, %r4141, %r5877;
	add.s32 	%r5875, %r5875, 724874;
	add.s32 	%r4142, %r5876, %r5875;
	cvt.rn.f32.u32 	%f73, %r4142;
	fma.rn.f32 	%f74, %f73, 0f2F800000, 0f2F000000;
	mul.f32 	%f75, %f74, 0f42C80000;
	cvt.rzi.s32.f32 	%r4143, %f75;
	mul.hi.s32 	%r4144, %r4143, 715827883;
	shr.u32 	%r4145, %r4144, 31;
	shr.u32 	%r4146, %r4144, 3;
	add.s32 	%r4147, %r4146, %r4145;
	mul.lo.s32 	%r4148, %r4147, 48;
	sub.s32 	%r5872, %r4143, %r4148;
	setp.lt.s32 	%p1041, %r5873, %r5872;
	mov.u32 	%r5879, %r150;
	mov.u32 	%r5880, %r151;
	@%p1041 bra 	$L__BB1_254;
	bra.uni 	$L__BB1_368;
$L__BB1_369:
	mul.wide.s32 	%rd980, %r5884, 4;
	add.s64 	%rd65, %rd4, %rd980;
	ld.local.u32 	%r4547, [%rd65];
	setp.ne.s32 	%p1291, %r4547, -1;
	@%p1291 bra 	$L__BB1_371;
	st.local.u32 	[%rd65], %r260;
	add.s32 	%r5884, %r5884, 1;
	add.s32 	%r5885, %r5885, 1;
	bra.uni 	$L__BB1_372;
$L__BB1_371:
	add.s32 	%r5884, %r5884, 1;
$L__BB1_372:
	setp.lt.s32 	%p1292, %r5885, 48;
	@%p1292 bra 	$L__BB1_365;
	ld.param.u64 	%rd1231, [_Z10tlboKernelPiS_iP17curandStateXORWOWi_param_3];
	ld.local.v4.u32 	{%r4548, %r4549, %r4550, %r4551}, [%rd4];
	st.u32 	[%rd1248], %r4548;
	st.u32 	[%rd1248+4], %r4549;
	st.u32 	[%rd1248+8], %r4550;
	st.u32 	[%rd1248+12], %r4551;
	ld.local.v4.u32 	{%r4552, %r4553, %r4554, %r4555}, [%rd4+16];
	st.u32 	[%rd1248+16], %r4552;
	st.u32 	[%rd1248+20], %r4553;
	st.u32 	[%rd1248+24], %r4554;
	st.u32 	[%rd1248+28], %r4555;
	ld.local.v4.u32 	{%r4556, %r4557, %r4558, %r4559}, [%rd4+32];
	st.u32 	[%rd1248+32], %r4556;
	st.u32 	[%rd1248+36], %r4557;
	st.u32 	[%rd1248+40], %r4558;
	st.u32 	[%rd1248+44], %r4559;
	ld.local.v4.u32 	{%r4560, %r4561, %r4562, %r4563}, [%rd4+48];
	st.u32 	[%rd1248+48], %r4560;
	st.u32 	[%rd1248+52], %r4561;
	st.u32 	[%rd1248+56], %r4562;
	st.u32 	[%rd1248+60], %r4563;
	ld.local.v4.u32 	{%r4564, %r4565, %r4566, %r4567}, [%rd4+64];
	st.u32 	[%rd1248+64], %r4564;
	st.u32 	[%rd1248+68], %r4565;
	st.u32 	[%rd1248+72], %r4566;
	st.u32 	[%rd1248+76], %r4567;
	ld.local.v4.u32 	{%r4568, %r4569, %r4570, %r4571}, [%rd4+80];
	st.u32 	[%rd1248+80], %r4568;
	st.u32 	[%rd1248+84], %r4569;
	st.u32 	[%rd1248+88], %r4570;
	st.u32 	[%rd1248+92], %r4571;
	ld.local.v4.u32 	{%r4572, %r4573, %r4574, %r4575}, [%rd4+96];
	st.u32 	[%rd1248+96], %r4572;
	st.u32 	[%rd1248+100], %r4573;
	st.u32 	[%rd1248+104], %r4574;
	st.u32 	[%rd1248+108], %r4575;
	ld.local.v4.u32 	{%r4576, %r4577, %r4578, %r4579}, [%rd4+112];
	st.u32 	[%rd1248+112], %r4576;
	st.u32 	[%rd1248+116], %r4577;
	st.u32 	[%rd1248+120], %r4578;
	st.u32 	[%rd1248+124], %r4579;
	ld.local.v4.u32 	{%r4580, %r4581, %r4582, %r4583}, [%rd4+128];
	st.u32 	[%rd1248+128], %r4580;
	st.u32 	[%rd1248+132], %r4581;
	st.u32 	[%rd1248+136], %r4582;
	st.u32 	[%rd1248+140], %r4583;
	ld.local.v4.u32 	{%r4584, %r4585, %r4586, %r4587}, [%rd4+144];
	st.u32 	[%rd1248+144], %r4584;
	st.u32 	[%rd1248+148], %r4585;
	st.u32 	[%rd1248+152], %r4586;
	st.u32 	[%rd1248+156], %r4587;
	ld.local.v4.u32 	{%r4588, %r4589, %r4590, %r4591}, [%rd4+160];
	st.u32 	[%rd1248+160], %r4588;
	st.u32 	[%rd1248+164], %r4589;
	st.u32 	[%rd1248+168], %r4590;
	st.u32 	[%rd1248+172], %r4591;
	ld.local.v4.u32 	{%r4592, %r4593, %r4594, %r4595}, [%rd4+176];
	st.u32 	[%rd1248+176], %r4592;
	st.u32 	[%rd1248+180], %r4593;
	st.u32 	[%rd1248+184], %r4594;
	st.u32 	[%rd1248+188], %r4595;
	{ // callseq 10, 0
	.param .b64 param0;
	st.param.b64 	[param0], 192;
	.param .b64 retval0;
	call.uni (retval0), 
	malloc, 
	(
	param0
	);
	ld.param.b64 	%rd1247, [retval0];
	} // callseq 10
	cvta.to.global.u64 	%rd982, %rd1231;
	mov.u32 	%r4596, %tid.x;
	mul.wide.u32 	%rd983, %r4596, 48;
	add.s64 	%rd67, %rd982, %rd983;
	ld.global.v2.u32 	{%r4597, %r4598}, [%rd67];
	shr.u32 	%r4599, %r4598, 2;
	xor.b32  	%r4600, %r4599, %r4598;
	ld.global.v2.u32 	{%r4601, %r5891}, [%rd67+8];
	ld.global.v2.u32 	{%r5890, %r5889}, [%rd67+16];
	shl.b32 	%r4602, %r5889, 4;
	shl.b32 	%r4603, %r4600, 1;
	xor.b32  	%r4604, %r4603, %r4602;
	xor.b32  	%r4605, %r4604, %r4600;
	xor.b32  	%r5888, %r4605, %r5889;
	add.s32 	%r4606, %r4597, %r5888;
	add.s32 	%r4607, %r4606, 362437;
	cvt.rn.f32.u32 	%f76, %r4607;
	fma.rn.f32 	%f77, %f76, 0f2F800000, 0f2F000000;
	mul.f32 	%f78, %f77, 0f42C80000;
	cvt.rzi.s32.f32 	%r4608, %f78;
	mul.hi.s32 	%r4609, %r4608, 715827883;
	shr.u32 	%r4610, %r4609, 31;
	shr.u32 	%r4611, %r4609, 3;
	add.s32 	%r4612, %r4611, %r4610;
	mul.lo.s32 	%r4613, %r4612, 48;
	sub.s32 	%r4614, %r4608, %r4613;
	shr.u32 	%r4615, %r4601, 2;
	xor.b32  	%r4616, %r4615, %r4601;
	st.global.v2.u32 	[%rd67+8], {%r5890, %r5889};
	shl.b32 	%r4617, %r5888, 4;
	shl.b32 	%r4618, %r4616, 1;
	xor.b32  	%r4619, %r4618, %r4617;
	xor.b32  	%r4620, %r4619, %r4616;
	xor.b32  	%r5887, %r4620, %r5888;
	st.global.v2.u32 	[%rd67+16], {%r5888, %r5887};
	add.s32 	%r5886, %r4597, 724874;
	st.global.v2.u32 	[%rd67], {%r5886, %r5891};
	add.s32 	%r4621, %r5887, %r5886;
	cvt.rn.f32.u32 	%f79, %r4621;
	fma.rn.f32 	%f80, %f79, 0f2F800000, 0f2F000000;
	mul.f32 	%f81, %f80, 0f42C80000;
	cvt.rzi.s32.f32 	%r4622, %f81;
	mul.hi.s32 	%r4623, %r4622, 715827883;
	shr.u32 	%r4624, %r4623, 31;
	shr.u32 	%r4625, %r4623, 3;
	add.s32 	%r4626, %r4625, %r4624;
	mul.lo.s32 	%r4627, %r4626, 48;
	sub.s32 	%r4628, %r4622, %r4627;
	max.s32 	%r5892, %r4614, %r4628;
	min.s32 	%r5893, %r4614, %r4628;
	setp.lt.s32 	%p1293, %r5893, %r5892;
	@%p1293 bra 	$L__BB1_376;
$L__BB1_374:
	mov.u32 	%r278, %r5889;
	mov.u32 	%r277, %r5888;
	mov.u32 	%r5889, %r5887;
	shr.u32 	%r4629, %r5891, 2;
	xor.b32  	%r4630, %r4629, %r5891;
	shl.b32 	%r4631, %r5889, 4;
	shl.b32 	%r4632, %r4630, 1;
	xor.b32  	%r4633, %r4632, %r4631;
	xor.b32  	%r4634, %r4633, %r4630;
	xor.b32  	%r5888, %r4634, %r5889;
	add.s32 	%r4635, %r5886, %r5888;
	add.s32 	%r4636, %r4635, 362437;
	cvt.rn.f32.u32 	%f82, %r4636;
	fma.rn.f32 	%f83, %f82, 0f2F800000, 0f2F000000;
	mul.f32 	%f84, %f83, 0f42C80000;
	cvt.rzi.s32.f32 	%r4637, %f84;
	mul.hi.s32 	%r4638, %r4637, 715827883;
	shr.u32 	%r4639, %r4638, 31;
	shr.u32 	%r4640, %r4638, 3;
	add.s32 	%r4641, %r4640, %r4639;
	mul.lo.s32 	%r4642, %r4641, 48;
	sub.s32 	%r5893, %r4637, %r4642;
	shr.u32 	%r4643, %r5890, 2;
	xor.b32  	%r4644, %r4643, %r5890;
	shl.b32 	%r4645, %r5888, 4;
	shl.b32 	%r4646, %r4644, 1;
	xor.b32  	%r4647, %r4646, %r4645;
	xor.b32  	%r4648, %r4647, %r4644;
	xor.b32  	%r5887, %r4648, %r5888;
	add.s32 	%r5886, %r5886, 724874;
	add.s32 	%r4649, %r5887, %r5886;
	cvt.rn.f32.u32 	%f85, %r4649;
	fma.rn.f32 	%f86, %f85, 0f2F800000, 0f2F000000;
	mul.f32 	%f87, %f86, 0f42C80000;
	cvt.rzi.s32.f32 	%r4650, %f87;
	mul.hi.s32 	%r4651, %r4650, 715827883;
	shr.u32 	%r4652, %r4651, 31;
	shr.u32 	%r4653, %r4651, 3;
	add.s32 	%r4654, %r4653, %r4652;
	mul.lo.s32 	%r4655, %r4654, 48;
	sub.s32 	%r5892, %r4650, %r4655;
	setp.lt.s32 	%p1294, %r5893, %r5892;
	mov.u32 	%r5890, %r277;
	mov.u32 	%r5891, %r278;
	@%p1294 bra 	$L__BB1_375;
	bra.uni 	$L__BB1_374;
$L__BB1_375:
	st.global.v2.u32 	[%rd67+8], {%r277, %r5889};
	st.global.v2.u32 	[%rd67+16], {%r5888, %r5887};
	st.global.v2.u32 	[%rd67], {%r5886, %r278};
$L__BB1_376:
	ld.u32 	%r5972, [%rd1248];
	st.u32 	[%rd1247], %r5972;
	ld.u32 	%r4656, [%rd1248+4];
	st.u32 	[%rd1247+4], %r4656;
	ld.u32 	%r4657, [%rd1248+8];
	st.u32 	[%rd1247+8], %r4657;
	ld.u32 	%r4658, [%rd1248+12];
	st.u32 	[%rd1247+12], %r4658;
	ld.u32 	%r4659, [%rd1248+16];
	st.u32 	[%rd1247+16], %r4659;
	ld.u32 	%r4660, [%rd1248+20];
	st.u32 	[%rd1247+20], %r4660;
	ld.u32 	%r4661, [%rd1248+24];
	st.u32 	[%rd1247+24], %r4661;
	ld.u32 	%r4662, [%rd1248+28];
	st.u32 	[%rd1247+28], %r4662;
	ld.u32 	%r4663, [%rd1248+32];
	st.u32 	[%rd1247+32], %r4663;
	ld.u32 	%r4664, [%rd1248+36];
	st.u32 	[%rd1247+36], %r4664;
	ld.u32 	%r4665, [%rd1248+40];
	st.u32 	[%rd1247+40], %r4665;
	ld.u32 	%r4666, [%rd1248+44];
	st.u32 	[%rd1247+44], %r4666;
	ld.u32 	%r4667, [%rd1248+48];
	st.u32 	[%rd1247+48], %r4667;
	ld.u32 	%r4668, [%rd1248+52];
	st.u32 	[%rd1247+52], %r4668;
	ld.u32 	%r4669, [%rd1248+56];
	st.u32 	[%rd1247+56], %r4669;
	ld.u32 	%r4670, [%rd1248+60];
	st.u32 	[%rd1247+60], %r4670;
	ld.u32 	%r4671, [%rd1248+64];
	st.u32 	[%rd1247+64], %r4671;
	ld.u32 	%r4672, [%rd1248+68];
	st.u32 	[%rd1247+68], %r4672;
	ld.u32 	%r4673, [%rd1248+72];
	st.u32 	[%rd1247+72], %r4673;
	ld.u32 	%r4674, [%rd1248+76];
	st.u32 	[%rd1247+76], %r4674;
	ld.u32 	%r4675, [%rd1248+80];
	st.u32 	[%rd1247+80], %r4675;
	ld.u32 	%r4676, [%rd1248+84];
	st.u32 	[%rd1247+84], %r4676;
	ld.u32 	%r4677, [%rd1248+88];
	st.u32 	[%rd1247+88], %r4677;
	ld.u32 	%r4678, [%rd1248+92];
	st.u32 	[%rd1247+92], %r4678;
	ld.u32 	%r4679, [%rd1248+96];
	st.u32 	[%rd1247+96], %r4679;
	ld.u32 	%r4680, [%rd1248+100];
	st.u32 	[%rd1247+100], %r4680;
	ld.u32 	%r4681, [%rd1248+104];
	st.u32 	[%rd1247+104], %r4681;
	ld.u32 	%r4682, [%rd1248+108];
	st.u32 	[%rd1247+108], %r4682;
	ld.u32 	%r4683, [%rd1248+112];
	st.u32 	[%rd1247+112], %r4683;
	ld.u32 	%r4684, [%rd1248+116];
	st.u32 	[%rd1247+116], %r4684;
	ld.u32 	%r4685, [%rd1248+120];
	st.u32 	[%rd1247+120], %r4685;
	ld.u32 	%r4686, [%rd1248+124];
	st.u32 	[%rd1247+124], %r4686;
	ld.u32 	%r4687, [%rd1248+128];
	st.u32 	[%rd1247+128], %r4687;
	ld.u32 	%r4688, [%rd1248+132];
	st.u32 	[%rd1247+132], %r4688;
	ld.u32 	%r4689, [%rd1248+136];
	st.u32 	[%rd1247+136], %r4689;
	ld.u32 	%r4690, [%rd1248+140];
	st.u32 	[%rd1247+140], %r4690;
	ld.u32 	%r4691, [%rd1248+144];
	st.u32 	[%rd1247+144], %r4691;
	ld.u32 	%r4692, [%rd1248+148];
	st.u32 	[%rd1247+148], %r4692;
	ld.u32 	%r4693, [%rd1248+152];
	st.u32 	[%rd1247+152], %r4693;
	ld.u32 	%r4694, [%rd1248+156];
	st.u32 	[%rd1247+156], %r4694;
	ld.u32 	%r4695, [%rd1248+160];
	st.u32 	[%rd1247+160], %r4695;
	ld.u32 	%r4696, [%rd1248+164];
	st.u32 	[%rd1247+164], %r4696;
	ld.u32 	%r4697, [%rd1248+168];
	st.u32 	[%rd1247+168], %r4697;
	ld.u32 	%r4698, [%rd1248+172];
	st.u32 	[%rd1247+172], %r4698;
	ld.u32 	%r4699, [%rd1248+176];
	st.u32 	[%rd1247+176], %r4699;
	ld.u32 	%r4700, [%rd1248+180];
	st.u32 	[%rd1247+180], %r4700;
	ld.u32 	%r4701, [%rd1248+184];
	st.u32 	[%rd1247+184], %r4701;
	ld.u32 	%r4702, [%rd1248+188];
	st.u32 	[%rd1247+188], %r4702;
	setp.gt.s32 	%p1295, %r5893, %r5892;
	@%p1295 bra 	$L__BB1_380;
	mov.u32 	%r5894, %r5893;
	mov.u32 	%r5895, %r5892;
$L__BB1_378:
	mul.wide.s32 	%rd984, %r5895, 4;
	add.s64 	%rd985, %rd1248, %rd984;
	ld.u32 	%r4703, [%rd985];
	mul.wide.s32 	%rd986, %r5894, 4;
	add.s64 	%rd987, %rd1247, %rd986;
	st.u32 	[%rd987], %r4703;
	add.s32 	%r291, %r5894, 1;
	add.s32 	%r292, %r5895, -1;
	setp.lt.s32 	%p1296, %r5894, %r5892;
	setp.gt.s32 	%p1297, %r5895, %r5893;
	and.pred  	%p1298, %p1296, %p1297;
	mov.u32 	%r5894, %r291;
	mov.u32 	%r5895, %r292;
	@%p1298 bra 	$L__BB1_378;
	ld.u32 	%r5972, [%rd1247];
$L__BB1_380:
	st.u32 	[%rd1248], %r5972;
	ld.u32 	%r4704, [%rd1247+4];
	st.u32 	[%rd1248+4], %r4704;
	ld.u32 	%r4705, [%rd1247+8];
	st.u32 	[%rd1248+8], %r4705;
	ld.u32 	%r4706, [%rd1247+12];
	st.u32 	[%rd1248+12], %r4706;
	ld.u32 	%r4707, [%rd1247+16];
	st.u32 	[%rd1248+16], %r4707;
	ld.u32 	%r4708, [%rd1247+20];
	st.u32 	[%rd1248+20], %r4708;
	ld.u32 	%r4709, [%rd1247+24];
	st.u32 	[%rd1248+24], %r4709;
	ld.u32 	%r4710, [%rd1247+28];
	st.u32 	[%rd1248+28], %r4710;
	ld.u32 	%r4711, [%rd1247+32];
	st.u32 	[%rd1248+32], %r4711;
	ld.u32 	%r4712, [%rd1247+36];
	st.u32 	[%rd1248+36], %r4712;
	ld.u32 	%r4713, [%rd1247+40];
	st.u32 	[%rd1248+40], %r4713;
	ld.u32 	%r4714, [%rd1247+44];
	st.u32 	[%rd1248+44], %r4714;
	ld.u32 	%r4715, [%rd1247+48];
	st.u32 	[%rd1248+48], %r4715;
	ld.u32 	%r4716, [%rd1247+52];
	st.u32 	[%rd1248+52], %r4716;
	ld.u32 	%r4717, [%rd1247+56];
	st.u32 	[%rd1248+56], %r4717;
	ld.u32 	%r4718, [%rd1247+60];
	st.u32 	[%rd1248+60], %r4718;
	ld.u32 	%r4719, [%rd1247+64];
	st.u32 	[%rd1248+64], %r4719;
	ld.u32 	%r4720, [%rd1247+68];
	st.u32 	[%rd1248+68], %r4720;
	ld.u32 	%r4721, [%rd1247+72];
	st.u32 	[%rd1248+72], %r4721;
	ld.u32 	%r4722, [%rd1247+76];
	st.u32 	[%rd1248+76], %r4722;
	ld.u32 	%r4723, [%rd1247+80];
	st.u32 	[%rd1248+80], %r4723;
	ld.u32 	%r4724, [%rd1247+84];
	st.u32 	[%rd1248+84], %r4724;
	ld.u32 	%r4725, [%rd1247+88];
	st.u32 	[%rd1248+88], %r4725;
	ld.u32 	%r4726, [%rd1247+92];
	st.u32 	[%rd1248+92], %r4726;
	ld.u32 	%r4727, [%rd1247+96];
	st.u32 	[%rd1248+96], %r4727;
	ld.u32 	%r4728, [%rd1247+100];
	st.u32 	[%rd1248+100], %r4728;
	ld.u32 	%r4729, [%rd1247+104];
	st.u32 	[%rd1248+104], %r4729;
	ld.u32 	%r4730, [%rd1247+108];
	st.u32 	[%rd1248+108], %r4730;
	ld.u32 	%r4731, [%rd1247+112];
	st.u32 	[%rd1248+112], %r4731;
	ld.u32 	%r4732, [%rd1247+116];
	st.u32 	[%rd1248+116], %r4732;
	ld.u32 	%r4733, [%rd1247+120];
	st.u32 	[%rd1248+120], %r4733;
	ld.u32 	%r4734, [%rd1247+124];
	st.u32 	[%rd1248+124], %r4734;
	ld.u32 	%r4735, [%rd1247+128];
	st.u32 	[%rd1248+128], %r4735;
	ld.u32 	%r4736, [%rd1247+132];
	st.u32 	[%rd1248+132], %r4736;
	ld.u32 	%r4737, [%rd1247+136];
	st.u32 	[%rd1248+136], %r4737;
	ld.u32 	%r4738, [%rd1247+140];
	st.u32 	[%rd1248+140], %r4738;
	ld.u32 	%r4739, [%rd1247+144];
	st.u32 	[%rd1248+144], %r4739;
	ld.u32 	%r4740, [%rd1247+148];
	st.u32 	[%rd1248+148], %r4740;
	ld.u32 	%r4741, [%rd1247+152];
	st.u32 	[%rd1248+152], %r4741;
	ld.u32 	%r4742, [%rd1247+156];
	st.u32 	[%rd1248+156], %r4742;
	ld.u32 	%r4743, [%rd1247+160];
	st.u32 	[%rd1248+160], %r4743;
	ld.u32 	%r4744, [%rd1247+164];
	st.u32 	[%rd1248+164], %r4744;
	ld.u32 	%r4745, [%rd1247+168];
	st.u32 	[%rd1248+168], %r4745;
	ld.u32 	%r4746, [%rd1247+172];
	st.u32 	[%rd1248+172], %r4746;
	ld.u32 	%r4747, [%rd1247+176];
	st.u32 	[%rd1248+176], %r4747;
	ld.u32 	%r4748, [%rd1247+180];
	st.u32 	[%rd1248+180], %r4748;
	ld.u32 	%r4749, [%rd1247+184];
	st.u32 	[%rd1248+184], %r4749;
	ld.u32 	%r4750, [%rd1247+188];
	st.u32 	[%rd1248+188], %r4750;
	bra.uni 	$L__BB1_647;
$L__BB1_381:
	mul.wide.s32 	%rd814, %r5909, 4;
	add.s64 	%rd94, %rd4, %rd814;
	ld.local.u32 	%r3848, [%rd94];
	setp.ne.s32 	%p1032, %r3848, -1;
	@%p1032 bra 	$L__BB1_383;
	st.local.u32 	[%rd94], %r423;
	add.s32 	%r5909, %r5909, 1;
	add.s32 	%r5910, %r5910, 1;
	bra.uni 	$L__BB1_384;
$L__BB1_383:
	add.s32 	%r5909, %r5909, 1;
$L__BB1_384:
	setp.lt.s32 	%p1033, %r5910, 48;
	@%p1033 bra 	$L__BB1_249;
	ld.param.u64 	%rd1230, [_Z10tlboKernelPiS_iP17curandStateXORWOWi_param_3];
	ld.local.v4.u32 	{%r3849, %r3850, %r3851, %r3852}, [%rd4];
	st.u32 	[%rd1248], %r3849;
	st.u32 	[%rd1248+4], %r3850;
	st.u32 	[%rd1248+8], %r3851;
	st.u32 	[%rd1248+12], %r3852;
	ld.local.v4.u32 	{%r3853, %r3854, %r3855, %r3856}, [%rd4+16];
	st.u32 	[%rd1248+16], %r3853;
	st.u32 	[%rd1248+20], %r3854;
	st.u32 	[%rd1248+24], %r3855;
	st.u32 	[%rd1248+28], %r3856;
	ld.local.v4.u32 	{%r3857, %r3858, %r3859, %r3860}, [%rd4+32];
	st.u32 	[%rd1248+32], %r3857;
	st.u32 	[%rd1248+36], %r3858;
	st.u32 	[%rd1248+40], %r3859;
	st.u32 	[%rd1248+44], %r3860;
	ld.local.v4.u32 	{%r3861, %r3862, %r3863, %r3864}, [%rd4+48];
	st.u32 	[%rd1248+48], %r3861;
	st.u32 	[%rd1248+52], %r3862;
	st.u32 	[%rd1248+56], %r3863;
	st.u32 	[%rd1248+60], %r3864;
	ld.local.v4.u32 	{%r3865, %r3866, %r3867, %r3868}, [%rd4+64];
	st.u32 	[%rd1248+64], %r3865;
	st.u32 	[%rd1248+68], %r3866;
	st.u32 	[%rd1248+72], %r3867;
	st.u32 	[%rd1248+76], %r3868;
	ld.local.v4.u32 	{%r3869, %r3870, %r3871, %r3872}, [%rd4+80];
	st.u32 	[%rd1248+80], %r3869;
	st.u32 	[%rd1248+84], %r3870;
	st.u32 	[%rd1248+88], %r3871;
	st.u32 	[%rd1248+92], %r3872;
	ld.local.v4.u32 	{%r3873, %r3874, %r3875, %r3876}, [%rd4+96];
	st.u32 	[%rd1248+96], %r3873;
	st.u32 	[%rd1248+100], %r3874;
	st.u32 	[%rd1248+104], %r3875;
	st.u32 	[%rd1248+108], %r3876;
	ld.local.v4.u32 	{%r3877, %r3878, %r3879, %r3880}, [%rd4+112];
	st.u32 	[%rd1248+112], %r3877;
	st.u32 	[%rd1248+116], %r3878;
	st.u32 	[%rd1248+120], %r3879;
	st.u32 	[%rd1248+124], %r3880;
	ld.local.v4.u32 	{%r3881, %r3882, %r3883, %r3884}, [%rd4+128];
	st.u32 	[%rd1248+128], %r3881;
	st.u32 	[%rd1248+132], %r3882;
	st.u32 	[%rd1248+136], %r3883;
	st.u32 	[%rd1248+140], %r3884;
	ld.local.v4.u32 	{%r3885, %r3886, %r3887, %r3888}, [%rd4+144];
	st.u32 	[%rd1248+144], %r3885;
	st.u32 	[%rd1248+148], %r3886;
	st.u32 	[%rd1248+152], %r3887;
	st.u32 	[%rd1248+156], %r3888;
	ld.local.v4.u32 	{%r3889, %r3890, %r3891, %r3892}, [%rd4+160];
	st.u32 	[%rd1248+160], %r3889;
	st.u32 	[%rd1248+164], %r3890;
	st.u32 	[%rd1248+168], %r3891;
	st.u32 	[%rd1248+172], %r3892;
	ld.local.v4.u32 	{%r3893, %r3894, %r3895, %r3896}, [%rd4+176];
	st.u32 	[%rd1248+176], %r3893;
	st.u32 	[%rd1248+180], %r3894;
	st.u32 	[%rd1248+184], %r3895;
	st.u32 	[%rd1248+188], %r3896;
	{ // callseq 8, 0
	.param .b64 param0;
	st.param.b64 	[param0], 192;
	.param .b64 retval0;
	call.uni (retval0), 
	malloc, 
	(
	param0
	);
	ld.param.b64 	%rd1247, [retval0];
	} // callseq 8
	cvta.to.global.u64 	%rd816, %rd1230;
	mov.u32 	%r3897, %tid.x;
	mul.wide.u32 	%rd817, %r3897, 48;
	add.s64 	%rd96, %rd816, %rd817;
	ld.global.v2.u32 	{%r3898, %r3899}, [%rd96];
	shr.u32 	%r3900, %r3899, 2;
	xor.b32  	%r3901, %r3900, %r3899;
	ld.global.v2.u32 	{%r3902, %r5916}, [%rd96+8];
	ld.global.v2.u32 	{%r5915, %r5914}, [%rd96+16];
	shl.b32 	%r3903, %r5914, 4;
	shl.b32 	%r3904, %r3901, 1;
	xor.b32  	%r3905, %r3904, %r3903;
	xor.b32  	%r3906, %r3905, %r3901;
	xor.b32  	%r5913, %r3906, %r5914;
	add.s32 	%r3907, %r3898, %r5913;
	add.s32 	%r3908, %r3907, 362437;
	cvt.rn.f32.u32 	%f55, %r3908;
	fma.rn.f32 	%f56, %f55, 0f2F800000, 0f2F000000;
	mul.f32 	%f57, %f56, 0f42C80000;
	cvt.rzi.s32.f32 	%r3909, %f57;
	mul.hi.s32 	%r3910, %r3909, 715827883;
	shr.u32 	%r3911, %r3910, 31;
	shr.u32 	%r3912, %r3910, 3;
	add.s32 	%r3913, %r3912, %r3911;
	mul.lo.s32 	%r3914, %r3913, 48;
	sub.s32 	%r3915, %r3909, %r3914;
	shr.u32 	%r3916, %r3902, 2;
	xor.b32  	%r3917, %r3916, %r3902;
	st.global.v2.u32 	[%rd96+8], {%r5915, %r5914};
	shl.b32 	%r3918, %r5913, 4;
	shl.b32 	%r3919, %r3917, 1;
	xor.b32  	%r3920, %r3919, %r3918;
	xor.b32  	%r3921, %r3920, %r3917;
	xor.b32  	%r5912, %r3921, %r5913;
	st.global.v2.u32 	[%rd96+16], {%r5913, %r5912};
	add.s32 	%r5911, %r3898, 724874;
	st.global.v2.u32 	[%rd96], {%r5911, %r5916};
	add.s32 	%r3922, %r5912, %r5911;
	cvt.rn.f32.u32 	%f58, %r3922;
	fma.rn.f32 	%f59, %f58, 0f2F800000, 0f2F000000;
	mul.f32 	%f60, %f59, 0f42C80000;
	cvt.rzi.s32.f32 	%r3923, %f60;
	mul.hi.s32 	%r3924, %r3923, 715827883;
	shr.u32 	%r3925, %r3924, 31;
	shr.u32 	%r3926, %r3924, 3;
	add.s32 	%r3927, %r3926, %r3925;
	mul.lo.s32 	%r3928, %r3927, 48;
	sub.s32 	%r3929, %r3923, %r3928;
	max.s32 	%r5917, %r3915, %r3929;
	min.s32 	%r5918, %r3915, %r3929;
	setp.lt.s32 	%p1034, %r5918, %r5917;
	@%p1034 bra 	$L__BB1_388;
$L__BB1_386:
	mov.u32 	%r441, %r5914;
	mov.u32 	%r440, %r5913;
	mov.u32 	%r5914, %r5912;
	shr.u32 	%r3930, %r5916, 2;
	xor.b32  	%r3931, %r3930, %r5916;
	shl.b32 	%r3932, %r5914, 4;
	shl.b32 	%r3933, %r3931, 1;
	xor.b32  	%r3934, %r3933, %r3932;
	xor.b32  	%r3935, %r3934, %r3931;
	xor.b32  	%r5913, %r3935, %r5914;
	add.s32 	%r3936, %r5911, %r5913;
	add.s32 	%r3937, %r3936, 362437;
	cvt.rn.f32.u32 	%f61, %r3937;
	fma.rn.f32 	%f62, %f61, 0f2F800000, 0f2F000000;
	mul.f32 	%f63, %f62, 0f42C80000;
	cvt.rzi.s32.f32 	%r3938, %f63;
	mul.hi.s32 	%r3939, %r3938, 715827883;
	shr.u32 	%r3940, %r3939, 31;
	shr.u32 	%r3941, %r3939, 3;
	add.s32 	%r3942, %r3941, %r3940;
	mul.lo.s32 	%r3943, %r3942, 48;
	sub.s32 	%r5918, %r3938, %r3943;
	shr.u32 	%r3944, %r5915, 2;
	xor.b32  	%r3945, %r3944, %r5915;
	shl.b32 	%r3946, %r5913, 4;
	shl.b32 	%r3947, %r3945, 1;
	xor.b32  	%r3948, %r3947, %r3946;
	xor.b32  	%r3949, %r3948, %r3945;
	xor.b32  	%r5912, %r3949, %r5913;
	add.s32 	%r5911, %r5911, 724874;
	add.s32 	%r3950, %r5912, %r5911;
	cvt.rn.f32.u32 	%f64, %r3950;
	fma.rn.f32 	%f65, %f64, 0f2F800000, 0f2F000000;
	mul.f32 	%f66, %f65, 0f42C80000;
	cvt.rzi.s32.f32 	%r3951, %f66;
	mul.hi.s32 	%r3952, %r3951, 715827883;
	shr.u32 	%r3953, %r3952, 31;
	shr.u32 	%r3954, %r3952, 3;
	add.s32 	%r3955, %r3954, %r3953;
	mul.lo.s32 	%r3956, %r3955, 48;
	sub.s32 	%r5917, %r3951, %r3956;
	setp.lt.s32 	%p1035, %r5918, %r5917;
	mov.u32 	%r5915, %r440;
	mov.u32 	%r5916, %r441;
	@%p1035 bra 	$L__BB1_387;
	bra.uni 	$L__BB1_386;
$L__BB1_387:
	st.global.v2.u32 	[%rd96+8], {%r440, %r5914};
	st.global.v2.u32 	[%rd96+16], {%r5913, %r5912};
	st.global.v2.u32 	[%rd96], {%r5911, %r441};
$L__BB1_388:
	ld.u32 	%r5972, [%rd1248];
	st.u32 	[%rd1247], %r5972;
	ld.u32 	%r3957, [%rd1248+4];
	st.u32 	[%rd1247+4], %r3957;
	ld.u32 	%r3958, [%rd1248+8];
	st.u32 	[%rd1247+8], %r3958;
	ld.u32 	%r3959, [%rd1248+12];
	st.u32 	[%rd1247+12], %r3959;
	ld.u32 	%r3960, [%rd1248+16];
	st.u32 	[%rd1247+16], %r3960;
	ld.u32 	%r3961, [%rd1248+20];
	st.u32 	[%rd1247+20], %r3961;
	ld.u32 	%r3962, [%rd1248+24];
	st.u32 	[%rd1247+24], %r3962;
	ld.u32 	%r3963, [%rd1248+28];
	st.u32 	[%rd1247+28], %r3963;
	ld.u32 	%r3964, [%rd1248+32];
	st.u32 	[%rd1247+32], %r3964;
	ld.u32 	%r3965, [%rd1248+36];
	st.u32 	[%rd1247+36], %r3965;
	ld.u32 	%r3966, [%rd1248+40];
	st.u32 	[%rd1247+40], %r3966;
	ld.u32 	%r3967, [%rd1248+44];
	st.u32 	[%rd1247+44], %r3967;
	ld.u32 	%r3968, [%rd1248+48];
	st.u32 	[%rd1247+48], %r3968;
	ld.u32 	%r3969, [%rd1248+52];
	st.u32 	[%rd1247+52], %r3969;
	ld.u32 	%r3970, [%rd1248+56];
	st.u32 	[%rd1247+56], %r3970;
	ld.u32 	%r3971, [%rd1248+60];
	st.u32 	[%rd1247+60], %r3971;
	ld.u32 	%r3972, [%rd1248+64];
	st.u32 	[%rd1247+64], %r3972;
	ld.u32 	%r3973, [%rd1248+68];
	st.u32 	[%rd1247+68], %r3973;
	ld.u32 	%r3974, [%rd1248+72];
	st.u32 	[%rd1247+72], %r3974;
	ld.u32 	%r3975, [%rd1248+76];
	st.u32 	[%rd1247+76], %r3975;
	ld.u32 	%r3976, [%rd1248+80];
	st.u32 	[%rd1247+80], %r3976;
	ld.u32 	%r3977, [%rd1248+84];
	st.u32 	[%rd1247+84], %r3977;
	ld.u32 	%r3978, [%rd1248+88];
	st.u32 	[%rd1247+88], %r3978;
	ld.u32 	%r3979, [%rd1248+92];
	st.u32 	[%rd1247+92], %r3979;
	ld.u32 	%r3980, [%rd1248+96];
	st.u32 	[%rd1247+96], %r3980;
	ld.u32 	%r3981, [%rd1248+100];
	st.u32 	[%rd1247+100], %r3981;
	ld.u32 	%r3982, [%rd1248+104];
	st.u32 	[%rd1247+104], %r3982;
	ld.u32 	%r3983, [%rd1248+108];
	st.u32 	[%rd1247+108], %r3983;
	ld.u32 	%r3984, [%rd1248+112];
	st.u32 	[%rd1247+112], %r3984;
	ld.u32 	%r3985, [%rd1248+116];
	st.u32 	[%rd1247+116], %r3985;
	ld.u32 	%r3986, [%rd1248+120];
	st.u32 	[%rd1247+120], %r3986;
	ld.u32 	%r3987, [%rd1248+124];
	st.u32 	[%rd1247+124], %r3987;
	ld.u32 	%r3988, [%rd1248+128];
	st.u32 	[%rd1247+128], %r3988;
	ld.u32 	%r3989, [%rd1248+132];
	st.u32 	[%rd1247+132], %r3989;
	ld.u32 	%r3990, [%rd1248+136];
	st.u32 	[%rd1247+136], %r3990;
	ld.u32 	%r3991, [%rd1248+140];
	st.u32 	[%rd1247+140], %r3991;
	ld.u32 	%r3992, [%rd1248+144];
	st.u32 	[%rd1247+144], %r3992;
	ld.u32 	%r3993, [%rd1248+148];
	st.u32 	[%rd1247+148], %r3993;
	ld.u32 	%r3994, [%rd1248+152];
	st.u32 	[%rd1247+152], %r3994;
	ld.u32 	%r3995, [%rd1248+156];
	st.u32 	[%rd1247+156], %r3995;
	ld.u32 	%r3996, [%rd1248+160];
	st.u32 	[%rd1247+160], %r3996;
	ld.u32 	%r3997, [%rd1248+164];
	st.u32 	[%rd1247+164], %r3997;
	ld.u32 	%r3998, [%rd1248+168];
	st.u32 	[%rd1247+168], %r3998;
	ld.u32 	%r3999, [%rd1248+172];
	st.u32 	[%rd1247+172], %r3999;
	ld.u32 	%r4000, [%rd1248+176];
	st.u32 	[%rd1247+176], %r4000;
	ld.u32 	%r4001, [%rd1248+180];
	st.u32 	[%rd1247+180], %r4001;
	ld.u32 	%r4002, [%rd1248+184];
	st.u32 	[%rd1247+184], %r4002;
	ld.u32 	%r4003, [%rd1248+188];
	st.u32 	[%rd1247+188], %r4003;
	setp.gt.s32 	%p1036, %r5918, %r5917;
	@%p1036 bra 	$L__BB1_392;
	mov.u32 	%r5919, %r5917;
	mov.u32 	%r5920, %r5918;
$L__BB1_390:
	mul.wide.s32 	%rd818, %r5919, 4;
	add.s64 	%rd819, %rd1248, %rd818;
	ld.u32 	%r4004, [%rd819];
	mul.wide.s32 	%rd820, %r5920, 4;
	add.s64 	%rd821, %rd1247, %rd820;
	st.u32 	[%rd821], %r4004;
	add.s32 	%r454, %r5920, 1;
	add.s32 	%r455, %r5919, -1;
	setp.lt.s32 	%p1037, %r5920, %r5917;
	setp.gt.s32 	%p1038, %r5919, %r5918;
	and.pred  	%p1039, %p1037, %p1038;
	mov.u32 	%r5919, %r455;
	mov.u32 	%r5920, %r454;
	@%p1039 bra 	$L__BB1_390;
	ld.u32 	%r5972, [%rd1247];
$L__BB1_392:
	st.u32 	[%rd1248], %r5972;
	ld.u32 	%r4005, [%rd1247+4];
	st.u32 	[%rd1248+4], %r4005;
	ld.u32 	%r4006, [%rd1247+8];
	st.u32 	[%rd1248+8], %r4006;
	ld.u32 	%r4007, [%rd1247+12];
	st.u32 	[%rd1248+12], %r4007;
	ld.u32 	%r4008, [%rd1247+16];
	st.u32 	[%rd1248+16], %r4008;
	ld.u32 	%r4009, [%rd1247+20];
	st.u32 	[%rd1248+20], %r4009;
	ld.u32 	%r4010, [%rd1247+24];
	st.u32 	[%rd1248+24], %r4010;
	ld.u32 	%r4011, [%rd1247+28];
	st.u32 	[%rd1248+28], %r4011;
	ld.u32 	%r4012, [%rd1247+32];
	st.u32 	[%rd1248+32], %r4012;
	ld.u32 	%r4013, [%rd1247+36];
	st.u32 	[%rd1248+36], %r4013;
	ld.u32 	%r4014, [%rd1247+40];
	st.u32 	[%rd1248+40], %r4014;
	ld.u32 	%r4015, [%rd1247+44];
	st.u32 	[%rd1248+44], %r4015;
	ld.u32 	%r4016, [%rd1247+48];
	st.u32 	[%rd1248+48], %r4016;
	ld.u32 	%r4017, [%rd1247+52];
	st.u32 	[%rd1248+52], %r4017;
	ld.u32 	%r4018, [%rd1247+56];
	st.u32 	[%rd1248+56], %r4018;
	ld.u32 	%r4019, [%rd1247+60];
	st.u32 	[%rd1248+60], %r4019;
	ld.u32 	%r4020, [%rd1247+64];
	st.u32 	[%rd1248+64], %r4020;
	ld.u32 	%r4021, [%rd1247+68];
	st.u32 	[%rd1248+68], %r4021;
	ld.u32 	%r4022, [%rd1247+72];
	st.u32 	[%rd1248+72], %r4022;
	ld.u32 	%r4023, [%rd1247+76];
	st.u32 	[%rd1248+76], %r4023;
	ld.u32 	%r4024, [%rd1247+80];
	st.u32 	[%rd1248+80], %r4024;
	ld.u32 	%r4025, [%rd1247+84];
	st.u32 	[%rd1248+84], %r4025;
	ld.u32 	%r4026, [%rd1247+88];
	st.u32 	[%rd1248+88], %r4026;
	ld.u32 	%r4027, [%rd1247+92];
	st.u32 	[%rd1248+92], %r4027;
	ld.u32 	%r4028, [%rd1247+96];
	st.u32 	[%rd1248+96], %r4028;
	ld.u32 	%r4029, [%rd1247+100];
	st.u32 	[%rd1248+100], %r4029;
	ld.u32 	%r4030, [%rd1247+104];
	st.u32 	[%rd1248+104], %r4030;
	ld.u32 	%r4031, [%rd1247+108];
	st.u32 	[%rd1248+108], %r4031;
	ld.u32 	%r4032, [%rd1247+112];
	st.u32 	[%rd1248+112], %r4032;
	ld.u32 	%r4033, [%rd1247+116];
	st.u32 	[%rd1248+116], %r4033;
	ld.u32 	%r4034, [%rd1247+120];
	st.u32 	[%rd1248+120], %r4034;
	ld.u32 	%r4035, [%rd1247+124];
	st.u32 	[%rd1248+124], %r4035;
	ld.u32 	%r4036, [%rd1247+128];
	st.u32 	[%rd1248+128], %r4036;
	ld.u32 	%r4037, [%rd1247+132];
	st.u32 	[%rd1248+132], %r4037;
	ld.u32 	%r4038, [%rd1247+136];
	st.u32 	[%rd1248+136], %r4038;
	ld.u32 	%r4039, [%rd1247+140];
	st.u32 	[%rd1248+140], %r4039;
	ld.u32 	%r4040, [%rd1247+144];
	st.u32 	[%rd1248+144], %r4040;
	ld.u32 	%r4041, [%rd1247+148];
	st.u32 	[%rd1248+148], %r4041;
	ld.u32 	%r4042, [%rd1247+152];
	st.u32 	[%rd1248+152], %r4042;
	ld.u32 	%r4043, [%rd1247+156];
	st.u32 	[%rd1248+156], %r4043;
	ld.u32 	%r4044, [%rd1247+160];
	st.u32 	[%rd1248+160], %r4044;
	ld.u32 	%r4045, [%rd1247+164];
	st.u32 	[%rd1248+164], %r4045;
	ld.u32 	%r4046, [%rd1247+168];
	st.u32 	[%rd1248+168], %r4046;
	ld.u32 	%r4047, [%rd1247+172];
	st.u32 	[%rd1248+172], %r4047;
	ld.u32 	%r4048, [%rd1247+176];
	st.u32 	[%rd1248+176], %r4048;
	ld.u32 	%r4049, [%rd1247+180];
	st.u32 	[%rd1248+180], %r4049;
	ld.u32 	%r4050, [%rd1247+184];
	st.u32 	[%rd1248+184], %r4050;
	ld.u32 	%r4051, [%rd1247+188];
	st.u32 	[%rd1248+188], %r4051;
	bra.uni 	$L__BB1_647;
$L__BB1_393:
	st.global.v2.u32 	[%rd38+8], {%r476, %r5928};
	st.global.v2.u32 	[%rd38+16], {%r5927, %r5926};
	st.global.v2.u32 	[%rd38], {%r5925, %r477};
$L__BB1_394:
	setp.lt.s32 	%p524, %r5922, %r5923;
	@%p524 bra 	$L__BB1_401;
	sub.s32 	%r2741, %r5922, %r5923;
	add.s32 	%r2742, %r2741, 1;
	and.b32  	%r468, %r2742, 3;
	setp.eq.s32 	%p525, %r468, 0;
	mov.u32 	%r5924, %r5923;
	@%p525 bra 	$L__BB1_399;
	shl.b32 	%r2743, %r5923, 2;
	mov.u32 	%r2744, _ZZ10tlboKernelPiS_iP17curandStateXORWOWiE4mean;
	add.s32 	%r469, %r2744, %r2743;
	ld.shared.u32 	%r2745, [%r469];
	mul.wide.s32 	%rd523, %r5923, 4;
	add.s64 	%rd98, %rd1248, %rd523;
	st.u32 	[%rd98], %r2745;
	add.s32 	%r5924, %r5923, 1;
	setp.eq.s32 	%p526, %r468, 1;
	@%p526 bra 	$L__BB1_399;
	ld.shared.u32 	%r2746, [%r469+4];
	st.u32 	[%rd98+4], %r2746;
	add.s32 	%r5924, %r5923, 2;
	setp.eq.s32 	%p527, %r468, 2;
	@%p527 bra 	$L__BB1_399;
	ld.shared.u32 	%r2747, [%r469+8];
	st.u32 	[%rd98+8], %r2747;
	add.s32 	%r5924, %r5923, 3;
$L__BB1_399:
	setp.lt.u32 	%p528, %r2741, 3;
	@%p528 bra 	$L__BB1_401;
$L__BB1_400:
	shl.b32 	%r2749, %r5924, 2;
	mov.u32 	%r2750, _ZZ10tlboKernelPiS_iP17curandStateXORWOWiE4mean;
	add.s32 	%r2751, %r2750, %r2749;
	ld.shared.u32 	%r2752, [%r2751];
	mul.wide.s32 	%rd524, %r5924, 4;
	add.s64 	%rd525, %rd1248, %rd524;
	st.u32 	[%rd525], %r2752;
	ld.shared.u32 	%r2753, [%r2751+4];
	st.u32 	[%rd525+4], %r2753;
	ld.shared.u32 	%r2754, [%r2751+8];
	st.u32 	[%rd525+8], %r2754;
	add.s32 	%r2755, %r5924, 3;
	ld.shared.u32 	%r2756, [%r2751+12];
	st.u32 	[%rd525+12], %r2756;
	add.s32 	%r5924, %r5924, 4;
	setp.ne.s32 	%p529, %r2755, %r5922;
	@%p529 bra 	$L__BB1_400;
$L__BB1_401:
	mov.b64 	%rd1243, 0;
$L__BB1_402:
	shl.b64 	%rd527, %rd1243, 2;
	add.s64 	%rd528, %rd2, %rd527;
	mov.b32 	%r2757, -1;
	st.local.u32 	[%rd528], %r2757;
	add.s64 	%rd100, %rd1243, 1;
	setp.lt.u64 	%p530, %rd1243, 47;
	mov.u64 	%rd1243, %rd100;
	@%p530 bra 	$L__BB1_402;
	mov.b64 	%rd1244, 0;
$L__BB1_404:
	shl.b64 	%rd530, %rd1244, 2;
	add.s64 	%rd531, %rd3, %rd530;
	mov.b32 	%r2758, 0;
	st.local.u32 	[%rd531], %r2758;
	add.s64 	%rd102, %rd1244, 1;
	setp.lt.u64 	%p531, %rd1244, 47;
	mov.u64 	%rd1244, %rd102;
	@%p531 bra 	$L__BB1_404;
	ld.u32 	%r487, [%rd1248];
	mul.wide.s32 	%rd532, %r487, 4;
	add.s64 	%rd533, %rd3, %rd532;
	ld.local.u32 	%r2759, [%rd533];
	add.s32 	%r2760, %r2759, 1;
	st.local.u32 	[%rd533], %r2760;
	ld.u32 	%r488, [%rd1248+4];
	mul.wide.s32 	%rd534, %r488, 4;
	add.s64 	%rd535, %rd3, %rd534;
	ld.local.u32 	%r2761, [%rd535];
	add.s32 	%r2762, %r2761, 1;
	st.local.u32 	[%rd535], %r2762;
	ld.u32 	%r489, [%rd1248+8];
	mul.wide.s32 	%rd536, %r489, 4;
	add.s64 	%rd537, %rd3, %rd536;
	ld.local.u32 	%r2763, [%rd537];
	add.s32 	%r2764, %r2763, 1;
	st.local.u32 	[%rd537], %r2764;
	ld.u32 	%r490, [%rd1248+12];
	mul.wide.s32 	%rd538, %r490, 4;
	add.s64 	%rd539, %rd3, %rd538;
	ld.local.u32 	%r2765, [%rd539];
	add.s32 	%r2766, %r2765, 1;
	st.local.u32 	[%rd539], %r2766;
	ld.u32 	%r491, [%rd1248+16];
	mul.wide.s32 	%rd540, %r491, 4;
	add.s64 	%rd541, %rd3, %rd540;
	ld.local.u32 	%r2767, [%rd541];
	add.s32 	%r2768, %r2767, 1;
	st.local.u32 	[%rd541], %r2768;
	ld.u32 	%r492, [%rd1248+20];
	mul.wide.s32 	%rd542, %r492, 4;
	add.s64 	%rd543, %rd3, %rd542;
	ld.local.u32 	%r2769, [%rd543];
	add.s32 	%r2770, %r2769, 1;
	st.local.u32 	[%rd543], %r2770;
	ld.u32 	%r493, [%rd1248+24];
	mul.wide.s32 	%rd544, %r493, 4;
	add.s64 	%rd545, %rd3, %rd544;
	ld.local.u32 	%r2771, [%rd545];
	add.s32 	%r2772, %r2771, 1;
	st.local.u32 	[%rd545], %r2772;
	ld.u32 	%r494, [%rd1248+28];
	mul.wide.s32 	%rd546, %r494, 4;
	add.s64 	%rd547, %rd3, %rd546;
	ld.local.u32 	%r2773, [%rd547];
	add.s32 	%r2774, %r2773, 1;
	st.local.u32 	[%rd547], %r2774;
	ld.u32 	%r495, [%rd1248+32];
	mul.wide.s32 	%rd548, %r495, 4;
	add.s64 	%rd549, %rd3, %rd548;
	ld.local.u32 	%r2775, [%rd549];
	add.s32 	%r2776, %r2775, 1;
	st.local.u32 	[%rd549], %r2776;
	ld.u32 	%r496, [%rd1248+36];
	mul.wide.s32 	%rd550, %r496, 4;
	add.s64 	%rd551, %rd3, %rd550;
	ld.local.u32 	%r2777, [%rd551];
	add.s32 	%r2778, %r2777, 1;
	st.local.u32 	[%rd551], %r2778;
	ld.u32 	%r497, [%rd1248+40];
	mul.wide.s32 	%rd552, %r497, 4;
	add.s64 	%rd553, %rd3, %rd552;
	ld.local.u32 	%r2779, [%rd553];
	add.s32 	%r2780, %r2779, 1;
	st.local.u32 	[%rd553], %r2780;
	ld.u32 	%r498, [%rd1248+44];
	mul.wide.s32 	%rd554, %r498, 4;
	add.s64 	%rd103, %rd3, %rd554;
	ld.local.u32 	%r2781, [%rd103];
	add.s32 	%r2782, %r2781, 1;
	st.local.u32 	[%rd103], %r2782;
	ld.u32 	%r499, [%rd1248+48];
	mul.wide.s32 	%rd555, %r499, 4;
	add.s64 	%rd556, %rd3, %rd555;
	ld.local.u32 	%r2783, [%rd556];
	add.s32 	%r2784, %r2783, 1;
	st.local.u32 	[%rd556], %r2784;
	ld.u32 	%r500, [%rd1248+52];
	mul.wide.s32 	%rd557, %r500, 4;
	add.s64 	%rd558, %rd3, %rd557;
	ld.local.u32 	%r2785, [%rd558];
	add.s32 	%r2786, %r2785, 1;
	st.local.u32 	[%rd558], %r2786;
	ld.u32 	%r501, [%rd1248+56];
	mul.wide.s32 	%rd559, %r501, 4;
	add.s64 	%rd560, %rd3, %rd559;
	ld.local.u32 	%r2787, [%rd560];
	add.s32 	%r2788, %r2787, 1;
	st.local.u32 	[%rd560], %r2788;
	ld.u32 	%r502, [%rd1248+60];
	mul.wide.s32 	%rd561, %r502, 4;
	add.s64 	%rd562, %rd3, %rd561;
	ld.local.u32 	%r2789, [%rd562];
	add.s32 	%r2790, %r2789, 1;
	st.local.u32 	[%rd562], %r2790;
	ld.u32 	%r503, [%rd1248+64];
	mul.wide.s32 	%rd563, %r503, 4;
	add.s64 	%rd564, %rd3, %rd563;
	ld.local.u32 	%r2791, [%rd564];
	add.s32 	%r2792, %r2791, 1;
	st.local.u32 	[%rd564], %r2792;
	ld.u32 	%r504, [%rd1248+68];
	mul.wide.s32 	%rd565, %r504, 4;
	add.s64 	%rd566, %rd3, %rd565;
	ld.local.u32 	%r2793, [%rd566];
	add.s32 	%r2794, %r2793, 1;
	st.local.u32 	[%rd566], %r2794;
	ld.u32 	%r505, [%rd1248+72];
	mul.wide.s32 	%rd567, %r505, 4;
	add.s64 	%rd568, %rd3, %rd567;
	ld.local.u32 	%r2795, [%rd568];
	add.s32 	%r2796, %r2795, 1;
	st.local.u32 	[%rd568], %r2796;
	ld.u32 	%r506, [%rd1248+76];
	mul.wide.s32 	%rd569, %r506, 4;
	add.s64 	%rd570, %rd3, %rd569;
	ld.local.u32 	%r2797, [%rd570];
	add.s32 	%r2798, %r2797, 1;
	st.local.u32 	[%rd570], %r2798;
	ld.u32 	%r507, [%rd1248+80];
	mul.wide.s32 	%rd571, %r507, 4;
	add.s64 	%rd572, %rd3, %rd571;
	ld.local.u32 	%r2799, [%rd572];
	add.s32 	%r2800, %r2799, 1;
	st.local.u32 	[%rd572], %r2800;
	ld.u32 	%r508, [%rd1248+84];
	mul.wide.s32 	%rd573, %r508, 4;
	add.s64 	%rd574, %rd3, %rd573;
	ld.local.u32 	%r2801, [%rd574];
	add.s32 	%r2802, %r2801, 1;
	st.local.u32 	[%rd574], %r2802;
	ld.u32 	%r509, [%rd1248+88];
	mul.wide.s32 	%rd575, %r509, 4;
	add.s64 	%rd576, %rd3, %rd575;
	ld.local.u32 	%r2803, [%rd576];
	add.s32 	%r2804, %r2803, 1;
	st.local.u32 	[%rd576], %r2804;
	ld.u32 	%r510, [%rd1248+92];
	mul.wide.s32 	%rd577, %r510, 4;
	add.s64 	%rd578, %rd3, %rd577;
	ld.local.u32 	%r2805, [%rd578];
	add.s32 	%r2806, %r2805, 1;
	st.local.u32 	[%rd578], %r2806;
	ld.u32 	%r511, [%rd1248+96];
	mul.wide.s32 	%rd579, %r511, 4;
	add.s64 	%rd580, %rd3, %rd579;
	ld.local.u32 	%r2807, [%rd580];
	add.s32 	%r2808, %r2807, 1;
	st.local.u32 	[%rd580], %r2808;
	ld.u32 	%r512, [%rd1248+100];
	mul.wide.s32 	%rd581, %r512, 4;
	add.s64 	%rd582, %rd3, %rd581;
	ld.local.u32 	%r2809, [%rd582];
	add.s32 	%r2810, %r2809, 1;
	st.local.u32 	[%rd582], %r2810;
	ld.u32 	%r513, [%rd1248+104];
	mul.wide.s32 	%rd583, %r513, 4;
	add.s64 	%rd584, %rd3, %rd583;
	ld.local.u32 	%r2811, [%rd584];
	add.s32 	%r2812, %r2811, 1;
	st.local.u32 	[%rd584], %r2812;
	ld.u32 	%r514, [%rd1248+108];
	mul.wide.s32 	%rd585, %r514, 4;
	add.s64 	%rd104, %rd3, %rd585;
	ld.local.u32 	%r2813, [%rd104];
	add.s32 	%r2814, %r2813, 1;
	st.local.u32 	[%rd104], %r2814;
	ld.u32 	%r515, [%rd1248+112];
	mul.wide.s32 	%rd586, %r515, 4;
	add.s64 	%rd105, %rd3, %rd586;
	ld.local.u32 	%r2815, [%rd105];
	add.s32 	%r2816, %r2815, 1;
	st.local.u32 	[%rd105], %r2816;
	ld.u32 	%r516, [%rd1248+116];
	mul.wide.s32 	%rd587, %r516, 4;
	add.s64 	%rd588, %rd3, %rd587;
	ld.local.u32 	%r2817, [%rd588];
	add.s32 	%r2818, %r2817, 1;
	st.local.u32 	[%rd588], %r2818;
	ld.u32 	%r517, [%rd1248+120];
	mul.wide.s32 	%rd589, %r517, 4;
	add.s64 	%rd106, %rd3, %rd589;
	ld.local.u32 	%r2819, [%rd106];
	add.s32 	%r2820, %r2819, 1;
	st.local.u32 	[%rd106], %r2820;
	ld.u32 	%r518, [%rd1248+124];
	mul.wide.s32 	%rd590, %r518, 4;
	add.s64 	%rd107, %rd3, %rd590;
	ld.local.u32 	%r2821, [%rd107];
	add.s32 	%r2822, %r2821, 1;
	st.local.u32 	[%rd107], %r2822;
	ld.u32 	%r519, [%rd1248+128];
	mul.wide.s32 	%rd591, %r519, 4;
	add.s64 	%rd108, %rd3, %rd591;
	ld.local.u32 	%r2823, [%rd108];
	add.s32 	%r2824, %r2823, 1;
	st.local.u32 	[%rd108], %r2824;
	ld.u32 	%r520, [%rd1248+132];
	mul.wide.s32 	%rd592, %r520, 4;
	add.s64 	%rd109, %rd3, %rd592;
	ld.local.u32 	%r2825, [%rd109];
	add.s32 	%r2826, %r2825, 1;
	st.local.u32 	[%rd109], %r2826;
	ld.u32 	%r521, [%rd1248+136];
	mul.wide.s32 	%rd593, %r521, 4;
	add.s64 	%rd110, %rd3, %rd593;
	ld.local.u32 	%r2827, [%rd110];
	add.s32 	%r2828, %r2827, 1;
	st.local.u32 	[%rd110], %r2828;
	ld.u32 	%r522, [%rd1248+140];
	mul.wide.s32 	%rd594, %r522, 4;
	add.s64 	%rd111, %rd3, %rd594;
	ld.local.u32 	%r2829, [%rd111];
	add.s32 	%r2830, %r2829, 1;
	st.local.u32 	[%rd111], %r2830;
	ld.u32 	%r523, [%rd1248+144];
	mul.wide.s32 	%rd595, %r523, 4;
	add.s64 	%rd112, %rd3, %rd595;
	ld.local.u32 	%r2831, [%rd112];
	add.s32 	%r2832, %r2831, 1;
	st.local.u32 	[%rd112], %r2832;
	ld.u32 	%r524, [%rd1248+148];
	mul.wide.s32 	%rd596, %r524, 4;
	add.s64 	%rd113, %rd3, %rd596;
	ld.local.u32 	%r2833, [%rd113];
	add.s32 	%r2834, %r2833, 1;
	st.local.u32 	[%rd113], %r2834;
	ld.u32 	%r525, [%rd1248+152];
	mul.wide.s32 	%rd597, %r525, 4;
	add.s64 	%rd114, %rd3, %rd597;
	ld.local.u32 	%r2835, [%rd114];
	add.s32 	%r2836, %r2835, 1;
	st.local.u32 	[%rd114], %r2836;
	ld.u32 	%r526, [%rd1248+156];
	mul.wide.s32 	%rd598, %r526, 4;
	add.s64 	%rd115, %rd3, %rd598;
	ld.local.u32 	%r2837, [%rd115];
	add.s32 	%r2838, %r2837, 1;
	st.local.u32 	[%rd115], %r2838;
	ld.u32 	%r527, [%rd1248+160];
	mul.wide.s32 	%rd599, %r527, 4;
	add.s64 	%rd116, %rd3, %rd599;
	ld.local.u32 	%r2839, [%rd116];
	add.s32 	%r2840, %r2839, 1;
	st.local.u32 	[%rd116], %r2840;
	ld.u32 	%r528, [%rd1248+164];
	mul.wide.s32 	%rd600, %r528, 4;
	add.s64 	%rd117, %rd3, %rd600;
	ld.local.u32 	%r2841, [%rd117];
	add.s32 	%r2842, %r2841, 1;
	st.local.u32 	[%rd117], %r2842;
	ld.u32 	%r529, [%rd1248+168];
	mul.wide.s32 	%rd601, %r529, 4;
	add.s64 	%rd118, %rd3, %rd601;
	ld.local.u32 	%r2843, [%rd118];
	add.s32 	%r2844, %r2843, 1;
	st.local.u32 	[%rd118], %r2844;
	ld.u32 	%r530, [%rd1248+172];
	mul.wide.s32 	%rd602, %r530, 4;
	add.s64 	%rd119, %rd3, %rd602;
	ld.local.u32 	%r2845, [%rd119];
	add.s32 	%r2846, %r2845, 1;
	st.local.u32 	[%rd119], %r2846;
	ld.u32 	%r531, [%rd1248+176];
	mul.wide.s32 	%rd603, %r531, 4;
	add.s64 	%rd120, %rd3, %rd603;
	ld.local.u32 	%r2847, [%rd120];
	add.s32 	%r2848, %r2847, 1;
	st.local.u32 	[%rd120], %r2848;
	ld.u32 	%r532, [%rd1248+180];
	mul.wide.s32 	%rd604, %r532, 4;
	add.s64 	%rd121, %rd3, %rd604;
	ld.local.u32 	%r2849, [%rd121];
	add.s32 	%r2850, %r2849, 1;
	st.local.u32 	[%rd121], %r2850;
	ld.u32 	%r2851, [%rd1248+184];
	mul.wide.s32 	%rd605, %r2851, 4;
	add.s64 	%rd122, %rd3, %rd605;
	ld.local.u32 	%r2852, [%rd122];
	add.s32 	%r2853, %r2852, 1;
	st.local.u32 	[%rd122], %r2853;
	ld.u32 	%r2854, [%rd1248+188];
	mul.wide.s32 	%rd606, %r2854, 4;
	add.s64 	%rd607, %rd3, %rd606;
	ld.local.u32 	%r2855, [%rd607];
	add.s32 	%r2856, %r2855, 1;
	setp.gt.s32 	%p532, %r2855, 0;
	selp.b32 	%r2857, -1, %r2856, %p532;
	selp.b32 	%r533, %r2854, -1, %p532;
	setp.eq.s32 	%p533, %r2857, 1;
	selp.b32 	%r2858, -1, %r2857, %p533;
	selp.b32 	%r534, %r2854, -1, %p533;
	st.local.u32 	[%rd607], %r2858;
	ld.local.u32 	%r2859, [%rd122];
	setp.gt.s32 	%p534, %r2859, 1;
	selp.b32 	%r2860, -1, %r2859, %p534;
	selp.b32 	%r535, %r2851, -1, %p534;
	setp.eq.s32 	%p535, %r2860, 1;
	selp.b32 	%r536, -1, %r2860, %p535;
	selp.b32 	%r537, %r2851, -1, %p535;
	or.pred  	%p536, %p534, %p535;
	not.pred 	%p537, %p536;
	@%p537 bra 	$L__BB1_407;
	st.local.u32 	[%rd122], %r536;
$L__BB1_407:
	ld.local.u32 	%r538, [%rd121];
	setp.lt.s32 	%p538, %r538, 1;
	selp.b32 	%r2861, %r538, -1, %p538;
	st.local.u32 	[%rd121], %r2861;
	ld.local.u32 	%r539, [%rd120];
	setp.lt.s32 	%p539, %r539, 1;
	selp.b32 	%r2862, %r539, -1, %p539;
	st.local.u32 	[%rd120], %r2862;
	ld.local.u32 	%r540, [%rd119];
	setp.lt.s32 	%p540, %r540, 1;
	selp.b32 	%r2863, %r540, -1, %p540;
	st.local.u32 	[%rd119], %r2863;
	ld.local.u32 	%r541, [%rd118];
	setp.lt.s32 	%p541, %r541, 1;
	selp.b32 	%r2864, %r541, -1, %p541;
	st.local.u32 	[%rd118], %r2864;
	ld.local.u32 	%r542, [%rd117];
	setp.lt.s32 	%p542, %r542, 1;
	selp.b32 	%r2865, %r542, -1, %p542;
	st.local.u32 	[%rd117], %r2865;
	ld.local.u32 	%r543, [%rd116];
	setp.lt.s32 	%p543, %r543, 1;
	selp.b32 	%r2866, %r543, -1, %p543;
	st.local.u32 	[%rd116], %r2866;
	ld.local.u32 	%r544, [%rd115];
	setp.lt.s32 	%p544, %r544, 1;
	selp.b32 	%r2867, %r544, -1, %p544;
	st.local.u32 	[%rd115], %r2867;
	ld.local.u32 	%r545, [%rd114];
	setp.lt.s32 	%p545, %r545, 1;
	selp.b32 	%r2868, %r545, -1, %p545;
	st.local.u32 	[%rd114], %r2868;
	ld.local.u32 	%r546, [%rd113];
	setp.lt.s32 	%p546, %r546, 1;
	selp.b32 	%r2869, %r546, -1, %p546;
	st.local.u32 	[%rd113], %r2869;
	ld.local.u32 	%r547, [%rd112];
	setp.lt.s32 	%p547, %r547, 1;
	selp.b32 	%r2870, %r547, -1, %p547;
	st.local.u32 	[%rd112], %r2870;
	ld.local.u32 	%r548, [%rd111];
	setp.lt.s32 	%p548, %r548, 1;
	selp.b32 	%r2871, %r548, -1, %p548;
	st.local.u32 	[%rd111], %r2871;
	ld.local.u32 	%r549, [%rd110];
	setp.lt.s32 	%p549, %r549, 1;
	selp.b32 	%r2872, %r549, -1, %p549;
	st.local.u32 	[%rd110], %r2872;
	ld.local.u32 	%r550, [%rd109];
	setp.lt.s32 	%p550, %r550, 1;
	selp.b32 	%r2873, %r550, -1, %p550;
	st.local.u32 	[%rd109], %r2873;
	ld.local.u32 	%r551, [%rd108];
	setp.lt.s32 	%p551, %r551, 1;
	selp.b32 	%r2874, %r551, -1, %p551;
	st.local.u32 	[%rd108], %r2874;
	ld.local.u32 	%r552, [%rd107];
	setp.lt.s32 	%p552, %r552, 1;
	selp.b32 	%r2875, %r552, -1, %p552;
	st.local.u32 	[%rd107], %r2875;
	ld.local.u32 	%r553, [%rd106];
	setp.lt.s32 	%p553, %r553, 1;
	selp.b32 	%r2876, %r553, -1, %p553;
	st.local.u32 	[%rd106], %r2876;
	ld.local.u32 	%r554, [%rd588];
	setp.lt.s32 	%p554, %r554, 1;
	selp.b32 	%r2877, %r554, -1, %p554;
	st.local.u32 	[%rd588], %r2877;
	ld.local.u32 	%r555, [%rd105];
	setp.lt.s32 	%p555, %r555, 1;
	selp.b32 	%r2878, %r555, -1, %p555;
	st.local.u32 	[%rd105], %r2878;
	ld.local.u32 	%r556, [%rd104];
	setp.lt.s32 	%p556, %r556, 1;
	selp.b32 	%r2879, %r556, -1, %p556;
	st.local.u32 	[%rd104], %r2879;
	ld.local.u32 	%r557, [%rd584];
	setp.lt.s32 	%p557, %r557, 1;
	selp.b32 	%r2880, %r557, -1, %p557;
	st.local.u32 	[%rd584], %r2880;
	ld.local.u32 	%r558, [%rd582];
	setp.lt.s32 	%p558, %r558, 1;
	selp.b32 	%r2881, %r558, -1, %p558;
	st.local.u32 	[%rd582], %r2881;
	ld.local.u32 	%r559, [%rd580];
	setp.lt.s32 	%p559, %r559, 1;
	selp.b32 	%r2882, %r559, -1, %p559;
	st.local.u32 	[%rd580], %r2882;
	mul.wide.s32 	%rd616, %r510, 4;
	add.s64 	%rd617, %rd3, %rd616;
	ld.local.u32 	%r560, [%rd617];
	setp.lt.s32 	%p560, %r560, 1;
	selp.b32 	%r2883, %r560, -1, %p560;
	st.local.u32 	[%rd617], %r2883;
	mul.wide.s32 	%rd618, %r509, 4;
	add.s64 	%rd619, %rd3, %rd618;
	ld.local.u32 	%r561, [%rd619];
	setp.lt.s32 	%p561, %r561, 1;
	selp.b32 	%r2884, %r561, -1, %p561;
	st.local.u32 	[%rd619], %r2884;
	mul.wide.s32 	%rd620, %r508, 4;
	add.s64 	%rd621, %rd3, %rd620;
	ld.local.u32 	%r562, [%rd621];
	setp.lt.s32 	%p562, %r562, 1;
	selp.b32 	%r2885, %r562, -1, %p562;
	st.local.u32 	[%rd621], %r2885;
	mul.wide.s32 	%rd622, %r507, 4;
	add.s64 	%rd623, %rd3, %rd622;
	ld.local.u32 	%r563, [%rd623];
	setp.lt.s32 	%p563, %r563, 1;
	selp.b32 	%r2886, %r563, -1, %p563;
	st.local.u32 	[%rd623], %r2886;
	mul.wide.s32 	%rd624, %r506, 4;
	add.s64 	%rd625, %rd3, %rd624;
	ld.local.u32 	%r564, [%rd625];
	setp.lt.s32 	%p564, %r564, 1;
	selp.b32 	%r2887, %r564, -1, %p564;
	st.local.u32 	[%rd625], %r2887;
	mul.wide.s32 	%rd626, %r505, 4;
	add.s64 	%rd627, %rd3, %rd626;
	ld.local.u32 	%r565, [%rd627];
	setp.lt.s32 	%p565, %r565, 1;
	selp.b32 	%r2888, %r565, -1, %p565;
	st.local.u32 	[%rd627], %r2888;
	mul.wide.s32 	%rd628, %r504, 4;
	add.s64 	%rd629, %rd3, %rd628;
	ld.local.u32 	%r566, [%rd629];
	setp.lt.s32 	%p566, %r566, 1;
	selp.b32 	%r2889, %r566, -1, %p566;
	st.local.u32 	[%rd629], %r2889;
	mul.wide.s32 	%rd630, %r503, 4;
	add.s64 	%rd631, %rd3, %rd630;
	ld.local.u32 	%r567, [%rd631];
	setp.lt.s32 	%p567, %r567, 1;
	selp.b32 	%r2890, %r567, -1, %p567;
	st.local.u32 	[%rd631], %r2890;
	mul.wide.s32 	%rd632, %r502, 4;
	add.s64 	%rd633, %rd3, %rd632;
	ld.local.u32 	%r568, [%rd633];
	setp.lt.s32 	%p568, %r568, 1;
	selp.b32 	%r2891, %r568, -1, %p568;
	st.local.u32 	[%rd633], %r2891;
	mul.wide.s32 	%rd634, %r501, 4;
	add.s64 	%rd635, %rd3, %rd634;
	ld.local.u32 	%r569, [%rd635];
	setp.lt.s32 	%p569, %r569, 1;
	selp.b32 	%r2892, %r569, -1, %p569;
	st.local.u32 	[%rd635], %r2892;
	mul.wide.s32 	%rd636, %r500, 4;
	add.s64 	%rd637, %rd3, %rd636;
	ld.local.u32 	%r570, [%rd637];
	setp.lt.s32 	%p570, %r570, 1;
	selp.b32 	%r2893, %r570, -1, %p570;
	st.local.u32 	[%rd637], %r2893;
	mul.wide.s32 	%rd638, %r499, 4;
	add.s64 	%rd639, %rd3, %rd638;
	ld.local.u32 	%r571, [%rd639];
	setp.lt.s32 	%p571, %r571, 1;
	selp.b32 	%r2894, %r571, -1, %p571;
	st.local.u32 	[%rd639], %r2894;
	ld.local.u32 	%r572, [%rd103];
	setp.lt.s32 	%p572, %r572, 1;
	selp.b32 	%r2895, %r572, -1, %p572;
	st.local.u32 	[%rd103], %r2895;
	mul.wide.s32 	%rd640, %r497, 4;
	add.s64 	%rd641, %rd3, %rd640;
	ld.local.u32 	%r573, [%rd641];
	setp.lt.s32 	%p573, %r573, 1;
	selp.b32 	%r2896, %r573, -1, %p573;
	st.local.u32 	[%rd641], %r2896;
	mul.wide.s32 	%rd642, %r496, 4;
	add.s64 	%rd643, %rd3, %rd642;
	ld.local.u32 	%r574, [%rd643];
	setp.lt.s32 	%p574, %r574, 1;
	selp.b32 	%r2897, %r574, -1, %p574;
	st.local.u32 	[%rd643], %r2897;
	mul.wide.s32 	%rd644, %r495, 4;
	add.s64 	%rd645, %rd3, %rd644;
	ld.local.u32 	%r575, [%rd645];
	setp.lt.s32 	%p575, %r575, 1;
	selp.b32 	%r2898, %r575, -1, %p575;
	st.local.u32 	[%rd645], %r2898;
	mul.wide.s32 	%rd646, %r494, 4;
	add.s64 	%rd647, %rd3, %rd646;
	ld.local.u32 	%r576, [%rd647];
	setp.lt.s32 	%p576, %r576, 1;
	selp.b32 	%r2899, %r576, -1, %p576;
	st.local.u32 	[%rd647], %r2899;
	mul.wide.s32 	%rd648, %r493, 4;
	add.s64 	%rd649, %rd3, %rd648;
	ld.local.u32 	%r577, [%rd649];
	setp.lt.s32 	%p577, %r577, 1;
	selp.b32 	%r2900, %r577, -1, %p577;
	st.local.u32 	[%rd649], %r2900;
	mul.wide.s32 	%rd650, %r492, 4;
	add.s64 	%rd651, %rd3, %rd650;
	ld.local.u32 	%r578, [%rd651];
	setp.lt.s32 	%p578, %r578, 1;
	selp.b32 	%r2901, %r578, -1, %p578;
	st.local.u32 	[%rd651], %r2901;
	mul.wide.s32 	%rd652, %r491, 4;
	add.s64 	%rd653, %rd3, %rd652;
	ld.local.u32 	%r579, [%rd653];
	setp.lt.s32 	%p579, %r579, 1;
	selp.b32 	%r2902, %r579, -1, %p579;
	st.local.u32 	[%rd653], %r2902;
	mul.wide.s32 	%rd654, %r490, 4;
	add.s64 	%rd655, %rd3, %rd654;
	ld.local.u32 	%r580, [%rd655];
	setp.lt.s32 	%p580, %r580, 1;
	selp.b32 	%r2903, %r580, -1, %p580;
	st.local.u32 	[%rd655], %r2903;
	mul.wide.s32 	%rd656, %r489, 4;
	add.s64 	%rd657, %rd3, %rd656;
	ld.local.u32 	%r581, [%rd657];
	setp.lt.s32 	%p581, %r581, 1;
	selp.b32 	%r2904, %r581, -1, %p581;
	st.local.u32 	[%rd657], %r2904;
	mul.wide.s32 	%rd658, %r488, 4;
	add.s64 	%rd659, %rd3, %rd658;
	ld.local.u32 	%r582, [%rd659];
	setp.lt.s32 	%p582, %r582, 1;
	selp.b32 	%r2905, %r582, -1, %p582;
	st.local.u32 	[%rd659], %r2905;
	mul.wide.s32 	%rd660, %r487, 4;
	add.s64 	%rd661, %rd3, %rd660;
	ld.local.u32 	%r583, [%rd661];
	setp.lt.s32 	%p583, %r583, 1;
	selp.b32 	%r2906, %r583, -1, %p583;
	st.local.u32 	[%rd661], %r2906;
	ld.local.u32 	%r2907, [%rd3];
	setp.ne.s32 	%p584, %r2907, 0;
	@%p584 bra 	$L__BB1_409;
	mov.b32 	%r2908, 0;
	st.local.u32 	[%rd2], %r2908;
$L__BB1_409:
	ld.local.u32 	%r2909, [%rd3+4];
	setp.ne.s32 	%p585, %r2909, 0;
	@%p585 bra 	$L__BB1_411;
	mov.b32 	%r2910, 1;
	st.local.u32 	[%rd2+4], %r2910;
$L__BB1_411:
	ld.local.u32 	%r2911, [%rd3+8];
	setp.ne.s32 	%p586, %r2911, 0;
	@%p586 bra 	$L__BB1_413;
	mov.b32 	%r2912, 2;
	st.local.u32 	[%rd2+8], %r2912;
$L__BB1_413:
	ld.local.u32 	%r2913, [%rd3+12];
	setp.ne.s32 	%p587, %r2913, 0;
	@%p587 bra 	$L__BB1_415;
	mov.b32 	%r2914, 3;
	st.local.u32 	[%rd2+12], %r2914;
$L__BB1_415:
	ld.local.u32 	%r2915, [%rd3+16];
	setp.ne.s32 	%p588, %r2915, 0;
	@%p588 bra 	$L__BB1_417;
	mov.b32 	%r2916, 4;
	st.local.u32 	[%rd2+16], %r2916;
$L__BB1_417:
	ld.local.u32 	%r2917, [%rd3+20];
	setp.ne.s32 	%p589, %r2917, 0;
	@%p589 bra 	$L__BB1_419;
	mov.b32 	%r2918, 5;
	st.local.u32 	[%rd2+20], %r2918;
$L__BB1_419:
	ld.local.u32 	%r2919, [%rd3+24];
	setp.ne.s32 	%p590, %r2919, 0;
	@%p590 bra 	$L__BB1_421;
	mov.b32 	%r2920, 6;
	st.local.u32 	[%rd2+24], %r2920;
$L__BB1_421:
	ld.local.u32 	%r2921, [%rd3+28];
	setp.ne.s32 	%p591, %r2921, 0;
	@%p591 bra 	$L__BB1_423;
	mov.b32 	%r2922, 7;
	st.local.u32 	[%rd2+28], %r2922;
$L__BB1_423:
	ld.local.u32 	%r2923, [%rd3+32];
	setp.ne.s32 	%p592, %r2923, 0;
	@%p592 bra 	$L__BB1_425;
	mov.b32 	%r2924, 8;
	st.local.u32 	[%rd2+32], %r2924;
$L__BB1_425:
	ld.local.u32 	%r2925, [%rd3+36];
	setp.ne.s32 	%p593, %r2925, 0;
	@%p593 bra 	$L__BB1_427;
	mov.b32 	%r2926, 9;
	st.local.u32 	[%rd2+36], %r2926;
$L__BB1_427:
	ld.local.u32 	%r2927, [%rd3+40];
	setp.ne.s32 	%p594, %r2927, 0;
	@%p594 bra 	$L__BB1_429;
	mov.b32 	%r2928, 10;
	st.local.u32 	[%rd2+40], %r2928;
$L__BB1_429:
	ld.local.u32 	%r2929, [%rd3+44];
	setp.ne.s32 	%p595, %r2929, 0;
	@%p595 bra 	$L__BB1_431;
	mov.b32 	%r2930, 11;
	st.local.u32 	[%rd2+44], %r2930;
$L__BB1_431:
	ld.local.u32 	%r2931, [%rd3+48];
	setp.ne.s32 	%p596, %r2931, 0;
	@%p596 bra 	$L__BB1_433;
	mov.b32 	%r2932, 12;
	st.local.u32 	[%rd2+48], %r2932;
$L__BB1_433:
	ld.local.u32 	%r2933, [%rd3+52];
	setp.ne.s32 	%p597, %r2933, 0;
	@%p597 bra 	$L__BB1_435;
	mov.b32 	%r2934, 13;
	st.local.u32 	[%rd2+52], %r2934;
$L__BB1_435:
	ld.local.u32 	%r2935, [%rd3+56];
	setp.ne.s32 	%p598, %r2935, 0;
	@%p598 bra 	$L__BB1_437;
	mov.b32 	%r2936, 14;
	st.local.u32 	[%rd2+56], %r2936;
$L__BB1_437:
	ld.local.u32 	%r2937, [%rd3+60];
	setp.ne.s32 	%p599, %r2937, 0;
	@%p599 bra 	$L__BB1_439;
	mov.b32 	%r2938, 15;
	st.local.u32 	[%rd2+60], %r2938;
$L__BB1_439:
	ld.local.u32 	%r2939, [%rd3+64];
	setp.ne.s32 	%p600, %r2939, 0;
	@%p600 bra 	$L__BB1_441;
	mov.b32 	%r2940, 16;
	st.local.u32 	[%rd2+64], %r2940;
$L__BB1_441:
	ld.local.u32 	%r2941, [%rd3+68];
	setp.ne.s32 	%p601, %r2941, 0;
	@%p601 bra 	$L__BB1_443;
	mov.b32 	%r2942, 17;
	st.local.u32 	[%rd2+68], %r2942;
$L__BB1_443:
	ld.local.u32 	%r2943, [%rd3+72];
	setp.ne.s32 	%p602, %r2943, 0;
	@%p602 bra 	$L__BB1_445;
	mov.b32 	%r2944, 18;
	st.local.u32 	[%rd2+72], %r2944;
$L__BB1_445:
	ld.local.u32 	%r2945, [%rd3+76];
	setp.ne.s32 	%p603, %r2945, 0;
	@%p603 bra 	$L__BB1_447;
	mov.b32 	%r2946, 19;
	st.local.u32 	[%rd2+76], %r2946;
$L__BB1_447:
	ld.local.u32 	%r2947, [%rd3+80];
	setp.ne.s32 	%p604, %r2947, 0;
	@%p604 bra 	$L__BB1_449;
	mov.b32 	%r2948, 20;
	st.local.u32 	[%rd2+80], %r2948;
$L__BB1_449:
	ld.local.u32 	%r2949, [%rd3+84];
	setp.ne.s32 	%p605, %r2949, 0;
	@%p605 bra 	$L__BB1_451;
	mov.b32 	%r2950, 21;
	st.local.u32 	[%rd2+84], %r2950;
$L__BB1_451:
	ld.local.u32 	%r2951, [%rd3+88];
	setp.ne.s32 	%p606, %r2951, 0;
	@%p606 bra 	$L__BB1_453;
	mov.b32 	%r2952, 22;
	st.local.u32 	[%rd2+88], %r2952;
$L__BB1_453:
	ld.local.u32 	%r2953, [%rd3+92];
	setp.ne.s32 	%p607, %r2953, 0;
	@%p607 bra 	$L__BB1_455;
	mov.b32 	%r2954, 23;
	st.local.u32 	[%rd2+92], %r2954;
$L__BB1_455:
	ld.local.u32 	%r2955, [%rd3+96];
	setp.ne.s32 	%p608, %r2955, 0;
	@%p608 bra 	$L__BB1_457;
	mov.b32 	%r2956, 24;
	st.local.u32 	[%rd2+96], %r2956;
$L__BB1_457:
	ld.local.u32 	%r2957, [%rd3+100];
	setp.ne.s32 	%p609, %r2957, 0;
	@%p609 bra 	$L__BB1_459;
	mov.b32 	%r2958, 25;
	st.local.u32 	[%rd2+100], %r2958;
$L__BB1_459:
	ld.local.u32 	%r2959, [%rd3+104];
	setp.ne.s32 	%p610, %r2959, 0;
	@%p610 bra 	$L__BB1_461;
	mov.b32 	%r2960, 26;
	st.local.u32 	[%rd2+104], %r2960;
$L__BB1_461:
	ld.local.u32 	%r2961, [%rd3+108];
	setp.ne.s32 	%p611, %r2961, 0;
	@%p611 bra 	$L__BB1_463;
	mov.b32 	%r2962, 27;
	st.local.u32 	[%rd2+108], %r2962;
$L__BB1_463:
	ld.local.u32 	%r2963, [%rd3+112];
	setp.ne.s32 	%p612, %r2963, 0;
	@%p612 bra 	$L__BB1_465;
	mov.b32 	%r2964, 28;
	st.local.u32 	[%rd2+112], %r2964;
$L__BB1_465:
	ld.local.u32 	%r2965, [%rd3+116];
	setp.ne.s32 	%p613, %r2965, 0;
	@%p613 bra 	$L__BB1_467;
	mov.b32 	%r2966, 29;
	st.local.u32 	[%rd2+116], %r2966;
$L__BB1_467:
	ld.local.u32 	%r2967, [%rd3+120];
	setp.ne.s32 	%p614, %r2967, 0;
	@%p614 bra 	$L__BB1_469;
	mov.b32 	%r2968, 30;
	st.local.u32 	[%rd2+120], %r2968;
$L__BB1_469:
	ld.local.u32 	%r2969, [%rd3+124];
	setp.ne.s32 	%p615, %r2969, 0;
	@%p615 bra 	$L__BB1_471;
	mov.b32 	%r2970, 31;
	st.local.u32 	[%rd2+124], %r2970;
$L__BB1_471:
	ld.local.u32 	%r2971, [%rd3+128];
	setp.ne.s32 	%p616, %r2971, 0;
	@%p616 bra 	$L__BB1_473;
	mov.b32 	%r2972, 32;
	st.local.u32 	[%rd2+128], %r2972;
$L__BB1_473:
	ld.local.u32 	%r2973, [%rd3+132];
	setp.ne.s32 	%p617, %r2973, 0;
	@%p617 bra 	$L__BB1_475;
	mov.b32 	%r2974, 33;
	st.local.u32 	[%rd2+132], %r2974;
$L__BB1_475:
	ld.local.u32 	%r2975, [%rd3+136];
	setp.ne.s32 	%p618, %r2975, 0;
	@%p618 bra 	$L__BB1_477;
	mov.b32 	%r2976, 34;
	st.local.u32 	[%rd2+136], %r2976;
$L__BB1_477:
	ld.local.u32 	%r2977, [%rd3+140];
	setp.ne.s32 	%p619, %r2977, 0;
	@%p619 bra 	$L__BB1_479;
	mov.b32 	%r2978, 35;
	st.local.u32 	[%rd2+140], %r2978;
$L__BB1_479:
	ld.local.u32 	%r2979, [%rd3+144];
	setp.ne.s32 	%p620, %r2979, 0;
	@%p620 bra 	$L__BB1_481;
	mov.b32 	%r2980, 36;
	st.local.u32 	[%rd2+144], %r2980;
$L__BB1_481:
	ld.local.u32 	%r2981, [%rd3+148];
	setp.ne.s32 	%p621, %r2981, 0;
	@%p621 bra 	$L__BB1_483;
	mov.b32 	%r2982, 37;
	st.local.u32 	[%rd2+148], %r2982;
$L__BB1_483:
	ld.local.u32 	%r2983, [%rd3+152];
	setp.ne.s32 	%p622, %r2983, 0;
	@%p622 bra 	$L__BB1_485;
	mov.b32 	%r2984, 38;
	st.local.u32 	[%rd2+152], %r2984;
$L__BB1_485:
	ld.local.u32 	%r2985, [%rd3+156];
	setp.ne.s32 	%p623, %r2985, 0;
	@%p623 bra 	$L__BB1_487;
	mov.b32 	%r2986, 39;
	st.local.u32 	[%rd2+156], %r2986;
$L__BB1_487:
	ld.local.u32 	%r2987, [%rd3+160];
	setp.ne.s32 	%p624, %r2987, 0;
	@%p624 bra 	$L__BB1_489;
	mov.b32 	%r2988, 40;
	st.local.u32 	[%rd2+160], %r2988;
$L__BB1_489:
	ld.local.u32 	%r2989, [%rd3+164];
	setp.ne.s32 	%p625, %r2989, 0;
	@%p625 bra 	$L__BB1_491;
	mov.b32 	%r2990, 41;
	st.local.u32 	[%rd2+164], %r2990;
$L__BB1_491:
	ld.local.u32 	%r2991, [%rd3+168];
	setp.ne.s32 	%p626, %r2991, 0;
	@%p626 bra 	$L__BB1_493;
	mov.b32 	%r2992, 42;
	st.local.u32 	[%rd2+168], %r2992;
$L__BB1_493:
	ld.local.u32 	%r2993, [%rd3+172];
	setp.ne.s32 	%p627, %r2993, 0;
	@%p627 bra 	$L__BB1_495;
	mov.b32 	%r2994, 43;
	st.local.u32 	[%rd2+172], %r2994;
$L__BB1_495:
	ld.local.u32 	%r2995, [%rd3+176];
	setp.ne.s32 	%p628, %r2995, 0;
	@%p628 bra 	$L__BB1_497;
	mov.b32 	%r2996, 44;
	st.local.u32 	[%rd2+176], %r2996;
$L__BB1_497:
	ld.local.u32 	%r2997, [%rd3+180];
	setp.ne.s32 	%p629, %r2997, 0;
	@%p629 bra 	$L__BB1_499;
	mov.b32 	%r2998, 45;
	st.local.u32 	[%rd2+180], %r2998;
$L__BB1_499:
	ld.local.u32 	%r2999, [%rd3+184];
	setp.ne.s32 	%p630, %r2999, 0;
	@%p630 bra 	$L__BB1_501;
	mov.b32 	%r3000, 46;
	st.local.u32 	[%rd2+184], %r3000;
$L__BB1_501:
	ld.local.u32 	%r3001, [%rd3+188];
	setp.ne.s32 	%p631, %r3001, 0;
	@%p631 bra 	$L__BB1_503;
	mov.b32 	%r3002, 47;
	st.local.u32 	[%rd2+188], %r3002;
$L__BB1_503:
	setp.lt.s32 	%p632, %r538, 2;
	selp.b32 	%r3004, -1, %r532, %p632;
	setp.lt.s32 	%p633, %r539, 2;
	selp.b32 	%r3005, -1, %r531, %p633;
	setp.lt.s32 	%p634, %r540, 2;
	selp.b32 	%r3006, -1, %r530, %p634;
	setp.lt.s32 	%p635, %r541, 2;
	selp.b32 	%r3007, -1, %r529, %p635;
	setp.lt.s32 	%p636, %r542, 2;
	selp.b32 	%r3008, -1, %r528, %p636;
	setp.lt.s32 	%p637, %r543, 2;
	selp.b32 	%r3009, -1, %r527, %p637;
	setp.lt.s32 	%p638, %r544, 2;
	selp.b32 	%r3010, -1, %r526, %p638;
	setp.lt.s32 	%p639, %r545, 2;
	selp.b32 	%r3011, -1, %r525, %p639;
	setp.lt.s32 	%p640, %r546, 2;
	selp.b32 	%r3012, -1, %r524, %p640;
	setp.lt.s32 	%p641, %r547, 2;
	selp.b32 	%r3013, -1, %r523, %p641;
	setp.lt.s32 	%p642, %r548, 2;
	selp.b32 	%r3014, -1, %r522, %p642;
	setp.lt.s32 	%p643, %r549, 2;
	selp.b32 	%r3015, -1, %r521, %p643;
	setp.lt.s32 	%p644, %r550, 2;
	selp.b32 	%r3016, -1, %r520, %p644;
	setp.lt.s32 	%p645, %r551, 2;
	selp.b32 	%r3017, -1, %r519, %p645;
	setp.lt.s32 	%p646, %r552, 2;
	selp.b32 	%r3018, -1, %r518, %p646;
	setp.lt.s32 	%p647, %r553, 2;
	selp.b32 	%r3019, -1, %r517, %p647;
	setp.lt.s32 	%p648, %r554, 2;
	selp.b32 	%r3020, -1, %r516, %p648;
	setp.lt.s32 	%p649, %r555, 2;
	selp.b32 	%r3021, -1, %r515, %p649;
	setp.lt.s32 	%p650, %r556, 2;
	selp.b32 	%r3022, -1, %r514, %p650;
	setp.lt.s32 	%p651, %r557, 2;
	selp.b32 	%r3023, -1, %r513, %p651;
	setp.lt.s32 	%p652, %r558, 2;
	selp.b32 	%r3024, -1, %r512, %p652;
	setp.lt.s32 	%p653, %r559, 2;
	selp.b32 	%r3025, -1, %r511, %p653;
	setp.lt.s32 	%p654, %r560, 2;
	selp.b32 	%r3026, -1, %r510, %p654;
	setp.lt.s32 	%p655, %r561, 2;
	selp.b32 	%r3027, -1, %r509, %p655;
	setp.lt.s32 	%p656, %r562, 2;
	selp.b32 	%r3028, -1, %r508, %p656;
	setp.lt.s32 	%p657, %r563, 2;
	selp.b32 	%r3029, -1, %r507, %p657;
	setp.lt.s32 	%p658, %r564, 2;
	selp.b32 	%r3030, -1, %r506, %p658;
	setp.lt.s32 	%p659, %r565, 2;
	selp.b32 	%r3031, -1, %r505, %p659;
	setp.lt.s32 	%p660, %r566, 2;
	selp.b32 	%r3032, -1, %r504, %p660;
	setp.lt.s32 	%p661, %r567, 2;
	selp.b32 	%r3033, -1, %r503, %p661;
	setp.lt.s32 	%p662, %r568, 2;
	selp.b32 	%r3034, -1, %r502, %p662;
	setp.lt.s32 	%p663, %r569, 2;
	selp.b32 	%r3035, -1, %r501, %p663;
	setp.lt.s32 	%p664, %r570, 2;
	selp.b32 	%r3036, -1, %r500, %p664;
	setp.lt.s32 	%p665, %r571, 2;
	selp.b32 	%r3037, -1, %r499, %p665;
	setp.lt.s32 	%p666, %r572, 2;
	selp.b32 	%r3038, -1, %r498, %p666;
	setp.lt.s32 	%p667, %r573, 2;
	selp.b32 	%r3039, -1, %r497, %p667;
	setp.lt.s32 	%p668, %r574, 2;
	selp.b32 	%r3040, -1, %r496, %p668;
	setp.lt.s32 	%p669, %r575, 2;
	selp.b32 	%r3041, -1, %r495, %p669;
	setp.lt.s32 	%p670, %r576, 2;
	selp.b32 	%r3042, -1, %r494, %p670;
	setp.lt.s32 	%p671, %r577, 2;
	selp.b32 	%r3043, -1, %r493, %p671;
	setp.lt.s32 	%p672, %r578, 2;
	selp.b32 	%r3044, -1, %r492, %p672;
	setp.lt.s32 	%p673, %r579, 2;
	selp.b32 	%r3045, -1, %r491, %p673;
	setp.lt.s32 	%p674, %r580, 2;
	selp.b32 	%r3046, -1, %r490, %p674;
	setp.lt.s32 	%p675, %r581, 2;
	selp.b32 	%r3047, -1, %r489, %p675;
	setp.lt.s32 	%p676, %r582, 2;
	selp.b32 	%r3048, -1, %r488, %p676;
	setp.lt.s32 	%p677, %r583, 2;
	selp.b32 	%r3049, -1, %r487, %p677;
	setp.eq.s32 	%p678, %r3049, -1;
	setp.eq.s32 	%p679, %r583, 1;
	selp.b32 	%r3050, %r487, -1, %p679;
	selp.b32 	%r3051, %r3050, %r3049, %p678;
	setp.eq.s32 	%p680, %r3048, -1;
	setp.eq.s32 	%p681, %r582, 1;
	selp.b32 	%r3052, %r488, -1, %p681;
	selp.b32 	%r3053, %r3052, %r3048, %p680;
	setp.eq.s32 	%p682, %r3047, -1;
	setp.eq.s32 	%p683, %r581, 1;
	selp.b32 	%r3054, %r489, -1, %p683;
	selp.b32 	%r3055, %r3054, %r3047, %p682;
	setp.eq.s32 	%p684, %r3046, -1;
	setp.eq.s32 	%p685, %r580, 1;
	selp.b32 	%r3056, %r490, -1, %p685;
	selp.b32 	%r3057, %r3056, %r3046, %p684;
	st.local.v4.u32 	[%rd4], {%r3051, %r3053, %r3055, %r3057};
	setp.eq.s32 	%p686, %r3045, -1;
	setp.eq.s32 	%p687, %r579, 1;
	selp.b32 	%r3058, %r491, -1, %p687;
	selp.b32 	%r3059, %r3058, %r3045, %p686;
	setp.eq.s32 	%p688, %r3044, -1;
	setp.eq.s32 	%p689, %r578, 1;
	selp.b32 	%r3060, %r492, -1, %p689;
	selp.b32 	%r3061, %r3060, %r3044, %p688;
	setp.eq.s32 	%p690, %r3043, -1;
	setp.eq.s32 	%p691, %r577, 1;
	selp.b32 	%r3062, %r493, -1, %p691;
	selp.b32 	%r3063, %r3062, %r3043, %p690;
	setp.eq.s32 	%p692, %r3042, -1;
	setp.eq.s32 	%p693, %r576, 1;
	selp.b32 	%r3064, %r494, -1, %p693;
	selp.b32 	%r3065, %r3064, %r3042, %p692;
	st.local.v4.u32 	[%rd4+16], {%r3059, %r3061, %r3063, %r3065};
	setp.eq.s32 	%p694, %r3041, -1;
	setp.eq.s32 	%p695, %r575, 1;
	selp.b32 	%r3066, %r495, -1, %p695;
	selp.b32 	%r3067, %r3066, %r3041, %p694;
	setp.eq.s32 	%p696, %r3040, -1;
	setp.eq.s32 	%p697, %r574, 1;
	selp.b32 	%r3068, %r496, -1, %p697;
	selp.b32 	%r3069, %r3068, %r3040, %p696;
	setp.eq.s32 	%p698, %r3039, -1;
	setp.eq.s32 	%p699, %r573, 1;
	selp.b32 	%r3070, %r497, -1, %p699;
	selp.b32 	%r3071, %r3070, %r3039, %p698;
	setp.eq.s32 	%p700, %r3038, -1;
	setp.eq.s32 	%p701, %r572, 1;
	selp.b32 	%r3072, %r498, -1, %p701;
	selp.b32 	%r3073, %r3072, %r3038, %p700;
	st.local.v4.u32 	[%rd4+32], {%r3067, %r3069, %r3071, %r3073};
	setp.eq.s32 	%p702, %r3037, -1;
	setp.eq.s32 	%p703, %r571, 1;
	selp.b32 	%r3074, %r499, -1, %p703;
	selp.b32 	%r3075, %r3074, %r3037, %p702;
	setp.eq.s32 	%p704, %r3036, -1;
	setp.eq.s32 	%p705, %r570, 1;
	selp.b32 	%r3076, %r500, -1, %p705;
	selp.b32 	%r3077, %r3076, %r3036, %p704;
	setp.eq.s32 	%p706, %r3035, -1;
	setp.eq.s32 	%p707, %r569, 1;
	selp.b32 	%r3078, %r501, -1, %p707;
	selp.b32 	%r3079, %r3078, %r3035, %p706;
	setp.eq.s32 	%p708, %r3034, -1;
	setp.eq.s32 	%p709, %r568, 1;
	selp.b32 	%r3080, %r502, -1, %p709;
	selp.b32 	%r3081, %r3080, %r3034, %p708;
	st.local.v4.u32 	[%rd4+48], {%r3075, %r3077, %r3079, %r3081};
	setp.eq.s32 	%p710, %r3033, -1;
	setp.eq.s32 	%p711, %r567, 1;
	selp.b32 	%r3082, %r503, -1, %p711;
	selp.b32 	%r3083, %r3082, %r3033, %p710;
	setp.eq.s32 	%p712, %r3032, -1;
	setp.eq.s32 	%p713, %r566, 1;
	selp.b32 	%r3084, %r504, -1, %p713;
	selp.b32 	%r3085, %r3084, %r3032, %p712;
	setp.eq.s32 	%p714, %r3031, -1;
	setp.eq.s32 	%p715, %r565, 1;
	selp.b32 	%r3086, %r505, -1, %p715;
	selp.b32 	%r3087, %r3086, %r3031, %p714;
	setp.eq.s32 	%p716, %r3030, -1;
	setp.eq.s32 	%p717, %r564, 1;
	selp.b32 	%r3088, %r506, -1, %p717;
	selp.b32 	%r3089, %r3088, %r3030, %p716;
	st.local.v4.u32 	[%rd4+64], {%r3083, %r3085, %r3087, %r3089};
	setp.eq.s32 	%p718, %r3029, -1;
	setp.eq.s32 	%p719, %r563, 1;
	selp.b32 	%r3090, %r507, -1, %p719;
	selp.b32 	%r3091, %r3090, %r3029, %p718;
	setp.eq.s32 	%p720, %r3028, -1;
	setp.eq.s32 	%p721, %r562, 1;
	selp.b32 	%r3092, %r508, -1, %p721;
	selp.b32 	%r3093, %r3092, %r3028, %p720;
	setp.eq.s32 	%p722, %r3027, -1;
	setp.eq.s32 	%p723, %r561, 1;
	selp.b32 	%r3094, %r509, -1, %p723;
	selp.b32 	%r3095, %r3094, %r3027, %p722;
	setp.eq.s32 	%p724, %r3026, -1;
	setp.eq.s32 	%p725, %r560, 1;
	selp.b32 	%r3096, %r510, -1, %p725;
	selp.b32 	%r3097, %r3096, %r3026, %p724;
	st.local.v4.u32 	[%rd4+80], {%r3091, %r3093, %r3095, %r3097};
	setp.eq.s32 	%p726, %r3025, -1;
	setp.eq.s32 	%p727, %r559, 1;
	selp.b32 	%r3098, %r511, -1, %p727;
	selp.b32 	%r3099, %r3098, %r3025, %p726;
	setp.eq.s32 	%p728, %r3024, -1;
	setp.eq.s32 	%p729, %r558, 1;
	selp.b32 	%r3100, %r512, -1, %p729;
	selp.b32 	%r3101, %r3100, %r3024, %p728;
	setp.eq.s32 	%p730, %r3023, -1;
	setp.eq.s32 	%p731, %r557, 1;
	selp.b32 	%r3102, %r513, -1, %p731;
	selp.b32 	%r3103, %r3102, %r3023, %p730;
	setp.eq.s32 	%p732, %r3022, -1;
	setp.eq.s32 	%p733, %r556, 1;
	selp.b32 	%r3104, %r514, -1, %p733;
	selp.b32 	%r3105, %r3104, %r3022, %p732;
	st.local.v4.u32 	[%rd4+96], {%r3099, %r3101, %r3103, %r3105};
	setp.eq.s32 	%p734, %r3021, -1;
	setp.eq.s32 	%p735, %r555, 1;
	selp.b32 	%r3106, %r515, -1, %p735;
	selp.b32 	%r3107, %r3106, %r3021, %p734;
	setp.eq.s32 	%p736, %r3020, -1;
	setp.eq.s32 	%p737, %r554, 1;
	selp.b32 	%r3108, %r516, -1, %p737;
	selp.b32 	%r3109, %r3108, %r3020, %p736;
	setp.eq.s32 	%p738, %r3019, -1;
	setp.eq.s32 	%p739, %r553, 1;
	selp.b32 	%r3110, %r517, -1, %p739;
	selp.b32 	%r3111, %r3110, %r3019, %p738;
	setp.eq.s32 	%p740, %r3018, -1;
	setp.eq.s32 	%p741, %r552, 1;
	selp.b32 	%r3112, %r518, -1, %p741;
	selp.b32 	%r3113, %r3112, %r3018, %p740;
	st.local.v4.u32 	[%rd4+112], {%r3107, %r3109, %r3111, %r3113};
	setp.eq.s32 	%p742, %r3017, -1;
	setp.eq.s32 	%p743, %r551, 1;
	selp.b32 	%r3114, %r519, -1, %p743;
	selp.b32 	%r3115, %r3114, %r3017, %p742;
	setp.eq.s32 	%p744, %r3016, -1;
	setp.eq.s32 	%p745, %r550, 1;
	selp.b32 	%r3116, %r520, -1, %p745;
	selp.b32 	%r3117, %r3116, %r3016, %p744;
	setp.eq.s32 	%p746, %r3015, -1;
	setp.eq.s32 	%p747, %r549, 1;
	selp.b32 	%r3118, %r521, -1, %p747;
	selp.b32 	%r3119, %r3118, %r3015, %p746;
	setp.eq.s32 	%p748, %r3014, -1;
	setp.eq.s32 	%p749, %r548, 1;
	selp.b32 	%r3120, %r522, -1, %p749;
	selp.b32 	%r3121, %r3120, %r3014, %p748;
	st.local.v4.u32 	[%rd4+128], {%r3115, %r3117, %r3119, %r3121};
	setp.eq.s32 	%p750, %r3013, -1;
	setp.eq.s32 	%p751, %r547, 1;
	selp.b32 	%r3122, %r523, -1, %p751;
	selp.b32 	%r3123, %r3122, %r3013, %p750;
	setp.eq.s32 	%p752, %r3012, -1;
	setp.eq.s32 	%p753, %r546, 1;
	selp.b32 	%r3124, %r524, -1, %p753;
	selp.b32 	%r3125, %r3124, %r3012, %p752;
	setp.eq.s32 	%p754, %r3011, -1;
	setp.eq.s32 	%p755, %r545, 1;
	selp.b32 	%r3126, %r525, -1, %p755;
	selp.b32 	%r3127, %r3126, %r3011, %p754;
	setp.eq.s32 	%p756, %r3010, -1;
	setp.eq.s32 	%p757, %r544, 1;
	selp.b32 	%r3128, %r526, -1, %p757;
	selp.b32 	%r3129, %r3128, %r3010, %p756;
	st.local.v4.u32 	[%rd4+144], {%r3123, %r3125, %r3127, %r3129};
	setp.eq.s32 	%p758, %r3009, -1;
	setp.eq.s32 	%p759, %r543, 1;
	selp.b32 	%r3130, %r527, -1, %p759;
	selp.b32 	%r3131, %r3130, %r3009, %p758;
	setp.eq.s32 	%p760, %r3008, -1;
	setp.eq.s32 	%p761, %r542, 1;
	selp.b32 	%r3132, %r528, -1, %p761;
	selp.b32 	%r3133, %r3132, %r3008, %p760;
	setp.eq.s32 	%p762, %r3007, -1;
	setp.eq.s32 	%p763, %r541, 1;
	selp.b32 	%r3134, %r529, -1, %p763;
	selp.b32 	%r3135, %r3134, %r3007, %p762;
	setp.eq.s32 	%p764, %r3006, -1;
	setp.eq.s32 	%p765, %r540, 1;
	selp.b32 	%r3136, %r530, -1, %p765;
	selp.b32 	%r3137, %r3136, %r3006, %p764;
	st.local.v4.u32 	[%rd4+160], {%r3131, %r3133, %r3135, %r3137};
	setp.eq.s32 	%p766, %r3005, -1;
	setp.eq.s32 	%p767, %r539, 1;
	selp.b32 	%r3138, %r531, -1, %p767;
	selp.b32 	%r3139, %r3138, %r3005, %p766;
	setp.eq.s32 	%p768, %r3004, -1;
	setp.eq.s32 	%p769, %r538, 1;
	selp.b32 	%r3140, %r532, -1, %p769;
	selp.b32 	%r3141, %r3140, %r3004, %p768;
	setp.eq.s32 	%p770, %r535, -1;
	selp.b32 	%r3142, %r537, %r535, %p770;
	setp.eq.s32 	%p771, %r533, -1;
	selp.b32 	%r3143, %r534, %r533, %p771;
	st.local.v4.u32 	[%rd4+176], {%r3139, %r3141, %r3142, %r3143};
	mov.b32 	%r5935, 0;
	mov.u32 	%r5934, %r5935;
$L__BB1_504:
	mul.wide.s32 	%rd662, %r5934, 4;
	add.s64 	%rd663, %rd2, %rd662;
	ld.local.u32 	%r586, [%rd663];
	setp.ne.s32 	%p772, %r586, -1;
	@%p772 bra 	$L__BB1_508;
	add.s32 	%r5934, %r5934, 1;
	bra.uni 	$L__BB1_511;
$L__BB1_506:
	{ // callseq 5, 0
	.param .b64 param0;
	st.param.b64 	[param0], 192;
	.param .b64 retval0;
	call.uni (retval0), 
	malloc, 
	(
	param0
	);
	ld.param.b64 	%rd1248, [retval0];
	} // callseq 5
	ld.shared.u32 	%r2644, [%r130];
	st.u32 	[%rd1248], %r2644;
	ld.shared.u32 	%r2645, [%r130+4];
	st.u32 	[%rd1248+4], %r2645;
	ld.shared.u32 	%r2646, [%r130+8];
	st.u32 	[%rd1248+8], %r2646;
	ld.shared.u32 	%r2647, [%r130+12];
	st.u32 	[%rd1248+12], %r2647;
	ld.shared.u32 	%r2648, [%r130+16];
	st.u32 	[%rd1248+16], %r2648;
	ld.shared.u32 	%r2649, [%r130+20];
	st.u32 	[%rd1248+20], %r2649;
	ld.shared.u32 	%r2650, [%r130+24];
	st.u32 	[%rd1248+24], %r2650;
	ld.shared.u32 	%r2651, [%r130+28];
	st.u32 	[%rd1248+28], %r2651;
	ld.shared.u32 	%r2652, [%r130+32];
	st.u32 	[%rd1248+32], %r2652;
	ld.shared.u32 	%r2653, [%r130+36];
	st.u32 	[%rd1248+36], %r2653;
	ld.shared.u32 	%r2654, [%r130+40];
	st.u32 	[%rd1248+40], %r2654;
	ld.shared.u32 	%r2655, [%r130+44];
	st.u32 	[%rd1248+44], %r2655;
	ld.shared.u32 	%r2656, [%r130+48];
	st.u32 	[%rd1248+48], %r2656;
	ld.shared.u32 	%r2657, [%r130+52];
	st.u32 	[%rd1248+52], %r2657;
	ld.shared.u32 	%r2658, [%r130+56];
	st.u32 	[%rd1248+56], %r2658;
	ld.shared.u32 	%r2659, [%r130+60];
	st.u32 	[%rd1248+60], %r2659;
	ld.shared.u32 	%r2660, [%r130+64];
	st.u32 	[%rd1248+64], %r2660;
	ld.shared.u32 	%r2661, [%r130+68];
	st.u32 	[%rd1248+68], %r2661;
	ld.shared.u32 	%r2662, [%r130+72];
	st.u32 	[%rd1248+72], %r2662;
	ld.shared.u32 	%r2663, [%r130+76];
	st.u32 	[%rd1248+76], %r2663;
	ld.shared.u32 	%r2664, [%r130+80];
	st.u32 	[%rd1248+80], %r2664;
	ld.shared.u32 	%r2665, [%r130+84];
	st.u32 	[%rd1248+84], %r2665;
	ld.shared.u32 	%r2666, [%r130+88];
	st.u32 	[%rd1248+88], %r2666;
	ld.shared.u32 	%r2667, [%r130+92];
	st.u32 	[%rd1248+92], %r2667;
	ld.shared.u32 	%r2668, [%r130+96];
	st.u32 	[%rd1248+96], %r2668;
	ld.shared.u32 	%r2669, [%r130+100];
	st.u32 	[%rd1248+100], %r2669;
	ld.shared.u32 	%r2670, [%r130+104];
	st.u32 	[%rd1248+104], %r2670;
	ld.shared.u32 	%r2671, [%r130+108];
	st.u32 	[%rd1248+108], %r2671;
	ld.shared.u32 	%r2672, [%r130+112];
	st.u32 	[%rd1248+112], %r2672;
	ld.shared.u32 	%r2673, [%r130+116];
	st.u32 	[%rd1248+116], %r2673;
	ld.shared.u32 	%r2674, [%r130+120];
	st.u32 	[%rd1248+120], %r2674;
	ld.shared.u32 	%r2675, [%r130+124];
	st.u32 	[%rd1248+124], %r2675;
	ld.shared.u32 	%r2676, [%r130+128];
	st.u32 	[%rd1248+128], %r2676;
	ld.shared.u32 	%r2677, [%r130+132];
	st.u32 	[%rd1248+132], %r2677;
	ld.shared.u32 	%r2678, [%r130+136];
	st.u32 	[%rd1248+136], %r2678;
	ld.shared.u32 	%r2679, [%r130+140];
	st.u32 	[%rd1248+140], %r2679;
	ld.shared.u32 	%r2680, [%r130+144];
	st.u32 	[%rd1248+144], %r2680;
	ld.shared.u32 	%r2681, [%r130+148];
	st.u32 	[%rd1248+148], %r2681;
	ld.shared.u32 	%r2682, [%r130+152];
	st.u32 	[%rd1248+152], %r2682;
	ld.shared.u32 	%r2683, [%r130+156];
	st.u32 	[%rd1248+156], %r2683;
	ld.shared.u32 	%r2684, [%r130+160];
	st.u32 	[%rd1248+160], %r2684;
	ld.shared.u32 	%r2685, [%r130+164];
	st.u32 	[%rd1248+164], %r2685;
	ld.shared.u32 	%r2686, [%r130+168];
	st.u32 	[%rd1248+168], %r2686;
	ld.shared.u32 	%r2687, [%r130+172];
	st.u32 	[%rd1248+172], %r2687;
	ld.shared.u32 	%r2688, [%r130+176];
	st.u32 	[%rd1248+176], %r2688;
	ld.shared.u32 	%r2689, [%r130+180];
	st.u32 	[%rd1248+180], %r2689;
	ld.shared.u32 	%r2690, [%r130+184];
	st.u32 	[%rd1248+184], %r2690;
	ld.shared.u32 	%r2691, [%r130+188];
	st.u32 	[%rd1248+188], %r2691;
	mul.hi.s32 	%r2692, %r131, 715827883;
	shr.u32 	%r2693, %r2692, 31;
	shr.u32 	%r2694, %r2692, 3;
	add.s32 	%r2695, %r2694, %r2693;
	mul.lo.s32 	%r2696, %r2695, 48;
	sub.s32 	%r2697, %r131, %r2696;
	ld.global.v2.u32 	{%r2698, %r2699}, [%rd38];
	shr.u32 	%r2700, %r2699, 2;
	xor.b32  	%r2701, %r2700, %r2699;
	ld.global.v2.u32 	{%r5930, %r5929}, [%rd38+8];
	ld.global.v2.u32 	{%r5928, %r5927}, [%rd38+16];
	st.global.v2.u32 	[%rd38+8], {%r5929, %r5928};
	shl.b32 	%r2702, %r5927, 4;
	shl.b32 	%r2703, %r2701, 1;
	xor.b32  	%r2704, %r2703, %r2702;
	xor.b32  	%r2705, %r2704, %r2701;
	xor.b32  	%r5926, %r2705, %r5927;
	st.global.v2.u32 	[%rd38+16], {%r5927, %r5926};
	add.s32 	%r5925, %r2698, 362437;
	st.global.v2.u32 	[%rd38], {%r5925, %r5930};
	add.s32 	%r2706, %r5926, %r5925;
	cvt.rn.f32.u32 	%f25, %r2706;
	fma.rn.f32 	%f26, %f25, 0f2F800000, 0f2F000000;
	mul.f32 	%f27, %f26, 0f42C80000;
	cvt.rzi.s32.f32 	%r2707, %f27;
	mul.hi.s32 	%r2708, %r2707, 715827883;
	shr.u32 	%r2709, %r2708, 31;
	shr.u32 	%r2710, %r2708, 3;
	add.s32 	%r2711, %r2710, %r2709;
	mul.lo.s32 	%r2712, %r2711, 48;
	sub.s32 	%r2713, %r2707, %r2712;
	max.s32 	%r5922, %r2697, %r2713;
	min.s32 	%r5923, %r2697, %r2713;
	setp.lt.s32 	%p522, %r5923, %r5922;
	@%p522 bra 	$L__BB1_394;
$L__BB1_507:
	mov.u32 	%r477, %r5928;
	mov.u32 	%r476, %r5927;
	mov.u32 	%r5928, %r5926;
	shr.u32 	%r2714, %r5930, 2;
	xor.b32  	%r2715, %r2714, %r5930;
	shl.b32 	%r2716, %r5928, 4;
	shl.b32 	%r2717, %r2715, 1;
	xor.b32  	%r2718, %r2717, %r2716;
	xor.b32  	%r2719, %r2718, %r2715;
	xor.b32  	%r5927, %r2719, %r5928;
	add.s32 	%r2720, %r5925, %r5927;
	add.s32 	%r2721, %r2720, 362437;
	cvt.rn.f32.u32 	%f28, %r2721;
	fma.rn.f32 	%f29, %f28, 0f2F800000, 0f2F000000;
	mul.f32 	%f30, %f29, 0f42C80000;
	cvt.rzi.s32.f32 	%r2722, %f30;
	mul.hi.s32 	%r2723, %r2722, 715827883;
	shr.u32 	%r2724, %r2723, 31;
	shr.u32 	%r2725, %r2723, 3;
	add.s32 	%r2726, %r2725, %r2724;
	mul.lo.s32 	%r2727, %r2726, 48;
	sub.s32 	%r5923, %r2722, %r2727;
	shr.u32 	%r2728, %r5929, 2;
	xor.b32  	%r2729, %r2728, %r5929;
	shl.b32 	%r2730, %r5927, 4;
	shl.b32 	%r2731, %r2729, 1;
	xor.b32  	%r2732, %r2731, %r2730;
	xor.b32  	%r2733, %r2732, %r2729;
	xor.b32  	%r5926, %r2733, %r5927;
	add.s32 	%r5925, %r5925, 724874;
	add.s32 	%r2734, %r5926, %r5925;
	cvt.rn.f32.u32 	%f31, %r2734;
	fma.rn.f32 	%f32, %f31, 0f2F800000, 0f2F000000;
	mul.f32 	%f33, %f32, 0f42C80000;
	cvt.rzi.s32.f32 	%r2735, %f33;
	mul.hi.s32 	%r2736, %r2735, 715827883;
	shr.u32 	%r2737, %r2736, 31;
	shr.u32 	%r2738, %r2736, 3;
	add.s32 	%r2739, %r2738, %r2737;
	mul.lo.s32 	%r2740, %r2739, 48;
	sub.s32 	%r5922, %r2735, %r2740;
	setp.lt.s32 	%p523, %r5923, %r5922;
	mov.u32 	%r5929, %r476;
	mov.u32 	%r5930, %r477;
	@%p523 bra 	$L__BB1_393;
	bra.uni 	$L__BB1_507;
$L__BB1_508:
	mul.wide.s32 	%rd664, %r5935, 4;
	add.s64 	%rd123, %rd4, %rd664;
	ld.local.u32 	%r3144, [%rd123];
	setp.ne.s32 	%p773, %r3144, -1;
	@%p773 bra 	$L__BB1_510;
	st.local.u32 	[%rd123], %r586;
	add.s32 	%r5935, %r5935, 1;
	add.s32 	%r5934, %r5934, 1;
	bra.uni 	$L__BB1_511;
$L__BB1_510:
	add.s32 	%r5935, %r5935, 1;
$L__BB1_511:
	setp.lt.s32 	%p774, %r5934, 48;
	@%p774 bra 	$L__BB1_504;
	ld.param.u64 	%rd1229, [_Z10tlboKernelPiS_iP17curandStateXORWOWi_param_3];
	ld.local.v4.u32 	{%r3145, %r3146, %r3147, %r3148}, [%rd4];
	st.u32 	[%rd1248], %r3145;
	st.u32 	[%rd1248+4], %r3146;
	st.u32 	[%rd1248+8], %r3147;
	st.u32 	[%rd1248+12], %r3148;
	ld.local.v4.u32 	{%r3149, %r3150, %r3151, %r3152}, [%rd4+16];
	st.u32 	[%rd1248+16], %r3149;
	st.u32 	[%rd1248+20], %r3150;
	st.u32 	[%rd1248+24], %r3151;
	st.u32 	[%rd1248+28], %r3152;
	ld.local.v4.u32 	{%r3153, %r3154, %r3155, %r3156}, [%rd4+32];
	st.u32 	[%rd1248+32], %r3153;
	st.u32 	[%rd1248+36], %r3154;
	st.u32 	[%rd1248+40], %r3155;
	st.u32 	[%rd1248+44], %r3156;
	ld.local.v4.u32 	{%r3157, %r3158, %r3159, %r3160}, [%rd4+48];
	st.u32 	[%rd1248+48], %r3157;
	st.u32 	[%rd1248+52], %r3158;
	st.u32 	[%rd1248+56], %r3159;
	st.u32 	[%rd1248+60], %r3160;
	ld.local.v4.u32 	{%r3161, %r3162, %r3163, %r3164}, [%rd4+64];
	st.u32 	[%rd1248+64], %r3161;
	st.u32 	[%rd1248+68], %r3162;
	st.u32 	[%rd1248+72], %r3163;
	st.u32 	[%rd1248+76], %r3164;
	ld.local.v4.u32 	{%r3165, %r3166, %r3167, %r3168}, [%rd4+80];
	st.u32 	[%rd1248+80], %r3165;
	st.u32 	[%rd1248+84], %r3166;
	st.u32 	[%rd1248+88], %r3167;
	st.u32 	[%rd1248+92], %r3168;
	ld.local.v4.u32 	{%r3169, %r3170, %r3171, %r3172}, [%rd4+96];
	st.u32 	[%rd1248+96], %r3169;
	st.u32 	[%rd1248+100], %r3170;
	st.u32 	[%rd1248+104], %r3171;
	st.u32 	[%rd1248+108], %r3172;
	ld.local.v4.u32 	{%r3173, %r3174, %r3175, %r3176}, [%rd4+112];
	st.u32 	[%rd1248+112], %r3173;
	st.u32 	[%rd1248+116], %r3174;
	st.u32 	[%rd1248+120], %r3175;
	st.u32 	[%rd1248+124], %r3176;
	ld.local.v4.u32 	{%r3177, %r3178, %r3179, %r3180}, [%rd4+128];
	st.u32 	[%rd1248+128], %r3177;
	st.u32 	[%rd1248+132], %r3178;
	st.u32 	[%rd1248+136], %r3179;
	st.u32 	[%rd1248+140], %r3180;
	ld.local.v4.u32 	{%r3181, %r3182, %r3183, %r3184}, [%rd4+144];
	st.u32 	[%rd1248+144], %r3181;
	st.u32 	[%rd1248+148], %r3182;
	st.u32 	[%rd1248+152], %r3183;
	st.u32 	[%rd1248+156], %r3184;
	ld.local.v4.u32 	{%r3185, %r3186, %r3187, %r3188}, [%rd4+160];
	st.u32 	[%rd1248+160], %r3185;
	st.u32 	[%rd1248+164], %r3186;
	st.u32 	[%rd1248+168], %r3187;
	st.u32 	[%rd1248+172], %r3188;
	ld.local.v4.u32 	{%r3189, %r3190, %r3191, %r3192}, [%rd4+176];
	st.u32 	[%rd1248+176], %r3189;
	st.u32 	[%rd1248+180], %r3190;
	st.u32 	[%rd1248+184], %r3191;
	st.u32 	[%rd1248+188], %r3192;
	{ // callseq 6, 0
	.param .b64 param0;
	st.param.b64 	[param0], 192;
	.param .b64 retval0;
	call.uni (retval0), 
	malloc, 
	(
	param0
	);
	ld.param.b64 	%rd1247, [retval0];
	} // callseq 6
	cvta.to.global.u64 	%rd666, %rd1229;
	mov.u32 	%r3193, %tid.x;
	mul.wide.u32 	%rd667, %r3193, 48;
	add.s64 	%rd125, %rd666, %rd667;
	ld.global.v2.u32 	{%r3194, %r3195}, [%rd125];
	shr.u32 	%r3196, %r3195, 2;
	xor.b32  	%r3197, %r3196, %r3195;
	ld.global.v2.u32 	{%r3198, %r5941}, [%rd125+8];
	ld.global.v2.u32 	{%r5940, %r5939}, [%rd125+16];
	shl.b32 	%r3199, %r5939, 4;
	shl.b32 	%r3200, %r3197, 1;
	xor.b32  	%r3201, %r3200, %r3199;
	xor.b32  	%r3202, %r3201, %r3197;
	xor.b32  	%r5938, %r3202, %r5939;
	add.s32 	%r3203, %r3194, %r5938;
	add.s32 	%r3204, %r3203, 362437;
	cvt.rn.f32.u32 	%f34, %r3204;
	fma.rn.f32 	%f35, %f34, 0f2F800000, 0f2F000000;
	mul.f32 	%f36, %f35, 0f42C80000;
	cvt.rzi.s32.f32 	%r3205, %f36;
	mul.hi.s32 	%r3206, %r3205, 715827883;
	shr.u32 	%r3207, %r3206, 31;
	shr.u32 	%r3208, %r3206, 3;
	add.s32 	%r3209, %r3208, %r3207;
	mul.lo.s32 	%r3210, %r3209, 48;
	sub.s32 	%r3211, %r3205, %r3210;
	shr.u32 	%r3212, %r3198, 2;
	xor.b32  	%r3213, %r3212, %r3198;
	st.global.v2.u32 	[%rd125+8], {%r5940, %r5939};
	shl.b32 	%r3214, %r5938, 4;
	shl.b32 	%r3215, %r3213, 1;
	xor.b32  	%r3216, %r3215, %r3214;
	xor.b32  	%r3217, %r3216, %r3213;
	xor.b32  	%r5937, %r3217, %r5938;
	st.global.v2.u32 	[%rd125+16], {%r5938, %r5937};
	add.s32 	%r5936, %r3194, 724874;
	st.global.v2.u32 	[%rd125], {%r5936, %r5941};
	add.s32 	%r3218, %r5937, %r5936;
	cvt.rn.f32.u32 	%f37, %r3218;
	fma.rn.f32 	%f38, %f37, 0f2F800000, 0f2F000000;
	mul.f32 	%f39, %f38, 0f42C80000;
	cvt.rzi.s32.f32 	%r3219, %f39;
	mul.hi.s32 	%r3220, %r3219, 715827883;
	shr.u32 	%r3221, %r3220, 31;
	shr.u32 	%r3222, %r3220, 3;
	add.s32 	%r3223, %r3222, %r3221;
	mul.lo.s32 	%r3224, %r3223, 48;
	sub.s32 	%r3225, %r3219, %r3224;
	max.s32 	%r5942, %r3211, %r3225;
	min.s32 	%r5943, %r3211, %r3225;
	setp.lt.s32 	%p775, %r5943, %r5942;
	@%p775 bra 	$L__BB1_515;
$L__BB1_513:
	mov.u32 	%r604, %r5939;
	mov.u32 	%r603, %r5938;
	mov.u32 	%r5939, %r5937;
	shr.u32 	%r3226, %r5941, 2;
	xor.b32  	%r3227, %r3226, %r5941;
	shl.b32 	%r3228, %r5939, 4;
	shl.b32 	%r3229, %r3227, 1;
	xor.b32  	%r3230, %r3229, %r3228;
	xor.b32  	%r3231, %r3230, %r3227;
	xor.b32  	%r5938, %r3231, %r5939;
	add.s32 	%r3232, %r5936, %r5938;
	add.s32 	%r3233, %r3232, 362437;
	cvt.rn.f32.u32 	%f40, %r3233;
	fma.rn.f32 	%f41, %f40, 0f2F800000, 0f2F000000;
	mul.f32 	%f42, %f41, 0f42C80000;
	cvt.rzi.s32.f32 	%r3234, %f42;
	mul.hi.s32 	%r3235, %r3234, 715827883;
	shr.u32 	%r3236, %r3235, 31;
	shr.u32 	%r3237, %r3235, 3;
	add.s32 	%r3238, %r3237, %r3236;
	mul.lo.s32 	%r3239, %r3238, 48;
	sub.s32 	%r5943, %r3234, %r3239;
	shr.u32 	%r3240, %r5940, 2;
	xor.b32  	%r3241, %r3240, %r5940;
	shl.b32 	%r3242, %r5938, 4;
	shl.b32 	%r3243, %r3241, 1;
	xor.b32  	%r3244, %r3243, %r3242;
	xor.b32  	%r3245, %r3244, %r3241;
	xor.b32  	%r5937, %r3245, %r5938;
	add.s32 	%r5936, %r5936, 724874;
	add.s32 	%r3246, %r5937, %r5936;
	cvt.rn.f32.u32 	%f43, %r3246;
	fma.rn.f32 	%f44, %f43, 0f2F800000, 0f2F000000;
	mul.f32 	%f45, %f44, 0f42C80000;
	cvt.rzi.s32.f32 	%r3247, %f45;
	mul.hi.s32 	%r3248, %r3247, 715827883;
	shr.u32 	%r3249, %r3248, 31;
	shr.u32 	%r3250, %r3248, 3;
	add.s32 	%r3251, %r3250, %r3249;
	mul.lo.s32 	%r3252, %r3251, 48;
	sub.s32 	%r5942, %r3247, %r3252;
	setp.lt.s32 	%p776, %r5943, %r5942;
	mov.u32 	%r5940, %r603;
	mov.u32 	%r5941, %r604;
	@%p776 bra 	$L__BB1_514;
	bra.uni 	$L__BB1_513;
$L__BB1_514:
	st.global.v2.u32 	[%rd125+8], {%r603, %r5939};
	st.global.v2.u32 	[%rd125+16], {%r5938, %r5937};
	st.global.v2.u32 	[%rd125], {%r5936, %r604};
$L__BB1_515:
	ld.u32 	%r5972, [%rd1248];
	st.u32 	[%rd1247], %r5972;
	ld.u32 	%r3253, [%rd1248+4];
	st.u32 	[%rd1247+4], %r3253;
	ld.u32 	%r3254, [%rd1248+8];
	st.u32 	[%rd1247+8], %r3254;
	ld.u32 	%r3255, [%rd1248+12];
	st.u32 	[%rd1247+12], %r3255;
	ld.u32 	%r3256, [%rd1248+16];
	st.u32 	[%rd1247+16], %r3256;
	ld.u32 	%r3257, [%rd1248+20];
	st.u32 	[%rd1247+20], %r3257;
	ld.u32 	%r3258, [%rd1248+24];
	st.u32 	[%rd1247+24], %r3258;
	ld.u32 	%r3259, [%rd1248+28];
	st.u32 	[%rd1247+28], %r3259;
	ld.u32 	%r3260, [%rd1248+32];
	st.u32 	[%rd1247+32], %r3260;
	ld.u32 	%r3261, [%rd1248+36];
	st.u32 	[%rd1247+36], %r3261;
	ld.u32 	%r3262, [%rd1248+40];
	st.u32 	[%rd1247+40], %r3262;
	ld.u32 	%r3263, [%rd1248+44];
	st.u32 	[%rd1247+44], %r3263;
	ld.u32 	%r3264, [%rd1248+48];
	st.u32 	[%rd1247+48], %r3264;
	ld.u32 	%r3265, [%rd1248+52];
	st.u32 	[%rd1247+52], %r3265;
	ld.u32 	%r3266, [%rd1248+56];
	st.u32 	[%rd1247+56], %r3266;
	ld.u32 	%r3267, [%rd1248+60];
	st.u32 	[%rd1247+60], %r3267;
	ld.u32 	%r3268, [%rd1248+64];
	st.u32 	[%rd1247+64], %r3268;
	ld.u32 	%r3269, [%rd1248+68];
	st.u32 	[%rd1247+68], %r3269;
	ld.u32 	%r3270, [%rd1248+72];
	st.u32 	[%rd1247+72], %r3270;
	ld.u32 	%r3271, [%rd1248+76];
	st.u32 	[%rd1247+76], %r3271;
	ld.u32 	%r3272, [%rd1248+80];
	st.u32 	[%rd1247+80], %r3272;
	ld.u32 	%r3273, [%rd1248+84];
	st.u32 	[%rd1247+84], %r3273;
	ld.u32 	%r3274, [%rd1248+88];
	st.u32 	[%rd1247+88], %r3274;
	ld.u32 	%r3275, [%rd1248+92];
	st.u32 	[%rd1247+92], %r3275;
	ld.u32 	%r3276, [%rd1248+96];
	st.u32 	[%rd1247+96], %r3276;
	ld.u32 	%r3277, [%rd1248+100];
	st.u32 	[%rd1247+100], %r3277;
	ld.u32 	%r3278, [%rd1248+104];
	st.u32 	[%rd1247+104], %r3278;
	ld.u32 	%r3279, [%rd1248+108];
	st.u32 	[%rd1247+108], %r3279;
	ld.u32 	%r3280, [%rd1248+112];
	st.u32 	[%rd1247+112], %r3280;
	ld.u32 	%r3281, [%rd1248+116];
	st.u32 	[%rd1247+116], %r3281;
	ld.u32 	%r3282, [%rd1248+120];
	st.u32 	[%rd1247+120], %r3282;
	ld.u32 	%r3283, [%rd1248+124];
	st.u32 	[%rd1247+124], %r3283;
	ld.u32 	%r3284, [%rd1248+128];
	st.u32 	[%rd1247+128], %r3284;
	ld.u32 	%r3285, [%rd1248+132];
	st.u32 	[%rd1247+132], %r3285;
	ld.u32 	%r3286, [%rd1248+136];
	st.u32 	[%rd1247+136], %r3286;
	ld.u32 	%r3287, [%rd1248+140];
	st.u32 	[%rd1247+140], %r3287;
	ld.u32 	%r3288, [%rd1248+144];
	st.u32 	[%rd1247+144], %r3288;
	ld.u32 	%r3289, [%rd1248+148];
	st.u32 	[%rd1247+148], %r3289;
	ld.u32 	%r3290, [%rd1248+152];
	st.u32 	[%rd1247+152], %r3290;
	ld.u32 	%r3291, [%rd1248+156];
	st.u32 	[%rd1247+156], %r3291;
	ld.u32 	%r3292, [%rd1248+160];
	st.u32 	[%rd1247+160], %r3292;
	ld.u32 	%r3293, [%rd1248+164];
	st.u32 	[%rd1247+164], %r3293;
	ld.u32 	%r3294, [%rd1248+168];
	st.u32 	[%rd1247+168], %r3294;
	ld.u32 	%r3295, [%rd1248+172];
	st.u32 	[%rd1247+172], %r3295;
	ld.u32 	%r3296, [%rd1248+176];
	st.u32 	[%rd1247+176], %r3296;
	ld.u32 	%r3297, [%rd1248+180];
	st.u32 	[%rd1247+180], %r3297;
	ld.u32 	%r3298, [%rd1248+184];
	st.u32 	[%rd1247+184], %r3298;
	ld.u32 	%r3299, [%rd1248+188];
	st.u32 	[%rd1247+188], %r3299;
	setp.gt.s32 	%p777, %r5943, %r5942;
	@%p777 bra 	$L__BB1_519;
	mov.u32 	%r5944, %r5942;
	mov.u32 	%r5945, %r5943;
$L__BB1_517:
	mul.wide.s32 	%rd668, %r5944, 4;
	add.s64 	%rd669, %rd1248, %rd668;
	ld.u32 	%r3300, [%rd669];
	mul.wide.s32 	%rd670, %r5945, 4;
	add.s64 	%rd671, %rd1247, %rd670;
	st.u32 	[%rd671], %r3300;
	add.s32 	%r617, %r5945, 1;
	add.s32 	%r618, %r5944, -1;
	setp.lt.s32 	%p778, %r5945, %r5942;
	setp.gt.s32 	%p779, %r5944, %r5943;
	and.pred  	%p780, %p778, %p779;
	mov.u32 	%r5944, %r618;
	mov.u32 	%r5945, %r617;
	@%p780 bra 	$L__BB1_517;
	ld.u32 	%r5972, [%rd1247];
$L__BB1_519:
	st.u32 	[%rd1248], %r5972;
	ld.u32 	%r3301, [%rd1247+4];
	st.u32 	[%rd1248+4], %r3301;
	ld.u32 	%r3302, [%rd1247+8];
	st.u32 	[%rd1248+8], %r3302;
	ld.u32 	%r3303, [%rd1247+12];
	st.u32 	[%rd1248+12], %r3303;
	ld.u32 	%r3304, [%rd1247+16];
	st.u32 	[%rd1248+16], %r3304;
	ld.u32 	%r3305, [%rd1247+20];
	st.u32 	[%rd1248+20], %r3305;
	ld.u32 	%r3306, [%rd1247+24];
	st.u32 	[%rd1248+24], %r3306;
	ld.u32 	%r3307, [%rd1247+28];
	st.u32 	[%rd1248+28], %r3307;
	ld.u32 	%r3308, [%rd1247+32];
	st.u32 	[%rd1248+32], %r3308;
	ld.u32 	%r3309, [%rd1247+36];
	st.u32 	[%rd1248+36], %r3309;
	ld.u32 	%r3310, [%rd1247+40];
	st.u32 	[%rd1248+40], %r3310;
	ld.u32 	%r3311, [%rd1247+44];
	st.u32 	[%rd1248+44], %r3311;
	ld.u32 	%r3312, [%rd1247+48];
	st.u32 	[%rd1248+48], %r3312;
	ld.u32 	%r3313, [%rd1247+52];
	st.u32 	[%rd1248+52], %r3313;
	ld.u32 	%r3314, [%rd1247+56];
	st.u32 	[%rd1248+56], %r3314;
	ld.u32 	%r3315, [%rd1247+60];
	st.u32 	[%rd1248+60], %r3315;
	ld.u32 	%r3316, [%rd1247+64];
	st.u32 	[%rd1248+64], %r3316;
	ld.u32 	%r3317, [%rd1247+68];
	st.u32 	[%rd1248+68], %r3317;
	ld.u32 	%r3318, [%rd1247+72];
	st.u32 	[%rd1248+72], %r3318;
	ld.u32 	%r3319, [%rd1247+76];
	st.u32 	[%rd1248+76], %r3319;
	ld.u32 	%r3320, [%rd1247+80];
	st.u32 	[%rd1248+80], %r3320;
	ld.u32 	%r3321, [%rd1247+84];
	st.u32 	[%rd1248+84], %r3321;
	ld.u32 	%r3322, [%rd1247+88];
	st.u32 	[%rd1248+88], %r3322;
	ld.u32 	%r3323, [%rd1247+92];
	st.u32 	[%rd1248+92], %r3323;
	ld.u32 	%r3324, [%rd1247+96];
	st.u32 	[%rd1248+96], %r3324;
	ld.u32 	%r3325, [%rd1247+100];
	st.u32 	[%rd1248+100], %r3325;
	ld.u32 	%r3326, [%rd1247+104];
	st.u32 	[%rd1248+104], %r3326;
	ld.u32 	%r3327, [%rd1247+108];
	st.u32 	[%rd1248+108], %r3327;
	ld.u32 	%r3328, [%rd1247+112];
	st.u32 	[%rd1248+112], %r3328;
	ld.u32 	%r3329, [%rd1247+116];
	st.u32 	[%rd1248+116], %r3329;
	ld.u32 	%r3330, [%rd1247+120];
	st.u32 	[%rd1248+120], %r3330;
	ld.u32 	%r3331, [%rd1247+124];
	st.u32 	[%rd1248+124], %r3331;
	ld.u32 	%r3332, [%rd1247+128];
	st.u32 	[%rd1248+128], %r3332;
	ld.u32 	%r3333, [%rd1247+132];
	st.u32 	[%rd1248+132], %r3333;
	ld.u32 	%r3334, [%rd1247+136];
	st.u32 	[%rd1248+136], %r3334;
	ld.u32 	%r3335, [%rd1247+140];
	st.u32 	[%rd1248+140], %r3335;
	ld.u32 	%r3336, [%rd1247+144];
	st.u32 	[%rd1248+144], %r3336;
	ld.u32 	%r3337, [%rd1247+148];
	st.u32 	[%rd1248+148], %r3337;
	ld.u32 	%r3338, [%rd1247+152];
	st.u32 	[%rd1248+152], %r3338;
	ld.u32 	%r3339, [%rd1247+156];
	st.u32 	[%rd1248+156], %r3339;
	ld.u32 	%r3340, [%rd1247+160];
	st.u32 	[%rd1248+160], %r3340;
	ld.u32 	%r3341, [%rd1247+164];
	st.u32 	[%rd1248+164], %r3341;
	ld.u32 	%r3342, [%rd1247+168];
	st.u32 	[%rd1248+168], %r3342;
	ld.u32 	%r3343, [%rd1247+172];
	st.u32 	[%rd1248+172], %r3343;
	ld.u32 	%r3344, [%rd1247+176];
	st.u32 	[%rd1248+176], %r3344;
	ld.u32 	%r3345, [%rd1247+180];
	st.u32 	[%rd1248+180], %r3345;
	ld.u32 	%r3346, [%rd1247+184];
	st.u32 	[%rd1248+184], %r3346;
	ld.u32 	%r3347, [%rd1247+188];
	st.u32 	[%rd1248+188], %r3347;
	bra.uni 	$L__BB1_647;
$L__BB1_520:
	st.global.v2.u32 	[%rd38+8], {%r639, %r5953};
	st.global.v2.u32 	[%rd38+16], {%r5952, %r5951};
	st.global.v2.u32 	[%rd38], {%r5950, %r640};
$L__BB1_521:
	setp.lt.s32 	%p265, %r5947, %r5948;
	@%p265 bra 	$L__BB1_528;
	sub.s32 	%r2037, %r5947, %r5948;
	add.s32 	%r2038, %r2037, 1;
	and.b32  	%r631, %r2038, 3;
	setp.eq.s32 	%p266, %r631, 0;
	mov.u32 	%r5949, %r5948;
	@%p266 bra 	$L__BB1_526;
	shl.b32 	%r2039, %r5948, 2;
	mov.u32 	%r2040, _ZZ10tlboKernelPiS_iP17curandStateXORWOWiE13block_teacher;
	add.s32 	%r632, %r2040, %r2039;
	ld.shared.u32 	%r2041, [%r632];
	mul.wide.s32 	%rd373, %r5948, 4;
	add.s64 	%rd127, %rd1248, %rd373;
	st.u32 	[%rd127], %r2041;
	add.s32 	%r5949, %r5948, 1;
	setp.eq.s32 	%p267, %r631, 1;
	@%p267 bra 	$L__BB1_526;
	ld.shared.u32 	%r2042, [%r632+4];
	st.u32 	[%rd127+4], %r2042;
	add.s32 	%r5949, %r5948, 2;
	setp.eq.s32 	%p268, %r631, 2;
	@%p268 bra 	$L__BB1_526;
	ld.shared.u32 	%r2043, [%r632+8];
	st.u32 	[%rd127+8], %r2043;
	add.s32 	%r5949, %r5948, 3;
$L__BB1_526:
	setp.lt.u32 	%p269, %r2037, 3;
	@%p269 bra 	$L__BB1_528;
$L__BB1_527:
	shl.b32 	%r2045, %r5949, 2;
	mov.u32 	%r2046, _ZZ10tlboKernelPiS_iP17curandStateXORWOWiE13block_teacher;
	add.s32 	%r2047, %r2046, %r2045;
	ld.shared.u32 	%r2048, [%r2047];
	mul.wide.s32 	%rd374, %r5949, 4;
	add.s64 	%rd375, %rd1248, %rd374;
	st.u32 	[%rd375], %r2048;
	ld.shared.u32 	%r2049, [%r2047+4];
	st.u32 	[%rd375+4], %r2049;
	ld.shared.u32 	%r2050, [%r2047+8];
	st.u32 	[%rd375+8], %r2050;
	add.s32 	%r2051, %r5949, 3;
	ld.shared.u32 	%r2052, [%r2047+12];
	st.u32 	[%rd375+12], %r2052;
	add.s32 	%r5949, %r5949, 4;
	setp.ne.s32 	%p270, %r2051, %r5947;
	@%p270 bra 	$L__BB1_527;
$L__BB1_528:
	mov.b64 	%rd1245, 0;
$L__BB1_529:
	shl.b64 	%rd377, %rd1245, 2;
	add.s64 	%rd378, %rd2, %rd377;
	mov.b32 	%r2053, -1;
	st.local.u32 	[%rd378], %r2053;
	add.s64 	%rd129, %rd1245, 1;
	setp.lt.u64 	%p271, %rd1245, 47;
	mov.u64 	%rd1245, %rd129;
	@%p271 bra 	$L__BB1_529;
	mov.b64 	%rd1246, 0;
$L__BB1_531:
	shl.b64 	%rd380, %rd1246, 2;
	add.s64 	%rd381, %rd3, %rd380;
	mov.b32 	%r2054, 0;
	st.local.u32 	[%rd381], %r2054;
	add.s64 	%rd131, %rd1246, 1;
	setp.lt.u64 	%p272, %rd1246, 47;
	mov.u64 	%rd1246, %rd131;
	@%p272 bra 	$L__BB1_531;
	ld.u32 	%r650, [%rd1248];
	mul.wide.s32 	%rd382, %r650, 4;
	add.s64 	%rd132, %rd3, %rd382;
	ld.local.u32 	%r2055, [%rd132];
	add.s32 	%r2056, %r2055, 1;
	st.local.u32 	[%rd132], %r2056;
	ld.u32 	%r651, [%rd1248+4];
	mul.wide.s32 	%rd383, %r651, 4;
	add.s64 	%rd384, %rd3, %rd383;
	ld.local.u32 	%r2057, [%rd384];
	add.s32 	%r2058, %r2057, 1;
	st.local.u32 	[%rd384], %r2058;
	ld.u32 	%r652, [%rd1248+8];
	mul.wide.s32 	%rd385, %r652, 4;
	add.s64 	%rd386, %rd3, %rd385;
	ld.local.u32 	%r2059, [%rd386];
	add.s32 	%r2060, %r2059, 1;
	st.local.u32 	[%rd386], %r2060;
	ld.u32 	%r653, [%rd1248+12];
	mul.wide.s32 	%rd387, %r653, 4;
	add.s64 	%rd388, %rd3, %rd387;
	ld.local.u32 	%r2061, [%rd388];
	add.s32 	%r2062, %r2061, 1;
	st.local.u32 	[%rd388], %r2062;
	ld.u32 	%r654, [%rd1248+16];
	mul.wide.s32 	%rd389, %r654, 4;
	add.s64 	%rd390, %rd3, %rd389;
	ld.local.u32 	%r2063, [%rd390];
	add.s32 	%r2064, %r2063, 1;
	st.local.u32 	[%rd390], %r2064;
	ld.u32 	%r655, [%rd1248+20];
	mul.wide.s32 	%rd391, %r655, 4;
	add.s64 	%rd392, %rd3, %rd391;
	ld.local.u32 	%r2065, [%rd392];
	add.s32 	%r2066, %r2065, 1;
	st.local.u32 	[%rd392], %r2066;
	ld.u32 	%r656, [%rd1248+24];
	mul.wide.s32 	%rd393, %r656, 4;
	add.s64 	%rd394, %rd3, %rd393;
	ld.local.u32 	%r2067, [%rd394];
	add.s32 	%r2068, %r2067, 1;
	st.local.u32 	[%rd394], %r2068;
	ld.u32 	%r657, [%rd1248+28];
	mul.wide.s32 	%rd395, %r657, 4;
	add.s64 	%rd396, %rd3, %rd395;
	ld.local.u32 	%r2069, [%rd396];
	add.s32 	%r2070, %r2069, 1;
	st.local.u32 	[%rd396], %r2070;
	ld.u32 	%r658, [%rd1248+32];
	mul.wide.s32 	%rd397, %r658, 4;
	add.s64 	%rd133, %rd3, %rd397;
	ld.local.u32 	%r2071, [%rd133];
	add.s32 	%r2072, %r2071, 1;
	st.local.u32 	[%rd133], %r2072;
	ld.u32 	%r659, [%rd1248+36];
	mul.wide.s32 	%rd398, %r659, 4;
	add.s64 	%rd399, %rd3, %rd398;
	ld.local.u32 	%r2073, [%rd399];
	add.s32 	%r2074, %r2073, 1;
	st.local.u32 	[%rd399], %r2074;
	ld.u32 	%r660, [%rd1248+40];
	mul.wide.s32 	%rd400, %r660, 4;
	add.s64 	%rd401, %rd3, %rd400;
	ld.local.u32 	%r2075, [%rd401];
	add.s32 	%r2076, %r2075, 1;
	st.local.u32 	[%rd401], %r2076;
	ld.u32 	%r661, [%rd1248+44];
	mul.wide.s32 	%rd402, %r661, 4;
	add.s64 	%rd403, %rd3, %rd402;
	ld.local.u32 	%r2077, [%rd403];
	add.s32 	%r2078, %r2077, 1;
	st.local.u32 	[%rd403], %r2078;
	ld.u32 	%r662, [%rd1248+48];
	mul.wide.s32 	%rd404, %r662, 4;
	add.s64 	%rd405, %rd3, %rd404;
	ld.local.u32 	%r2079, [%rd405];
	add.s32 	%r2080, %r2079, 1;
	st.local.u32 	[%rd405], %r2080;
	ld.u32 	%r663, [%rd1248+52];
	mul.wide.s32 	%rd406, %r663, 4;
	add.s64 	%rd407, %rd3, %rd406;
	ld.local.u32 	%r2081, [%rd407];
	add.s32 	%r2082, %r2081, 1;
	st.local.u32 	[%rd407], %r2082;
	ld.u32 	%r664, [%rd1248+56];
	mul.wide.s32 	%rd408, %r664, 4;
	add.s64 	%rd409, %rd3, %rd408;
	ld.local.u32 	%r2083, [%rd409];
	add.s32 	%r2084, %r2083, 1;
	st.local.u32 	[%rd409], %r2084;
	ld.u32 	%r665, [%rd1248+60];
	mul.wide.s32 	%rd410, %r665, 4;
	add.s64 	%rd134, %rd3, %rd410;
	ld.local.u32 	%r2085, [%rd134];
	add.s32 	%r2086, %r2085, 1;
	st.local.u32 	[%rd134], %r2086;
	ld.u32 	%r666, [%rd1248+64];
	mul.wide.s32 	%rd411, %r666, 4;
	add.s64 	%rd412, %rd3, %rd411;
	ld.local.u32 	%r2087, [%rd412];
	add.s32 	%r2088, %r2087, 1;
	st.local.u32 	[%rd412], %r2088;
	ld.u32 	%r667, [%rd1248+68];
	mul.wide.s32 	%rd413, %r667, 4;
	add.s64 	%rd414, %rd3, %rd413;
	ld.local.u32 	%r2089, [%rd414];
	add.s32 	%r2090, %r2089, 1;
	st.local.u32 	[%rd414], %r2090;
	ld.u32 	%r668, [%rd1248+72];
	mul.wide.s32 	%rd415, %r668, 4;
	add.s64 	%rd416, %rd3, %rd415;
	ld.local.u32 	%r2091, [%rd416];
	add.s32 	%r2092, %r2091, 1;
	st.local.u32 	[%rd416], %r2092;
	ld.u32 	%r669, [%rd1248+76];
	mul.wide.s32 	%rd417, %r669, 4;
	add.s64 	%rd418, %rd3, %rd417;
	ld.local.u32 	%r2093, [%rd418];
	add.s32 	%r2094, %r2093, 1;
	st.local.u32 	[%rd418], %r2094;
	ld.u32 	%r670, [%rd1248+80];
	mul.wide.s32 	%rd419, %r670, 4;
	add.s64 	%rd420, %rd3, %rd419;
	ld.local.u32 	%r2095, [%rd420];
	add.s32 	%r2096, %r2095, 1;
	st.local.u32 	[%rd420], %r2096;
	ld.u32 	%r671, [%rd1248+84];
	mul.wide.s32 	%rd421, %r671, 4;
	add.s64 	%rd422, %rd3, %rd421;
	ld.local.u32 	%r2097, [%rd422];
	add.s32 	%r2098, %r2097, 1;
	st.local.u32 	[%rd422], %r2098;
	ld.u32 	%r672, [%rd1248+88];
	mul.wide.s32 	%rd423, %r672, 4;
	add.s64 	%rd424, %rd3, %rd423;
	ld.local.u32 	%r2099, [%rd424];
	add.s32 	%r2100, %r2099, 1;
	st.local.u32 	[%rd424], %r2100;
	ld.u32 	%r673, [%rd1248+92];
	mul.wide.s32 	%rd425, %r673, 4;
	add.s64 	%rd426, %rd3, %rd425;
	ld.local.u32 	%r2101, [%rd426];
	add.s32 	%r2102, %r2101, 1;
	st.local.u32 	[%rd426], %r2102;
	ld.u32 	%r674, [%rd1248+96];
	mul.wide.s32 	%rd427, %r674, 4;
	add.s64 	%rd135, %rd3, %rd427;
	ld.local.u32 	%r2103, [%rd135];
	add.s32 	%r2104, %r2103, 1;
	st.local.u32 	[%rd135], %r2104;
	ld.u32 	%r675, [%rd1248+100];
	mul.wide.s32 	%rd428, %r675, 4;
	add.s64 	%rd429, %rd3, %rd428;
	ld.local.u32 	%r2105, [%rd429];
	add.s32 	%r2106, %r2105, 1;
	st.local.u32 	[%rd429], %r2106;
	ld.u32 	%r676, [%rd1248+104];
	mul.wide.s32 	%rd430, %r676, 4;
	add.s64 	%rd431, %rd3, %rd430;
	ld.local.u32 	%r2107, [%rd431];
	add.s32 	%r2108, %r2107, 1;
	st.local.u32 	[%rd431], %r2108;
	ld.u32 	%r677, [%rd1248+108];
	mul.wide.s32 	%rd432, %r677, 4;
	add.s64 	%rd433, %rd3, %rd432;
	ld.local.u32 	%r2109, [%rd433];
	add.s32 	%r2110, %r2109, 1;
	st.local.u32 	[%rd433], %r2110;
	ld.u32 	%r678, [%rd1248+112];
	mul.wide.s32 	%rd434, %r678, 4;
	add.s64 	%rd435, %rd3, %rd434;
	ld.local.u32 	%r2111, [%rd435];
	add.s32 	%r2112, %r2111, 1;
	st.local.u32 	[%rd435], %r2112;
	ld.u32 	%r679, [%rd1248+116];
	mul.wide.s32 	%rd436, %r679, 4;
	add.s64 	%rd136, %rd3, %rd436;
	ld.local.u32 	%r2113, [%rd136];
	add.s32 	%r2114, %r2113, 1;
	st.local.u32 	[%rd136], %r2114;
	ld.u32 	%r680, [%rd1248+120];
	mul.wide.s32 	%rd437, %r680, 4;
	add.s64 	%rd438, %rd3, %rd437;
	ld.local.u32 	%r2115, [%rd438];
	add.s32 	%r2116, %r2115, 1;
	st.local.u32 	[%rd438], %r2116;
	ld.u32 	%r681, [%rd1248+124];
	mul.wide.s32 	%rd439, %r681, 4;
	add.s64 	%rd440, %rd3, %rd439;
	ld.local.u32 	%r2117, [%rd440];
	add.s32 	%r2118, %r2117, 1;
	st.local.u32 	[%rd440], %r2118;
	ld.u32 	%r682, [%rd1248+128];
	mul.wide.s32 	%rd441, %r682, 4;
	add.s64 	%rd137, %rd3, %rd441;
	ld.local.u32 	%r2119, [%rd137];
	add.s32 	%r2120, %r2119, 1;
	st.local.u32 	[%rd137], %r2120;
	ld.u32 	%r683, [%rd1248+132];
	mul.wide.s32 	%rd442, %r683, 4;
	add.s64 	%rd138, %rd3, %rd442;
	ld.local.u32 	%r2121, [%rd138];
	add.s32 	%r2122, %r2121, 1;
	st.local.u32 	[%rd138], %r2122;
	ld.u32 	%r684, [%rd1248+136];
	mul.wide.s32 	%rd443, %r684, 4;
	add.s64 	%rd139, %rd3, %rd443;
	ld.local.u32 	%r2123, [%rd139];
	add.s32 	%r2124, %r2123, 1;
	st.local.u32 	[%rd139], %r2124;
	ld.u32 	%r685, [%rd1248+140];
	mul.wide.s32 	%rd444, %r685, 4;
	add.s64 	%rd140, %rd3, %rd444;
	ld.local.u32 	%r2125, [%rd140];
	add.s32 	%r2126, %r2125, 1;
	st.local.u32 	[%rd140], %r2126;
	ld.u32 	%r686, [%rd1248+144];
	mul.wide.s32 	%rd445, %r686, 4;
	add.s64 	%rd141, %rd3, %rd445;
	ld.local.u32 	%r2127, [%rd141];
	add.s32 	%r2128, %r2127, 1;
	st.local.u32 	[%rd141], %r2128;
	ld.u32 	%r687, [%rd1248+148];
	mul.wide.s32 	%rd446, %r687, 4;
	add.s64 	%rd142, %rd3, %rd446;
	ld.local.u32 	%r2129, [%rd142];
	add.s32 	%r2130, %r2129, 1;
	st.local.u32 	[%rd142], %r2130;
	ld.u32 	%r688, [%rd1248+152];
	mul.wide.s32 	%rd447, %r688, 4;
	add.s64 	%rd143, %rd3, %rd447;
	ld.local.u32 	%r2131, [%rd143];
	add.s32 	%r2132, %r2131, 1;
	st.local.u32 	[%rd143], %r2132;
	ld.u32 	%r689, [%rd1248+156];
	mul.wide.s32 	%rd448, %r689, 4;
	add.s64 	%rd144, %rd3, %rd448;
	ld.local.u32 	%r2133, [%rd144];
	add.s32 	%r2134, %r2133, 1;
	st.local.u32 	[%rd144], %r2134;
	ld.u32 	%r690, [%rd1248+160];
	mul.wide.s32 	%rd449, %r690, 4;
	add.s64 	%rd145, %rd3, %rd449;
	ld.local.u32 	%r2135, [%rd145];
	add.s32 	%r2136, %r2135, 1;
	st.local.u32 	[%rd145], %r2136;
	ld.u32 	%r691, [%rd1248+164];
	mul.wide.s32 	%rd450, %r691, 4;
	add.s64 	%rd146, %rd3, %rd450;
	ld.local.u32 	%r2137, [%rd146];
	add.s32 	%r2138, %r2137, 1;
	st.local.u32 	[%rd146], %r2138;
	ld.u32 	%r692, [%rd1248+168];
	mul.wide.s32 	%rd451, %r692, 4;
	add.s64 	%rd147, %rd3, %rd451;
	ld.local.u32 	%r2139, [%rd147];
	add.s32 	%r2140, %r2139, 1;
	st.local.u32 	[%rd147], %r2140;
	ld.u32 	%r693, [%rd1248+172];
	mul.wide.s32 	%rd452, %r693, 4;
	add.s64 	%rd148, %rd3, %rd452;
	ld.local.u32 	%r2141, [%rd148];
	add.s32 	%r2142, %r2141, 1;
	st.local.u32 	[%rd148], %r2142;
	ld.u32 	%r694, [%rd1248+176];
	mul.wide.s32 	%rd453, %r694, 4;
	add.s64 	%rd149, %rd3, %rd453;
	ld.local.u32 	%r2143, [%rd149];
	add.s32 	%r2144, %r2143, 1;
	st.local.u32 	[%rd149], %r2144;
	ld.u32 	%r695, [%rd1248+180];
	mul.wide.s32 	%rd454, %r695, 4;
	add.s64 	%rd150, %rd3, %rd454;
	ld.local.u32 	%r2145, [%rd150];
	add.s32 	%r2146, %r2145, 1;
	st.local.u32 	[%rd150], %r2146;
	ld.u32 	%r2147, [%rd1248+184];
	mul.wide.s32 	%rd455, %r2147, 4;
	add.s64 	%rd151, %rd3, %rd455;
	ld.local.u32 	%r2148, [%rd151];
	add.s32 	%r2149, %r2148, 1;
	st.local.u32 	[%rd151], %r2149;
	ld.u32 	%r2150, [%rd1248+188];
	mul.wide.s32 	%rd456, %r2150, 4;
	add.s64 	%rd457, %rd3, %rd456;
	ld.local.u32 	%r2151, [%rd457];
	add.s32 	%r2152, %r2151, 1;
	setp.gt.s32 	%p273, %r2151, 0;
	selp.b32 	%r2153, -1, %r2152, %p273;
	selp.b32 	%r696, %r2150, -1, %p273;
	setp.eq.s32 	%p274, %r2153, 1;
	selp.b32 	%r2154, -1, %r2153, %p274;
	selp.b32 	%r697, %r2150, -1, %p274;
	st.local.u32 	[%rd457], %r2154;
	ld.local.u32 	%r2155, [%rd151];
	setp.gt.s32 	%p275, %r2155, 1;
	selp.b32 	%r2156, -1, %r2155, %p275;
	selp.b32 	%r698, %r2147, -1, %p275;
	setp.eq.s32 	%p276, %r2156, 1;
	selp.b32 	%r699, -1, %r2156, %p276;
	selp.b32 	%r700, %r2147, -1, %p276;
	or.pred  	%p277, %p275, %p276;
	not.pred 	%p278, %p277;
	@%p278 bra 	$L__BB1_534;
	st.local.u32 	[%rd151], %r699;
$L__BB1_534:
	ld.local.u32 	%r701, [%rd150];
	setp.lt.s32 	%p279, %r701, 1;
	selp.b32 	%r2157, %r701, -1, %p279;
	st.local.u32 	[%rd150], %r2157;
	ld.local.u32 	%r702, [%rd149];
	setp.lt.s32 	%p280, %r702, 1;
	selp.b32 	%r2158, %r702, -1, %p280;
	st.local.u32 	[%rd149], %r2158;
	ld.local.u32 	%r703, [%rd148];
	setp.lt.s32 	%p281, %r703, 1;
	selp.b32 	%r2159, %r703, -1, %p281;
	st.local.u32 	[%rd148], %r2159;
	ld.local.u32 	%r704, [%rd147];
	setp.lt.s32 	%p282, %r704, 1;
	selp.b32 	%r2160, %r704, -1, %p282;
	st.local.u32 	[%rd147], %r2160;
	ld.local.u32 	%r705, [%rd146];
	setp.lt.s32 	%p283, %r705, 1;
	selp.b32 	%r2161, %r705, -1, %p283;
	st.local.u32 	[%rd146], %r2161;
	ld.local.u32 	%r706, [%rd145];
	setp.lt.s32 	%p284, %r706, 1;
	selp.b32 	%r2162, %r706, -1, %p284;
	st.local.u32 	[%rd145], %r2162;
	ld.local.u32 	%r707, [%rd144];
	setp.lt.s32 	%p285, %r707, 1;
	selp.b32 	%r2163, %r707, -1, %p285;
	st.local.u32 	[%rd144], %r2163;
	ld.local.u32 	%r708, [%rd143];
	setp.lt.s32 	%p286, %r708, 1;
	selp.b32 	%r2164, %r708, -1, %p286;
	st.local.u32 	[%rd143], %r2164;
	ld.local.u32 	%r709, [%rd142];
	setp.lt.s32 	%p287, %r709, 1;
	selp.b32 	%r2165, %r709, -1, %p287;
	st.local.u32 	[%rd142], %r2165;
	ld.local.u32 	%r710, [%rd141];
	setp.lt.s32 	%p288, %r710, 1;
	selp.b32 	%r2166, %r710, -1, %p288;
	st.local.u32 	[%rd141], %r2166;
	ld.local.u32 	%r711, [%rd140];
	setp.lt.s32 	%p289, %r711, 1;
	selp.b32 	%r2167, %r711, -1, %p289;
	st.local.u32 	[%rd140], %r2167;
	ld.local.u32 	%r712, [%rd139];
	setp.lt.s32 	%p290, %r712, 1;
	selp.b32 	%r2168, %r712, -1, %p290;
	st.local.u32 	[%rd139], %r2168;
	ld.local.u32 	%r713, [%rd138];
	setp.lt.s32 	%p291, %r713, 1;
	selp.b32 	%r2169, %r713, -1, %p291;
	st.local.u32 	[%rd138], %r2169;
	ld.local.u32 	%r714, [%rd137];
	setp.lt.s32 	%p292, %r714, 1;
	selp.b32 	%r2170, %r714, -1, %p292;
	st.local.u32 	[%rd137], %r2170;
	ld.local.u32 	%r715, [%rd440];
	setp.lt.s32 	%p293, %r715, 1;
	selp.b32 	%r2171, %r715, -1, %p293;
	st.local.u32 	[%rd440], %r2171;
	ld.local.u32 	%r716, [%rd438];
	setp.lt.s32 	%p294, %r716, 1;
	selp.b32 	%r2172, %r716, -1, %p294;
	st.local.u32 	[%rd438], %r2172;
	ld.local.u32 	%r717, [%rd136];
	setp.lt.s32 	%p295, %r717, 1;
	selp.b32 	%r2173, %r717, -1, %p295;
	st.local.u32 	[%rd136], %r2173;
	ld.local.u32 	%r718, [%rd435];
	setp.lt.s32 	%p296, %r718, 1;
	selp.b32 	%r2174, %r718, -1, %p296;
	st.local.u32 	[%rd435], %r2174;
	ld.local.u32 	%r719, [%rd433];
	setp.lt.s32 	%p297, %r719, 1;
	selp.b32 	%r2175, %r719, -1, %p297;
	st.local.u32 	[%rd433], %r2175;
	mul.wide.s32 	%rd466, %r676, 4;
	add.s64 	%rd467, %rd3, %rd466;
	ld.local.u32 	%r720, [%rd467];
	setp.lt.s32 	%p298, %r720, 1;
	selp.b32 	%r2176, %r720, -1, %p298;
	st.local.u32 	[%rd467], %r2176;
	mul.wide.s32 	%rd468, %r675, 4;
	add.s64 	%rd469, %rd3, %rd468;
	ld.local.u32 	%r721, [%rd469];
	setp.lt.s32 	%p299, %r721, 1;
	selp.b32 	%r2177, %r721, -1, %p299;
	st.local.u32 	[%rd469], %r2177;
	ld.local.u32 	%r722, [%rd135];
	setp.lt.s32 	%p300, %r722, 1;
	selp.b32 	%r2178, %r722, -1, %p300;
	st.local.u32 	[%rd135], %r2178;
	mul.wide.s32 	%rd470, %r673, 4;
	add.s64 	%rd471, %rd3, %rd470;
	ld.local.u32 	%r723, [%rd471];
	setp.lt.s32 	%p301, %r723, 1;
	selp.b32 	%r2179, %r723, -1, %p301;
	st.local.u32 	[%rd471], %r2179;
	mul.wide.s32 	%rd472, %r672, 4;
	add.s64 	%rd473, %rd3, %rd472;
	ld.local.u32 	%r724, [%rd473];
	setp.lt.s32 	%p302, %r724, 1;
	selp.b32 	%r2180, %r724, -1, %p302;
	st.local.u32 	[%rd473], %r2180;
	mul.wide.s32 	%rd474, %r671, 4;
	add.s64 	%rd475, %rd3, %rd474;
	ld.local.u32 	%r725, [%rd475];
	setp.lt.s32 	%p303, %r725, 1;
	selp.b32 	%r2181, %r725, -1, %p303;
	st.local.u32 	[%rd475], %r2181;
	mul.wide.s32 	%rd476, %r670, 4;
	add.s64 	%rd477, %rd3, %rd476;
	ld.local.u32 	%r726, [%rd477];
	setp.lt.s32 	%p304, %r726, 1;
	selp.b32 	%r2182, %r726, -1, %p304;
	st.local.u32 	[%rd477], %r2182;
	mul.wide.s32 	%rd478, %r669, 4;
	add.s64 	%rd479, %rd3, %rd478;
	ld.local.u32 	%r727, [%rd479];
	setp.lt.s32 	%p305, %r727, 1;
	selp.b32 	%r2183, %r727, -1, %p305;
	st.local.u32 	[%rd479], %r2183;
	mul.wide.s32 	%rd480, %r668, 4;
	add.s64 	%rd481, %rd3, %rd480;
	ld.local.u32 	%r728, [%rd481];
	setp.lt.s32 	%p306, %r728, 1;
	selp.b32 	%r2184, %r728, -1, %p306;
	st.local.u32 	[%rd481], %r2184;
	mul.wide.s32 	%rd482, %r667, 4;
	add.s64 	%rd483, %rd3, %rd482;
	ld.local.u32 	%r729, [%rd483];
	setp.lt.s32 	%p307, %r729, 1;
	selp.b32 	%r2185, %r729, -1, %p307;
	st.local.u32 	[%rd483], %r2185;
	mul.wide.s32 	%rd484, %r666, 4;
	add.s64 	%rd485, %rd3, %rd484;
	ld.local.u32 	%r730, [%rd485];
	setp.lt.s32 	%p308, %r730, 1;
	selp.b32 	%r2186, %r730, -1, %p308;
	st.local.u32 	[%rd485], %r2186;
	ld.local.u32 	%r731, [%rd134];
	setp.lt.s32 	%p309, %r731, 1;
	selp.b32 	%r2187, %r731, -1, %p309;
	st.local.u32 	[%rd134], %r2187;
	mul.wide.s32 	%rd486, %r664, 4;
	add.s64 	%rd487, %rd3, %rd486;
	ld.local.u32 	%r732, [%rd487];
	setp.lt.s32 	%p310, %r732, 1;
	selp.b32 	%r2188, %r732, -1, %p310;
	st.local.u32 	[%rd487], %r2188;
	mul.wide.s32 	%rd488, %r663, 4;
	add.s64 	%rd489, %rd3, %rd488;
	ld.local.u32 	%r733, [%rd489];
	setp.lt.s32 	%p311, %r733, 1;
	selp.b32 	%r2189, %r733, -1, %p311;
	st.local.u32 	[%rd489], %r2189;
	mul.wide.s32 	%rd490, %r662, 4;
	add.s64 	%rd491, %rd3, %rd490;
	ld.local.u32 	%r734, [%rd491];
	setp.lt.s32 	%p312, %r734, 1;
	selp.b32 	%r2190, %r734, -1, %p312;
	st.local.u32 	[%rd491], %r2190;
	mul.wide.s32 	%rd492, %r661, 4;
	add.s64 	%rd493, %rd3, %rd492;
	ld.local.u32 	%r735, [%rd493];
	setp.lt.s32 	%p313, %r735, 1;
	selp.b32 	%r2191, %r735, -1, %p313;
	st.local.u32 	[%rd493], %r2191;
	mul.wide.s32 	%rd494, %r660, 4;
	add.s64 	%rd495, %rd3, %rd494;
	ld.local.u32 	%r736, [%rd495];
	setp.lt.s32 	%p314, %r736, 1;
	selp.b32 	%r2192, %r736, -1, %p314;
	st.local.u32 	[%rd495], %r2192;
	mul.wide.s32 	%rd496, %r659, 4;
	add.s64 	%rd497, %rd3, %rd496;
	ld.local.u32 	%r737, [%rd497];
	setp.lt.s32 	%p315, %r737, 1;
	selp.b32 	%r2193, %r737, -1, %p315;
	st.local.u32 	[%rd497], %r2193;
	ld.local.u32 	%r738, [%rd133];
	setp.lt.s32 	%p316, %r738, 1;
	selp.b32 	%r2194, %r738, -1, %p316;
	st.local.u32 	[%rd133], %r2194;
	mul.wide.s32 	%rd498, %r657, 4;
	add.s64 	%rd499, %rd3, %rd498;
	ld.local.u32 	%r739, [%rd499];
	setp.lt.s32 	%p317, %r739, 1;
	selp.b32 	%r2195, %r739, -1, %p317;
	st.local.u32 	[%rd499], %r2195;
	mul.wide.s32 	%rd500, %r656, 4;
	add.s64 	%rd501, %rd3, %rd500;
	ld.local.u32 	%r740, [%rd501];
	setp.lt.s32 	%p318, %r740, 1;
	selp.b32 	%r2196, %r740, -1, %p318;
	st.local.u32 	[%rd501], %r2196;
	mul.wide.s32 	%rd502, %r655, 4;
	add.s64 	%rd503, %rd3, %rd502;
	ld.local.u32 	%r741, [%rd503];
	setp.lt.s32 	%p319, %r741, 1;
	selp.b32 	%r2197, %r741, -1, %p319;
	st.local.u32 	[%rd503], %r2197;
	mul.wide.s32 	%rd504, %r654, 4;
	add.s64 	%rd505, %rd3, %rd504;
	ld.local.u32 	%r742, [%rd505];
	setp.lt.s32 	%p320, %r742, 1;
	selp.b32 	%r2198, %r742, -1, %p320;
	st.local.u32 	[%rd505], %r2198;
	mul.wide.s32 	%rd506, %r653, 4;
	add.s64 	%rd507, %rd3, %rd506;
	ld.local.u32 	%r743, [%rd507];
	setp.lt.s32 	%p321, %r743, 1;
	selp.b32 	%r2199, %r743, -1, %p321;
	st.local.u32 	[%rd507], %r2199;
	mul.wide.s32 	%rd508, %r652, 4;
	add.s64 	%rd509, %rd3, %rd508;
	ld.local.u32 	%r744, [%rd509];
	setp.lt.s32 	%p322, %r744, 1;
	selp.b32 	%r2200, %r744, -1, %p322;
	st.local.u32 	[%rd509], %r2200;
	mul.wide.s32 	%rd510, %r651, 4;
	add.s64 	%rd511, %rd3, %rd510;
	ld.local.u32 	%r745, [%rd511];
	setp.lt.s32 	%p323, %r745, 1;
	selp.b32 	%r2201, %r745, -1, %p323;
	st.local.u32 	[%rd511], %r2201;
	ld.local.u32 	%r746, [%rd132];
	setp.lt.s32 	%p324, %r746, 1;
	selp.b32 	%r2202, %r746, -1, %p324;
	st.local.u32 	[%rd132], %r2202;
	ld.local.u32 	%r2203, [%rd3];
	setp.ne.s32 	%p325, %r2203, 0;
	@%p325 bra 	$L__BB1_536;
	mov.b32 	%r2204, 0;
	st.local.u32 	[%rd2], %r2204;
$L__BB1_536:
	ld.local.u32 	%r2205, [%rd3+4];
	setp.ne.s32 	%p326, %r2205, 0;
	@%p326 bra 	$L__BB1_538;
	mov.b32 	%r2206, 1;
	st.local.u32 	[%rd2+4], %r2206;
$L__BB1_538:
	ld.local.u32 	%r2207, [%rd3+8];
	setp.ne.s32 	%p327, %r2207, 0;
	@%p327 bra 	$L__BB1_540;
	mov.b32 	%r2208, 2;
	st.local.u32 	[%rd2+8], %r2208;
$L__BB1_540:
	ld.local.u32 	%r2209, [%rd3+12];
	setp.ne.s32 	%p328, %r2209, 0;
	@%p328 bra 	$L__BB1_542;
	mov.b32 	%r2210, 3;
	st.local.u32 	[%rd2+12], %r2210;
$L__BB1_542:
	ld.local.u32 	%r2211, [%rd3+16];
	setp.ne.s32 	%p329, %r2211, 0;
	@%p329 bra 	$L__BB1_544;
	mov.b32 	%r2212, 4;
	st.local.u32 	[%rd2+16], %r2212;
$L__BB1_544:
	ld.local.u32 	%r2213, [%rd3+20];
	setp.ne.s32 	%p330, %r2213, 0;
	@%p330 bra 	$L__BB1_546;
	mov.b32 	%r2214, 5;
	st.local.u32 	[%rd2+20], %r2214;
$L__BB1_546:
	ld.local.u32 	%r2215, [%rd3+24];
	setp.ne.s32 	%p331, %r2215, 0;
	@%p331 bra 	$L__BB1_548;
	mov.b32 	%r2216, 6;
	st.local.u32 	[%rd2+24], %r2216;
$L__BB1_548:
	ld.local.u32 	%r2217, [%rd3+28];
	setp.ne.s32 	%p332, %r2217, 0;
	@%p332 bra 	$L__BB1_550;
	mov.b32 	%r2218, 7;
	st.local.u32 	[%rd2+28], %r2218;
$L__BB1_550:
	ld.local.u32 	%r2219, [%rd3+32];
	setp.ne.s32 	%p333, %r2219, 0;
	@%p333 bra 	$L__BB1_552;
	mov.b32 	%r2220, 8;
	st.local.u32 	[%rd2+32], %r2220;
$L__BB1_552:
	ld.local.u32 	%r2221, [%rd3+36];
	setp.ne.s32 	%p334, %r2221, 0;
	@%p334 bra 	$L__BB1_554;
	mov.b32 	%r2222, 9;
	st.local.u32 	[%rd2+36], %r2222;
$L__BB1_554:
	ld.local.u32 	%r2223, [%rd3+40];
	setp.ne.s32 	%p335, %r2223, 0;
	@%p335 bra 	$L__BB1_556;
	mov.b32 	%r2224, 10;
	st.local.u32 	[%rd2+40], %r2224;
$L__BB1_556:
	ld.local.u32 	%r2225, [%rd3+44];
	setp.ne.s32 	%p336, %r2225, 0;
	@%p336 bra 	$L__BB1_558;
	mov.b32 	%r2226, 11;
	st.local.u32 	[%rd2+44], %r2226;
$L__BB1_558:
	ld.local.u32 	%r2227, [%rd3+48];
	setp.ne.s32 	%p337, %r2227, 0;
	@%p337 bra 	$L__BB1_560;
	mov.b32 	%r2228, 12;
	st.local.u32 	[%rd2+48], %r2228;
$L__BB1_560:
	ld.local.u32 	%r2229, [%rd3+52];
	setp.ne.s32 	%p338, %r2229, 0;
	@%p338 bra 	$L__BB1_562;
	mov.b32 	%r2230, 13;
	st.local.u32 	[%rd2+52], %r2230;
$L__BB1_562:
	ld.local.u32 	%r2231, [%rd3+56];
	setp.ne.s32 	%p339, %r2231, 0;
	@%p339 bra 	$L__BB1_564;
	mov.b32 	%r2232, 14;
	st.local.u32 	[%rd2+56], %r2232;
$L__BB1_564:
	ld.local.u32 	%r2233, [%rd3+60];
	setp.ne.s32 	%p340, %r2233, 0;
	@%p340 bra 	$L__BB1_566;
	mov.b32 	%r2234, 15;
	st.local.u32 	[%rd2+60], %r2234;
$L__BB1_566:
	ld.local.u32 	%r2235, [%rd3+64];
	setp.ne.s32 	%p341, %r2235, 0;
	@%p341 bra 	$L__BB1_568;
	mov.b32 	%r2236, 16;
	st.local.u32 	[%rd2+64], %r2236;
$L__BB1_568:
	ld.local.u32 	%r2237, [%rd3+68];
	setp.ne.s32 	%p342, %r2237, 0;
	@%p342 bra 	$L__BB1_570;
	mov.b32 	%r2238, 17;
	st.local.u32 	[%rd2+68], %r2238;
$L__BB1_570:
	ld.local.u32 	%r2239, [%rd3+72];
	setp.ne.s32 	%p343, %r2239, 0;
	@%p343 bra 	$L__BB1_572;
	mov.b32 	%r2240, 18;
	st.local.u32 	[%rd2+72], %r2240;
$L__BB1_572:
	ld.local.u32 	%r2241, [%rd3+76];
	setp.ne.s32 	%p344, %r2241, 0;
	@%p344 bra 	$L__BB1_574;
	mov.b32 	%r2242, 19;
	st.local.u32 	[%rd2+76], %r2242;
$L__BB1_574:
	ld.local.u32 	%r2243, [%rd3+80];
	setp.ne.s32 	%p345, %r2243, 0;
	@%p345 bra 	$L__BB1_576;
	mov.b32 	%r2244, 20;
	st.local.u32 	[%rd2+80], %r2244;
$L__BB1_576:
	ld.local.u32 	%r2245, [%rd3+84];
	setp.ne.s32 	%p346, %r2245, 0;
	@%p346 bra 	$L__BB1_578;
	mov.b32 	%r2246, 21;
	st.local.u32 	[%rd2+84], %r2246;
$L__BB1_578:
	ld.local.u32 	%r2247, [%rd3+88];
	setp.ne.s32 	%p347, %r2247, 0;
	@%p347 bra 	$L__BB1_580;
	mov.b32 	%r2248, 22;
	st.local.u32 	[%rd2+88], %r2248;
$L__BB1_580:
	ld.local.u32 	%r2249, [%rd3+92];
	setp.ne.s32 	%p348, %r2249, 0;
	@%p348 bra 	$L__BB1_582;
	mov.b32 	%r2250, 23;
	st.local.u32 	[%rd2+92], %r2250;
$L__BB1_582:
	ld.local.u32 	%r2251, [%rd3+96];
	setp.ne.s32 	%p349, %r2251, 0;
	@%p349 bra 	$L__BB1_584;
	mov.b32 	%r2252, 24;
	st.local.u32 	[%rd2+96], %r2252;
$L__BB1_584:
	ld.local.u32 	%r2253, [%rd3+100];
	setp.ne.s32 	%p350, %r2253, 0;
	@%p350 bra 	$L__BB1_586;
	mov.b32 	%r2254, 25;
	st.local.u32 	[%rd2+100], %r2254;
$L__BB1_586:
	ld.local.u32 	%r2255, [%rd3+104];
	setp.ne.s32 	%p351, %r2255, 0;
	@%p351 bra 	$L__BB1_588;
	mov.b32 	%r2256, 26;
	st.local.u32 	[%rd2+104], %r2256;
$L__BB1_588:
	ld.local.u32 	%r2257, [%rd3+108];
	setp.ne.s32 	%p352, %r2257, 0;
	@%p352 bra 	$L__BB1_590;
	mov.b32 	%r2258, 27;
	st.local.u32 	[%rd2+108], %r2258;
$L__BB1_590:
	ld.local.u32 	%r2259, [%rd3+112];
	setp.ne.s32 	%p353, %r2259, 0;
	@%p353 bra 	$L__BB1_592;
	mov.b32 	%r2260, 28;
	st.local.u32 	[%rd2+112], %r2260;
$L__BB1_592:
	ld.local.u32 	%r2261, [%rd3+116];
	setp.ne.s32 	%p354, %r2261, 0;
	@%p354 bra 	$L__BB1_594;
	mov.b32 	%r2262, 29;
	st.local.u32 	[%rd2+116], %r2262;
$L__BB1_594:
	ld.local.u32 	%r2263, [%rd3+120];
	setp.ne.s32 	%p355, %r2263, 0;
	@%p355 bra 	$L__BB1_596;
	mov.b32 	%r2264, 30;
	st.local.u32 	[%rd2+120], %r2264;
$L__BB1_596:
	ld.local.u32 	%r2265, [%rd3+124];
	setp.ne.s32 	%p356, %r2265, 0;
	@%p356 bra 	$L__BB1_598;
	mov.b32 	%r2266, 31;
	st.local.u32 	[%rd2+124], %r2266;
$L__BB1_598:
	ld.local.u32 	%r2267, [%rd3+128];
	setp.ne.s32 	%p357, %r2267, 0;
	@%p357 bra 	$L__BB1_600;
	mov.b32 	%r2268, 32;
	st.local.u32 	[%rd2+128], %r2268;
$L__BB1_600:
	ld.local.u32 	%r2269, [%rd3+132];
	setp.ne.s32 	%p358, %r2269, 0;
	@%p358 bra 	$L__BB1_602;
	mov.b32 	%r2270, 33;
	st.local.u32 	[%rd2+132], %r2270;
$L__BB1_602:
	ld.local.u32 	%r2271, [%rd3+136];
	setp.ne.s32 	%p359, %r2271, 0;
	@%p359 bra 	$L__BB1_604;
	mov.b32 	%r2272, 34;
	st.local.u32 	[%rd2+136], %r2272;
$L__BB1_604:
	ld.local.u32 	%r2273, [%rd3+140];
	setp.ne.s32 	%p360, %r2273, 0;
	@%p360 bra 	$L__BB1_606;
	mov.b32 	%r2274, 35;
	st.local.u32 	[%rd2+140], %r2274;
$L__BB1_606:
	ld.local.u32 	%r2275, [%rd3+144];
	setp.ne.s32 	%p361, %r2275, 0;
	@%p361 bra 	$L__BB1_608;
	mov.b32 	%r2276, 36;
	st.local.u32 	[%rd2+144], %r2276;
$L__BB1_608:
	ld.local.u32 	%r2277, [%rd3+148];
	setp.ne.s32 	%p362, %r2277, 0;
	@%p362 bra 	$L__BB1_610;
	mov.b32 	%r2278, 37;
	st.local.u32 	[%rd2+148], %r2278;
$L__BB1_610:
	ld.local.u32 	%r2279, [%rd3+152];
	setp.ne.s32 	%p363, %r2279, 0;
	@%p363 bra 	$L__BB1_612;
	mov.b32 	%r2280, 38;
	st.local.u32 	[%rd2+152], %r2280;
$L__BB1_612:
	ld.local.u32 	%r2281, [%rd3+156];
	setp.ne.s32 	%p364, %r2281, 0;
	@%p364 bra 	$L__BB1_614;
	mov.b32 	%r2282, 39;
	st.local.u32 	[%rd2+156], %r2282;
$L__BB1_614:
	ld.local.u32 	%r2283, [%rd3+160];
	setp.ne.s32 	%p365, %r2283, 0;
	@%p365 bra 	$L__BB1_616;
	mov.b32 	%r2284, 40;
	st.local.u32 	[%rd2+160], %r2284;
$L__BB1_616:
	ld.local.u32 	%r2285, [%rd3+164];
	setp.ne.s32 	%p366, %r2285, 0;
	@%p366 bra 	$L__BB1_618;
	mov.b32 	%r2286, 41;
	st.local.u32 	[%rd2+164], %r2286;
$L__BB1_618:
	ld.local.u32 	%r2287, [%rd3+168];
	setp.ne.s32 	%p367, %r2287, 0;
	@%p367 bra 	$L__BB1_620;
	mov.b32 	%r2288, 42;
	st.local.u32 	[%rd2+168], %r2288;
$L__BB1_620:
	ld.local.u32 	%r2289, [%rd3+172];
	setp.ne.s32 	%p368, %r2289, 0;
	@%p368 bra 	$L__BB1_622;
	mov.b32 	%r2290, 43;
	st.local.u32 	[%rd2+172], %r2290;
$L__BB1_622:
	ld.local.u32 	%r2291, [%rd3+176];
	setp.ne.s32 	%p369, %r2291, 0;
	@%p369 bra 	$L__BB1_624;
	mov.b32 	%r2292, 44;
	st.local.u32 	[%rd2+176], %r2292;
$L__BB1_624:
	ld.local.u32 	%r2293, [%rd3+180];
	setp.ne.s32 	%p370, %r2293, 0;
	@%p370 bra 	$L__BB1_626;
	mov.b32 	%r2294, 45;
	st.local.u32 	[%rd2+180], %r2294;
$L__BB1_626:
	ld.local.u32 	%r2295, [%rd3+184];
	setp.ne.s32 	%p371, %r2295, 0;
	@%p371 bra 	$L__BB1_628;
	mov.b32 	%r2296, 46;
	st.local.u32 	[%rd2+184], %r2296;
$L__BB1_628:
	ld.local.u32 	%r2297, [%rd3+188];
	setp.ne.s32 	%p372, %r2297, 0;
	@%p372 bra 	$L__BB1_630;
	mov.b32 	%r2298, 47;
	st.local.u32 	[%rd2+188], %r2298;
$L__BB1_630:
	setp.lt.s32 	%p373, %r701, 2;
	selp.b32 	%r2300, -1, %r695, %p373;
	setp.lt.s32 	%p374, %r702, 2;
	selp.b32 	%r2301, -1, %r694, %p374;
	setp.lt.s32 	%p375, %r703, 2;
	selp.b32 	%r2302, -1, %r693, %p375;
	setp.lt.s32 	%p376, %r704, 2;
	selp.b32 	%r2303, -1, %r692, %p376;
	setp.lt.s32 	%p377, %r705, 2;
	selp.b32 	%r2304, -1, %r691, %p377;
	setp.lt.s32 	%p378, %r706, 2;
	selp.b32 	%r2305, -1, %r690, %p378;
	setp.lt.s32 	%p379, %r707, 2;
	selp.b32 	%r2306, -1, %r689, %p379;
	setp.lt.s32 	%p380, %r708, 2;
	selp.b32 	%r2307, -1, %r688, %p380;
	setp.lt.s32 	%p381, %r709, 2;
	selp.b32 	%r2308, -1, %r687, %p381;
	setp.lt.s32 	%p382, %r710, 2;
	selp.b32 	%r2309, -1, %r686, %p382;
	setp.lt.s32 	%p383, %r711, 2;
	selp.b32 	%r2310, -1, %r685, %p383;
	setp.lt.s32 	%p384, %r712, 2;
	selp.b32 	%r2311, -1, %r684, %p384;
	setp.lt.s32 	%p385, %r713, 2;
	selp.b32 	%r2312, -1, %r683, %p385;
	setp.lt.s32 	%p386, %r714, 2;
	selp.b32 	%r2313, -1, %r682, %p386;
	setp.lt.s32 	%p387, %r715, 2;
	selp.b32 	%r2314, -1, %r681, %p387;
	setp.lt.s32 	%p388, %r716, 2;
	selp.b32 	%r2315, -1, %r680, %p388;
	setp.lt.s32 	%p389, %r717, 2;
	selp.b32 	%r2316, -1, %r679, %p389;
	setp.lt.s32 	%p390, %r718, 2;
	selp.b32 	%r2317, -1, %r678, %p390;
	setp.lt.s32 	%p391, %r719, 2;
	selp.b32 	%r2318, -1, %r677, %p391;
	setp.lt.s32 	%p392, %r720, 2;
	selp.b32 	%r2319, -1, %r676, %p392;
	setp.lt.s32 	%p393, %r721, 2;
	selp.b32 	%r2320, -1, %r675, %p393;
	setp.lt.s32 	%p394, %r722, 2;
	selp.b32 	%r2321, -1, %r674, %p394;
	setp.lt.s32 	%p395, %r723, 2;
	selp.b32 	%r2322, -1, %r673, %p395;
	setp.lt.s32 	%p396, %r724, 2;
	selp.b32 	%r2323, -1, %r672, %p396;
	setp.lt.s32 	%p397, %r725, 2;
	selp.b32 	%r2324, -1, %r671, %p397;
	setp.lt.s32 	%p398, %r726, 2;
	selp.b32 	%r2325, -1, %r670, %p398;
	setp.lt.s32 	%p399, %r727, 2;
	selp.b32 	%r2326, -1, %r669, %p399;
	setp.lt.s32 	%p400, %r728, 2;
	selp.b32 	%r2327, -1, %r668, %p400;
	setp.lt.s32 	%p401, %r729, 2;
	selp.b32 	%r2328, -1, %r667, %p401;
	setp.lt.s32 	%p402, %r730, 2;
	selp.b32 	%r2329, -1, %r666, %p402;
	setp.lt.s32 	%p403, %r731, 2;
	selp.b32 	%r2330, -1, %r665, %p403;
	setp.lt.s32 	%p404, %r732, 2;
	selp.b32 	%r2331, -1, %r664, %p404;
	setp.lt.s32 	%p405, %r733, 2;
	selp.b32 	%r2332, -1, %r663, %p405;
	setp.lt.s32 	%p406, %r734, 2;
	selp.b32 	%r2333, -1, %r662, %p406;
	setp.lt.s32 	%p407, %r735, 2;
	selp.b32 	%r2334, -1, %r661, %p407;
	setp.lt.s32 	%p408, %r736, 2;
	selp.b32 	%r2335, -1, %r660, %p408;
	setp.lt.s32 	%p409, %r737, 2;
	selp.b32 	%r2336, -1, %r659, %p409;
	setp.lt.s32 	%p410, %r738, 2;
	selp.b32 	%r2337, -1, %r658, %p410;
	setp.lt.s32 	%p411, %r739, 2;
	selp.b32 	%r2338, -1, %r657, %p411;
	setp.lt.s32 	%p412, %r740, 2;
	selp.b32 	%r2339, -1, %r656, %p412;
	setp.lt.s32 	%p413, %r741, 2;
	selp.b32 	%r2340, -1, %r655, %p413;
	setp.lt.s32 	%p414, %r742, 2;
	selp.b32 	%r2341, -1, %r654, %p414;
	setp.lt.s32 	%p415, %r743, 2;
	selp.b32 	%r2342, -1, %r653, %p415;
	setp.lt.s32 	%p416, %r744, 2;
	selp.b32 	%r2343, -1, %r652, %p416;
	setp.lt.s32 	%p417, %r745, 2;
	selp.b32 	%r2344, -1, %r651, %p417;
	setp.lt.s32 	%p418, %r746, 2;
	selp.b32 	%r2345, -1, %r650, %p418;
	setp.eq.s32 	%p419, %r2345, -1;
	setp.eq.s32 	%p420, %r746, 1;
	selp.b32 	%r2346, %r650, -1, %p420;
	selp.b32 	%r2347, %r2346, %r2345, %p419;
	setp.eq.s32 	%p421, %r2344, -1;
	setp.eq.s32 	%p422, %r745, 1;
	selp.b32 	%r2348, %r651, -1, %p422;
	selp.b32 	%r2349, %r2348, %r2344, %p421;
	setp.eq.s32 	%p423, %r2343, -1;
	setp.eq.s32 	%p424, %r744, 1;
	selp.b32 	%r2350, %r652, -1, %p424;
	selp.b32 	%r2351, %r2350, %r2343, %p423;
	setp.eq.s32 	%p425, %r2342, -1;
	setp.eq.s32 	%p426, %r743, 1;
	selp.b32 	%r2352, %r653, -1, %p426;
	selp.b32 	%r2353, %r2352, %r2342, %p425;
	st.local.v4.u32 	[%rd4], {%r2347, %r2349, %r2351, %r2353};
	setp.eq.s32 	%p427, %r2341, -1;
	setp.eq.s32 	%p428, %r742, 1;
	selp.b32 	%r2354, %r654, -1, %p428;
	selp.b32 	%r2355, %r2354, %r2341, %p427;
	setp.eq.s32 	%p429, %r2340, -1;
	setp.eq.s32 	%p430, %r741, 1;
	selp.b32 	%r2356, %r655, -1, %p430;
	selp.b32 	%r2357, %r2356, %r2340, %p429;
	setp.eq.s32 	%p431, %r2339, -1;
	setp.eq.s32 	%p432, %r740, 1;
	selp.b32 	%r2358, %r656, -1, %p432;
	selp.b32 	%r2359, %r2358, %r2339, %p431;
	setp.eq.s32 	%p433, %r2338, -1;
	setp.eq.s32 	%p434, %r739, 1;
	selp.b32 	%r2360, %r657, -1, %p434;
	selp.b32 	%r2361, %r2360, %r2338, %p433;
	st.local.v4.u32 	[%rd4+16], {%r2355, %r2357, %r2359, %r2361};
	setp.eq.s32 	%p435, %r2337, -1;
	setp.eq.s32 	%p436, %r738, 1;
	selp.b32 	%r2362, %r658, -1, %p436;
	selp.b32 	%r2363, %r2362, %r2337, %p435;
	setp.eq.s32 	%p437, %r2336, -1;
	setp.eq.s32 	%p438, %r737, 1;
	selp.b32 	%r2364, %r659, -1, %p438;
	selp.b32 	%r2365, %r2364, %r2336, %p437;
	setp.eq.s32 	%p439, %r2335, -1;
	setp.eq.s32 	%p440, %r736, 1;
	selp.b32 	%r2366, %r660, -1, %p440;
	selp.b32 	%r2367, %r2366, %r2335, %p439;
	setp.eq.s32 	%p441, %r2334, -1;
	setp.eq.s32 	%p442, %r735, 1;
	selp.b32 	%r2368, %r661, -1, %p442;
	selp.b32 	%r2369, %r2368, %r2334, %p441;
	st.local.v4.u32 	[%rd4+32], {%r2363, %r2365, %r2367, %r2369};
	setp.eq.s32 	%p443, %r2333, -1;
	setp.eq.s32 	%p444, %r734, 1;
	selp.b32 	%r2370, %r662, -1, %p444;
	selp.b32 	%r2371, %r2370, %r2333, %p443;
	setp.eq.s32 	%p445, %r2332, -1;
	setp.eq.s32 	%p446, %r733, 1;
	selp.b32 	%r2372, %r663, -1, %p446;
	selp.b32 	%r2373, %r2372, %r2332, %p445;
	setp.eq.s32 	%p447, %r2331, -1;
	setp.eq.s32 	%p448, %r732, 1;
	selp.b32 	%r2374, %r664, -1, %p448;
	selp.b32 	%r2375, %r2374, %r2331, %p447;
	setp.eq.s32 	%p449, %r2330, -1;
	setp.eq.s32 	%p450, %r731, 1;
	selp.b32 	%r2376, %r665, -1, %p450;
	selp.b32 	%r2377, %r2376, %r2330, %p449;
	st.local.v4.u32 	[%rd4+48], {%r2371, %r2373, %r2375, %r2377};
	setp.eq.s32 	%p451, %r2329, -1;
	setp.eq.s32 	%p452, %r730, 1;
	selp.b32 	%r2378, %r666, -1, %p452;
	selp.b32 	%r2379, %r2378, %r2329, %p451;
	setp.eq.s32 	%p453, %r2328, -1;
	setp.eq.s32 	%p454, %r729, 1;
	selp.b32 	%r2380, %r667, -1, %p454;
	selp.b32 	%r2381, %r2380, %r2328, %p453;
	setp.eq.s32 	%p455, %r2327, -1;
	setp.eq.s32 	%p456, %r728, 1;
	selp.b32 	%r2382, %r668, -1, %p456;
	selp.b32 	%r2383, %r2382, %r2327, %p455;
	setp.eq.s32 	%p457, %r2326, -1;
	setp.eq.s32 	%p458, %r727, 1;
	selp.b32 	%r2384, %r669, -1, %p458;
	selp.b32 	%r2385, %r2384, %r2326, %p457;
	st.local.v4.u32 	[%rd4+64], {%r2379, %r2381, %r2383, %r2385};
	setp.eq.s32 	%p459, %r2325, -1;
	setp.eq.s32 	%p460, %r726, 1;
	selp.b32 	%r2386, %r670, -1, %p460;
	selp.b32 	%r2387, %r2386, %r2325, %p459;
	setp.eq.s32 	%p461, %r2324, -1;
	setp.eq.s32 	%p462, %r725, 1;
	selp.b32 	%r2388, %r671, -1, %p462;
	selp.b32 	%r2389, %r2388, %r2324, %p461;
	setp.eq.s32 	%p463, %r2323, -1;
	setp.eq.s32 	%p464, %r724, 1;
	selp.b32 	%r2390, %r672, -1, %p464;
	selp.b32 	%r2391, %r2390, %r2323, %p463;
	setp.eq.s32 	%p465, %r2322, -1;
	setp.eq.s32 	%p466, %r723, 1;
	selp.b32 	%r2392, %r673, -1, %p466;
	selp.b32 	%r2393, %r2392, %r2322, %p465;
	st.local.v4.u32 	[%rd4+80], {%r2387, %r2389, %r2391, %r2393};
	setp.eq.s32 	%p467, %r2321, -1;
	setp.eq.s32 	%p468, %r722, 1;
	selp.b32 	%r2394, %r674, -1, %p468;
	selp.b32 	%r2395, %r2394, %r2321, %p467;
	setp.eq.s32 	%p469, %r2320, -1;
	setp.eq.s32 	%p470, %r721, 1;
	selp.b32 	%r2396, %r675, -1, %p470;
	selp.b32 	%r2397, %r2396, %r2320, %p469;
	setp.eq.s32 	%p471, %r2319, -1;
	setp.eq.s32 	%p472, %r720, 1;
	selp.b32 	%r2398, %r676, -1, %p472;
	selp.b32 	%r2399, %r2398, %r2319, %p471;
	setp.eq.s32 	%p473, %r2318, -1;
	setp.eq.s32 	%p474, %r719, 1;
	selp.b32 	%r2400, %r677, -1, %p474;
	selp.b32 	%r2401, %r2400, %r2318, %p473;
	st.local.v4.u32 	[%rd4+96], {%r2395, %r2397, %r2399, %r2401};
	setp.eq.s32 	%p475, %r2317, -1;
	setp.eq.s32 	%p476, %r718, 1;
	selp.b32 	%r2402, %r678, -1, %p476;
	selp.b32 	%r2403, %r2402, %r2317, %p475;
	setp.eq.s32 	%p477, %r2316, -1;
	setp.eq.s32 	%p478, %r717, 1;
	selp.b32 	%r2404, %r679, -1, %p478;
	selp.b32 	%r2405, %r2404, %r2316, %p477;
	setp.eq.s32 	%p479, %r2315, -1;
	setp.eq.s32 	%p480, %r716, 1;
	selp.b32 	%r2406, %r680, -1, %p480;
	selp.b32 	%r2407, %r2406, %r2315, %p479;
	setp.eq.s32 	%p481, %r2314, -1;
	setp.eq.s32 	%p482, %r715, 1;
	selp.b32 	%r2408, %r681, -1, %p482;
	selp.b32 	%r2409, %r2408, %r2314, %p481;
	st.local.v4.u32 	[%rd4+112], {%r2403, %r2405, %r2407, %r2409};
	setp.eq.s32 	%p483, %r2313, -1;
	setp.eq.s32 	%p484, %r714, 1;
	selp.b32 	%r2410, %r682, -1, %p484;
	selp.b32 	%r2411, %r2410, %r2313, %p483;
	setp.eq.s32 	%p485, %r2312, -1;
	setp.eq.s32 	%p486, %r713, 1;
	selp.b32 	%r2412, %r683, -1, %p486;
	selp.b32 	%r2413, %r2412, %r2312, %p485;
	setp.eq.s32 	%p487, %r2311, -1;
	setp.eq.s32 	%p488, %r712, 1;
	selp.b32 	%r2414, %r684, -1, %p488;
	selp.b32 	%r2415, %r2414, %r2311, %p487;
	setp.eq.s32 	%p489, %r2310, -1;
	setp.eq.s32 	%p490, %r711, 1;
	selp.b32 	%r2416, %r685, -1, %p490;
	selp.b32 	%r2417, %r2416, %r2310, %p489;
	st.local.v4.u32 	[%rd4+128], {%r2411, %r2413, %r2415, %r2417};
	setp.eq.s32 	%p491, %r2309, -1;
	setp.eq.s32 	%p492, %r710, 1;
	selp.b32 	%r2418, %r686, -1, %p492;
	selp.b32 	%r2419, %r2418, %r2309, %p491;
	setp.eq.s32 	%p493, %r2308, -1;
	setp.eq.s32 	%p494, %r709, 1;
	selp.b32 	%r2420, %r687, -1, %p494;
	selp.b32 	%r2421, %r2420, %r2308, %p493;
	setp.eq.s32 	%p495, %r2307, -1;
	setp.eq.s32 	%p496, %r708, 1;
	selp.b32 	%r2422, %r688, -1, %p496;
	selp.b32 	%r2423, %r2422, %r2307, %p495;
	setp.eq.s32 	%p497, %r2306, -1;
	setp.eq.s32 	%p498, %r707, 1;
	selp.b32 	%r2424, %r689, -1, %p498;
	selp.b32 	%r2425, %r2424, %r2306, %p497;
	st.local.v4.u32 	[%rd4+144], {%r2419, %r2421, %r2423, %r2425};
	setp.eq.s32 	%p499, %r2305, -1;
	setp.eq.s32 	%p500, %r706, 1;
	selp.b32 	%r2426, %r690, -1, %p500;
	selp.b32 	%r2427, %r2426, %r2305, %p499;
	setp.eq.s32 	%p501, %r2304, -1;
	setp.eq.s32 	%p502, %r705, 1;
	selp.b32 	%r2428, %r691, -1, %p502;
	selp.b32 	%r2429, %r2428, %r2304, %p501;
	setp.eq.s32 	%p503, %r2303, -1;
	setp.eq.s32 	%p504, %r704, 1;
	selp.b32 	%r2430, %r692, -1, %p504;
	selp.b32 	%r2431, %r2430, %r2303, %p503;
	setp.eq.s32 	%p505, %r2302, -1;
	setp.eq.s32 	%p506, %r703, 1;
	selp.b32 	%r2432, %r693, -1, %p506;
	selp.b32 	%r2433, %r2432, %r2302, %p505;
	st.local.v4.u32 	[%rd4+160], {%r2427, %r2429, %r2431, %r2433};
	setp.eq.s32 	%p507, %r2301, -1;
	setp.eq.s32 	%p508, %r702, 1;
	selp.b32 	%r2434, %r694, -1, %p508;
	selp.b32 	%r2435, %r2434, %r2301, %p507;
	setp.eq.s32 	%p509, %r2300, -1;
	setp.eq.s32 	%p510, %r701, 1;
	selp.b32 	%r2436, %r695, -1, %p510;
	selp.b32 	%r2437, %r2436, %r2300, %p509;
	setp.eq.s32 	%p511, %r698, -1;
	selp.b32 	%r2438, %r700, %r698, %p511;
	setp.eq.s32 	%p512, %r696, -1;
	selp.b32 	%r2439, %r697, %r696, %p512;
	st.local.v4.u32 	[%rd4+176], {%r2435, %r2437, %r2438, %r2439};
	mov.b32 	%r5960, 0;
	mov.u32 	%r5959, %r5960;
$L__BB1_631:
	mul.wide.s32 	%rd512, %r5959, 4;
	add.s64 	%rd513, %rd2, %rd512;
	ld.local.u32 	%r749, [%rd513];
	setp.ne.s32 	%p513, %r749, -1;
	@%p513 bra 	$L__BB1_635;
	add.s32 	%r5959, %r5959, 1;
	bra.uni 	$L__BB1_638;
$L__BB1_633:
	{ // callseq 3, 0
	.param .b64 param0;
	st.param.b64 	[param0], 192;
	.param .b64 retval0;
	call.uni (retval0), 
	malloc, 
	(
	param0
	);
	ld.param.b64 	%rd1248, [retval0];
	} // callseq 3
	ld.shared.u32 	%r1940, [_ZZ10tlboKernelPiS_iP17curandStateXORWOWiE4mean];
	st.u32 	[%rd1248], %r1940;
	ld.shared.u32 	%r1941, [_ZZ10tlboKernelPiS_iP17curandStateXORWOWiE4mean+4];
	st.u32 	[%rd1248+4], %r1941;
	ld.shared.u32 	%r1942, [_ZZ10tlboKernelPiS_iP17curandStateXORWOWiE4mean+8];
	st.u32 	[%rd1248+8], %r1942;
	ld.shared.u32 	%r1943, [_ZZ10tlboKernelPiS_iP17curandStateXORWOWiE4mean+12];
	st.u32 	[%rd1248+12], %r1943;
	ld.shared.u32 	%r1944, [_ZZ10tlboKernelPiS_iP17curandStateXORWOWiE4mean+16];
	st.u32 	[%rd1248+16], %r1944;
	ld.shared.u32 	%r1945, [_ZZ10tlboKernelPiS_iP17curandStateXORWOWiE4mean+20];
	st.u32 	[%rd1248+20], %r1945;
	ld.shared.u32 	%r1946, [_ZZ10tlboKernelPiS_iP17curandStateXORWOWiE4mean+24];
	st.u32 	[%rd1248+24], %r1946;
	ld.shared.u32 	%r1947, [_ZZ10tlboKernelPiS_iP17curandStateXORWOWiE4mean+28];
	st.u32 	[%rd1248+28], %r1947;
	ld.shared.u32 	%r1948, [_ZZ10tlboKernelPiS_iP17curandStateXORWOWiE4mean+32];
	st.u32 	[%rd1248+32], %r1948;
	ld.shared.u32 	%r1949, [_ZZ10tlboKernelPiS_iP17curandStateXORWOWiE4mean+36];
	st.u32 	[%rd1248+36], %r1949;
	ld.shared.u32 	%r1950, [_ZZ10tlboKernelPiS_iP17curandStateXORWOWiE4mean+40];
	st.u32 	[%rd1248+40], %r1950;
	ld.shared.u32 	%r1951, [_ZZ10tlboKernelPiS_iP17curandStateXORWOWiE4mean+44];
	st.u32 	[%rd1248+44], %r1951;
	ld.shared.u32 	%r1952, [_ZZ10tlboKernelPiS_iP17curandStateXORWOWiE4mean+48];
	st.u32 	[%rd1248+48], %r1952;
	ld.shared.u32 	%r1953, [_ZZ10tlboKernelPiS_iP17curandStateXORWOWiE4mean+52];
	st.u32 	[%rd1248+52], %r1953;
	ld.shared.u32 	%r1954, [_ZZ10tlboKernelPiS_iP17curandStateXORWOWiE4mean+56];
	st.u32 	[%rd1248+56], %r1954;
	ld.shared.u32 	%r1955, [_ZZ10tlboKernelPiS_iP17curandStateXORWOWiE4mean+60];
	st.u32 	[%rd1248+60], %r1955;
	ld.shared.u32 	%r1956, [_ZZ10tlboKernelPiS_iP17curandStateXORWOWiE4mean+64];
	st.u32 	[%rd1248+64], %r1956;
	ld.shared.u32 	%r1957, [_ZZ10tlboKernelPiS_iP17curandStateXORWOWiE4mean+68];
	st.u32 	[%rd1248+68], %r1957;
	ld.shared.u32 	%r1958, [_ZZ10tlboKernelPiS_iP17curandStateXORWOWiE4mean+72];
	st.u32 	[%rd1248+72], %r1958;
	ld.shared.u32 	%r1959, [_ZZ10tlboKernelPiS_iP17curandStateXORWOWiE4mean+76];
	st.u32 	[%rd1248+76], %r1959;
	ld.shared.u32 	%r1960, [_ZZ10tlboKernelPiS_iP17curandStateXORWOWiE4mean+80];
	st.u32 	[%rd1248+80], %r1960;
	ld.shared.u32 	%r1961, [_ZZ10tlboKernelPiS_iP17curandStateXORWOWiE4mean+84];
	st.u32 	[%rd1248+84], %r1961;
	ld.shared.u32 	%r1962, [_ZZ10tlboKernelPiS_iP17curandStateXORWOWiE4mean+88];
	st.u32 	[%rd1248+88], %r1962;
	ld.shared.u32 	%r1963, [_ZZ10tlboKernelPiS_iP17curandStateXORWOWiE4mean+92];
	st.u32 	[%rd1248+92], %r1963;
	ld.shared.u32 	%r1964, [_ZZ10tlboKernelPiS_iP17curandStateXORWOWiE4mean+96];
	st.u32 	[%rd1248+96], %r1964;
	ld.shared.u32 	%r1965, [_ZZ10tlboKernelPiS_iP17curandStateXORWOWiE4mean+100];
	st.u32 	[%rd1248+100], %r1965;
	ld.shared.u32 	%r1966, [_ZZ10tlboKernelPiS_iP17curandStateXORWOWiE4mean+104];
	st.u32 	[%rd1248+104], %r1966;
	ld.shared.u32 	%r1967, [_ZZ10tlboKernelPiS_iP17curandStateXORWOWiE4mean+108];
	st.u32 	[%rd1248+108], %r1967;
	ld.shared.u32 	%r1968, [_ZZ10tlboKernelPiS_iP17curandStateXORWOWiE4mean+112];
	st.u32 	[%rd1248+112], %r1968;
	ld.shared.u32 	%r1969, [_ZZ10tlboKernelPiS_iP17curandStateXORWOWiE4mean+116];
	st.u32 	[%rd1248+116], %r1969;
	ld.shared.u32 	%r1970, [_ZZ10tlboKernelPiS_iP17curandStateXORWOWiE4mean+120];
	st.u32 	[%rd1248+120], %r1970;
	ld.shared.u32 	%r1971, [_ZZ10tlboKernelPiS_iP17curandStateXORWOWiE4mean+124];
	st.u32 	[%rd1248+124], %r1971;
	ld.shared.u32 	%r1972, [_ZZ10tlboKernelPiS_iP17curandStateXORWOWiE4mean+128];
	st.u32 	[%rd1248+128], %r1972;
	ld.shared.u32 	%r1973, [_ZZ10tlboKernelPiS_iP17curandStateXORWOWiE4mean+132];
	st.u32 	[%rd1248+132], %r1973;
	ld.shared.u32 	%r1974, [_ZZ10tlboKernelPiS_iP17curandStateXORWOWiE4mean+136];
	st.u32 	[%rd1248+136], %r1974;
	ld.shared.u32 	%r1975, [_ZZ10tlboKernelPiS_iP17curandStateXORWOWiE4mean+140];
	st.u32 	[%rd1248+140], %r1975;
	ld.shared.u32 	%r1976, [_ZZ10tlboKernelPiS_iP17curandStateXORWOWiE4mean+144];
	st.u32 	[%rd1248+144], %r1976;
	ld.shared.u32 	%r1977, [_ZZ10tlboKernelPiS_iP17curandStateXORWOWiE4mean+148];
	st.u32 	[%rd1248+148], %r1977;
	ld.shared.u32 	%r1978, [_ZZ10tlboKernelPiS_iP17curandStateXORWOWiE4mean+152];
	st.u32 	[%rd1248+152], %r1978;
	ld.shared.u32 	%r1979, [_ZZ10tlboKernelPiS_iP17curandStateXORWOWiE4mean+156];
	st.u32 	[%rd1248+156], %r1979;
	ld.shared.u32 	%r1980, [_ZZ10tlboKernelPiS_iP17curandStateXORWOWiE4mean+160];
	st.u32 	[%rd1248+160], %r1980;
	ld.shared.u32 	%r1981, [_ZZ10tlboKernelPiS_iP17curandStateXORWOWiE4mean+164];
	st.u32 	[%rd1248+164], %r1981;
	ld.shared.u32 	%r1982, [_ZZ10tlboKernelPiS_iP17curandStateXORWOWiE4mean+168];
	st.u32 	[%rd1248+168], %r1982;
	ld.shared.u32 	%r1983, [_ZZ10tlboKernelPiS_iP17curandStateXORWOWiE4mean+172];
	st.u32 	[%rd1248+172], %r1983;
	ld.shared.u32 	%r1984, [_ZZ10tlboKernelPiS_iP17curandStateXORWOWiE4mean+176];
	st.u32 	[%rd1248+176], %r1984;
	ld.shared.u32 	%r1985, [_ZZ10tlboKernelPiS_iP17curandStateXORWOWiE4mean+180];
	st.u32 	[%rd1248+180], %r1985;
	ld.shared.u32 	%r1986, [_ZZ10tlboKernelPiS_iP17curandStateXORWOWiE4mean+184];
	st.u32 	[%rd1248+184], %r1986;
	ld.shared.u32 	%r1987, [_ZZ10tlboKernelPiS_iP17curandStateXORWOWiE4mean+188];
	st.u32 	[%rd1248+188], %r1987;
	mul.hi.s32 	%r1988, %r131, 715827883;
	shr.u32 	%r1989, %r1988, 31;
	shr.u32 	%r1990, %r1988, 3;
	add.s32 	%r1991, %r1990, %r1989;
	mul.lo.s32 	%r1992, %r1991, 48;
	sub.s32 	%r1993, %r131, %r1992;
	ld.global.v2.u32 	{%r1994, %r1995}, [%rd38];
	shr.u32 	%r1996, %r1995, 2;
	xor.b32  	%r1997, %r1996, %r1995;
	ld.global.v2.u32 	{%r5955, %r5954}, [%rd38+8];
	ld.global.v2.u32 	{%r5953, %r5952}, [%rd38+16];
	st.global.v2.u32 	[%rd38+8], {%r5954, %r5953};
	shl.b32 	%r1998, %r5952, 4;
	shl.b32 	%r1999, %r1997, 1;
	xor.b32  	%r2000, %r1999, %r1998;
	xor.b32  	%r2001, %r2000, %r1997;
	xor.b32  	%r5951, %r2001, %r5952;
	st.global.v2.u32 	[%rd38+16], {%r5952, %r5951};
	add.s32 	%r5950, %r1994, 362437;
	st.global.v2.u32 	[%rd38], {%r5950, %r5955};
	add.s32 	%r2002, %r5951, %r5950;
	cvt.rn.f32.u32 	%f4, %r2002;
	fma.rn.f32 	%f5, %f4, 0f2F800000, 0f2F000000;
	mul.f32 	%f6, %f5, 0f42C80000;
	cvt.rzi.s32.f32 	%r2003, %f6;
	mul.hi.s32 	%r2004, %r2003, 715827883;
	shr.u32 	%r2005, %r2004, 31;
	shr.u32 	%r2006, %r2004, 3;
	add.s32 	%r2007, %r2006, %r2005;
	mul.lo.s32 	%r2008, %r2007, 48;
	sub.s32 	%r2009, %r2003, %r2008;
	max.s32 	%r5947, %r1993, %r2009;
	min.s32 	%r5948, %r1993, %r2009;
	setp.lt.s32 	%p263, %r5948, %r5947;
	@%p263 bra 	$L__BB1_521;
$L__BB1_634:
	mov.u32 	%r640, %r5953;
	mov.u32 	%r639, %r5952;
	mov.u32 	%r5953, %r5951;
	shr.u32 	%r2010, %r5955, 2;
	xor.b32  	%r2011, %r2010, %r5955;
	shl.b32 	%r2012, %r5953, 4;
	shl.b32 	%r2013, %r2011, 1;
	xor.b32  	%r2014, %r2013, %r2012;
	xor.b32  	%r2015, %r2014, %r2011;
	xor.b32  	%r5952, %r2015, %r5953;
	add.s32 	%r2016, %r5950, %r5952;
	add.s32 	%r2017, %r2016, 362437;
	cvt.rn.f32.u32 	%f7, %r2017;
	fma.rn.f32 	%f8, %f7, 0f2F800000, 0f2F000000;
	mul.f32 	%f9, %f8, 0f42C80000;
	cvt.rzi.s32.f32 	%r2018, %f9;
	mul.hi.s32 	%r2019, %r2018, 715827883;
	shr.u32 	%r2020, %r2019, 31;
	shr.u32 	%r2021, %r2019, 3;
	add.s32 	%r2022, %r2021, %r2020;
	mul.lo.s32 	%r2023, %r2022, 48;
	sub.s32 	%r5948, %r2018, %r2023;
	shr.u32 	%r2024, %r5954, 2;
	xor.b32  	%r2025, %r2024, %r5954;
	shl.b32 	%r2026, %r5952, 4;
	shl.b32 	%r2027, %r2025, 1;
	xor.b32  	%r2028, %r2027, %r2026;
	xor.b32  	%r2029, %r2028, %r2025;
	xor.b32  	%r5951, %r2029, %r5952;
	add.s32 	%r5950, %r5950, 724874;
	add.s32 	%r2030, %r5951, %r5950;
	cvt.rn.f32.u32 	%f10, %r2030;
	fma.rn.f32 	%f11, %f10, 0f2F800000, 0f2F000000;
	mul.f32 	%f12, %f11, 0f42C80000;
	cvt.rzi.s32.f32 	%r2031, %f12;
	mul.hi.s32 	%r2032, %r2031, 715827883;
	shr.u32 	%r2033, %r2032, 31;
	shr.u32 	%r2034, %r2032, 3;
	add.s32 	%r2035, %r2034, %r2033;
	mul.lo.s32 	%r2036, %r2035, 48;
	sub.s32 	%r5947, %r2031, %r2036;
	setp.lt.s32 	%p264, %r5948, %r5947;
	mov.u32 	%r5954, %r639;
	mov.u32 	%r5955, %r640;
	@%p264 bra 	$L__BB1_520;
	bra.uni 	$L__BB1_634;
$L__BB1_635:
	mul.wide.s32 	%rd514, %r5960, 4;
	add.s64 	%rd152, %rd4, %rd514;
	ld.local.u32 	%r2440, [%rd152];
	setp.ne.s32 	%p514, %r2440, -1;
	@%p514 bra 	$L__BB1_637;
	st.local.u32 	[%rd152], %r749;
	add.s32 	%r5960, %r5960, 1;
	add.s32 	%r5959, %r5959, 1;
	bra.uni 	$L__BB1_638;
$L__BB1_637:
	add.s32 	%r5960, %r5960, 1;
$L__BB1_638:
	setp.lt.s32 	%p515, %r5959, 48;
	@%p515 bra 	$L__BB1_631;
	ld.param.u64 	%rd1228, [_Z10tlboKernelPiS_iP17curandStateXORWOWi_param_3];
	ld.local.v4.u32 	{%r2441, %r2442, %r2443, %r2444}, [%rd4];
	st.u32 	[%rd1248], %r2441;
	st.u32 	[%rd1248+4], %r2442;
	st.u32 	[%rd1248+8], %r2443;
	st.u32 	[%rd1248+12], %r2444;
	ld.local.v4.u32 	{%r2445, %r2446, %r2447, %r2448}, [%rd4+16];
	st.u32 	[%rd1248+16], %r2445;
	st.u32 	[%rd1248+20], %r2446;
	st.u32 	[%rd1248+24], %r2447;
	st.u32 	[%rd1248+28], %r2448;
	ld.local.v4.u32 	{%r2449, %r2450, %r2451, %r2452}, [%rd4+32];
	st.u32 	[%rd1248+32], %r2449;
	st.u32 	[%rd1248+36], %r2450;
	st.u32 	[%rd1248+40], %r2451;
	st.u32 	[%rd1248+44], %r2452;
	ld.local.v4.u32 	{%r2453, %r2454, %r2455, %r2456}, [%rd4+48];
	st.u32 	[%rd1248+48], %r2453;
	st.u32 	[%rd1248+52], %r2454;
	st.u32 	[%rd1248+56], %r2455;
	st.u32 	[%rd1248+60], %r2456;
	ld.local.v4.u32 	{%r2457, %r2458, %r2459, %r2460}, [%rd4+64];
	st.u32 	[%rd1248+64], %r2457;
	st.u32 	[%rd1248+68], %r2458;
	st.u32 	[%rd1248+72], %r2459;
	st.u32 	[%rd1248+76], %r2460;
	ld.local.v4.u32 	{%r2461, %r2462, %r2463, %r2464}, [%rd4+80];
	st.u32 	[%rd1248+80], %r2461;
	st.u32 	[%rd1248+84], %r2462;
	st.u32 	[%rd1248+88], %r2463;
	st.u32 	[%rd1248+92], %r2464;
	ld.local.v4.u32 	{%r2465, %r2466, %r2467, %r2468}, [%rd4+96];
	st.u32 	[%rd1248+96], %r2465;
	st.u32 	[%rd1248+100], %r2466;
	st.u32 	[%rd1248+104], %r2467;
	st.u32 	[%rd1248+108], %r2468;
	ld.local.v4.u32 	{%r2469, %r2470, %r2471, %r2472}, [%rd4+112];
	st.u32 	[%rd1248+112], %r2469;
	st.u32 	[%rd1248+116], %r2470;
	st.u32 	[%rd1248+120], %r2471;
	st.u32 	[%rd1248+124], %r2472;
	ld.local.v4.u32 	{%r2473, %r2474, %r2475, %r2476}, [%rd4+128];
	st.u32 	[%rd1248+128], %r2473;
	st.u32 	[%rd1248+132], %r2474;
	st.u32 	[%rd1248+136], %r2475;
	st.u32 	[%rd1248+140], %r2476;
	ld.local.v4.u32 	{%r2477, %r2478, %r2479, %r2480}, [%rd4+144];
	st.u32 	[%rd1248+144], %r2477;
	st.u32 	[%rd1248+148], %r2478;
	st.u32 	[%rd1248+152], %r2479;
	st.u32 	[%rd1248+156], %r2480;
	ld.local.v4.u32 	{%r2481, %r2482, %r2483, %r2484}, [%rd4+160];
	st.u32 	[%rd1248+160], %r2481;
	st.u32 	[%rd1248+164], %r2482;
	st.u32 	[%rd1248+168], %r2483;
	st.u32 	[%rd1248+172], %r2484;
	ld.local.v4.u32 	{%r2485, %r2486, %r2487, %r2488}, [%rd4+176];
	st.u32 	[%rd1248+176], %r2485;
	st.u32 	[%rd1248+180], %r2486;
	st.u32 	[%rd1248+184], %r2487;
	st.u32 	[%rd1248+188], %r2488;
	{ // callseq 4, 0
	.param .b64 param0;
	st.param.b64 	[param0], 192;
	.param .b64 retval0;
	call.uni (retval0), 
	malloc, 
	(
	param0
	);
	ld.param.b64 	%rd1247, [retval0];
	} // callseq 4
	cvta.to.global.u64 	%rd516, %rd1228;
	mov.u32 	%r2489, %tid.x;
	mul.wide.u32 	%rd517, %r2489, 48;
	add.s64 	%rd154, %rd516, %rd517;
	ld.global.v2.u32 	{%r2490, %r2491}, [%rd154];
	shr.u32 	%r2492, %r2491, 2;
	xor.b32  	%r2493, %r2492, %r2491;
	ld.global.v2.u32 	{%r2494, %r5966}, [%rd154+8];
	ld.global.v2.u32 	{%r5965, %r5964}, [%rd154+16];
	shl.b32 	%r2495, %r5964, 4;
	shl.b32 	%r2496, %r2493, 1;
	xor.b32  	%r2497, %r2496, %r2495;
	xor.b32  	%r2498, %r2497, %r2493;
	xor.b32  	%r5963, %r2498, %r5964;
	add.s32 	%r2499, %r2490, %r5963;
	add.s32 	%r2500, %r2499, 362437;
	cvt.rn.f32.u32 	%f13, %r2500;
	fma.rn.f32 	%f14, %f13, 0f2F800000, 0f2F000000;
	mul.f32 	%f15, %f14, 0f42C80000;
	cvt.rzi.s32.f32 	%r2501, %f15;
	mul.hi.s32 	%r2502, %r2501, 715827883;
	shr.u32 	%r2503, %r2502, 31;
	shr.u32 	%r2504, %r2502, 3;
	add.s32 	%r2505, %r2504, %r2503;
	mul.lo.s32 	%r2506, %r2505, 48;
	sub.s32 	%r2507, %r2501, %r2506;
	shr.u32 	%r2508, %r2494, 2;
	xor.b32  	%r2509, %r2508, %r2494;
	st.global.v2.u32 	[%rd154+8], {%r5965, %r5964};
	shl.b32 	%r2510, %r5963, 4;
	shl.b32 	%r2511, %r2509, 1;
	xor.b32  	%r2512, %r2511, %r2510;
	xor.b32  	%r2513, %r2512, %r2509;
	xor.b32  	%r5962, %r2513, %r5963;
	st.global.v2.u32 	[%rd154+16], {%r5963, %r5962};
	add.s32 	%r5961, %r2490, 724874;
	st.global.v2.u32 	[%rd154], {%r5961, %r5966};
	add.s32 	%r2514, %r5962, %r5961;
	cvt.rn.f32.u32 	%f16, %r2514;
	fma.rn.f32 	%f17, %f16, 0f2F800000, 0f2F000000;
	mul.f32 	%f18, %f17, 0f42C80000;
	cvt.rzi.s32.f32 	%r2515, %f18;
	mul.hi.s32 	%r2516, %r2515, 715827883;
	shr.u32 	%r2517, %r2516, 31;
	shr.u32 	%r2518, %r2516, 3;
	add.s32 	%r2519, %r2518, %r2517;
	mul.lo.s32 	%r2520, %r2519, 48;
	sub.s32 	%r2521, %r2515, %r2520;
	max.s32 	%r5967, %r2507, %r2521;
	min.s32 	%r5968, %r2507, %r2521;
	setp.lt.s32 	%p516, %r5968, %r5967;
	@%p516 bra 	$L__BB1_642;
$L__BB1_640:
	mov.u32 	%r767, %r5964;
	mov.u32 	%r766, %r5963;
	mov.u32 	%r5964, %r5962;
	shr.u32 	%r2522, %r5966, 2;
	xor.b32  	%r2523, %r2522, %r5966;
	shl.b32 	%r2524, %r5964, 4;
	shl.b32 	%r2525, %r2523, 1;
	xor.b32  	%r2526, %r2525, %r2524;
	xor.b32  	%r2527, %r2526, %r2523;
	xor.b32  	%r5963, %r2527, %r5964;
	add.s32 	%r2528, %r5961, %r5963;
	add.s32 	%r2529, %r2528, 362437;
	cvt.rn.f32.u32 	%f19, %r2529;
	fma.rn.f32 	%f20, %f19, 0f2F800000, 0f2F000000;
	mul.f32 	%f21, %f20, 0f42C80000;
	cvt.rzi.s32.f32 	%r2530, %f21;
	mul.hi.s32 	%r2531, %r2530, 715827883;
	shr.u32 	%r2532, %r2531, 31;
	shr.u32 	%r2533, %r2531, 3;
	add.s32 	%r2534, %r2533, %r2532;
	mul.lo.s32 	%r2535, %r2534, 48;
	sub.s32 	%r5968, %r2530, %r2535;
	shr.u32 	%r2536, %r5965, 2;
	xor.b32  	%r2537, %r2536, %r5965;
	shl.b32 	%r2538, %r5963, 4;
	shl.b32 	%r2539, %r2537, 1;
	xor.b32  	%r2540, %r2539, %r2538;
	xor.b32  	%r2541, %r2540, %r2537;
	xor.b32  	%r5962, %r2541, %r5963;
	add.s32 	%r5961, %r5961, 724874;
	add.s32 	%r2542, %r5962, %r5961;
	cvt.rn.f32.u32 	%f22, %r2542;
	fma.rn.f32 	%f23, %f22, 0f2F800000, 0f2F000000;
	mul.f32 	%f24, %f23, 0f42C80000;
	cvt.rzi.s32.f32 	%r2543, %f24;
	mul.hi.s32 	%r2544, %r2543, 715827883;
	shr.u32 	%r2545, %r2544, 31;
	shr.u32 	%r2546, %r2544, 3;
	add.s32 	%r2547, %r2546, %r2545;
	mul.lo.s32 	%r2548, %r2547, 48;
	sub.s32 	%r5967, %r2543, %r2548;
	setp.lt.s32 	%p517, %r5968, %r5967;
	mov.u32 	%r5965, %r766;
	mov.u32 	%r5966, %r767;
	@%p517 bra 	$L__BB1_641;
	bra.uni 	$L__BB1_640;
$L__BB1_641:
	st.global.v2.u32 	[%rd154+8], {%r766, %r5964};
	st.global.v2.u32 	[%rd154+16], {%r5963, %r5962};
	st.global.v2.u32 	[%rd154], {%r5961, %r767};
$L__BB1_642:
	ld.u32 	%r5972, [%rd1248];
	st.u32 	[%rd1247], %r5972;
	ld.u32 	%r2549, [%rd1248+4];
	st.u32 	[%rd1247+4], %r2549;
	ld.u32 	%r2550, [%rd1248+8];
	st.u32 	[%rd1247+8], %r2550;
	ld.u32 	%r2551, [%rd1248+12];
	st.u32 	[%rd1247+12], %r2551;
	ld.u32 	%r2552, [%rd1248+16];
	st.u32 	[%rd1247+16], %r2552;
	ld.u32 	%r2553, [%rd1248+20];
	st.u32 	[%rd1247+20], %r2553;
	ld.u32 	%r2554, [%rd1248+24];
	st.u32 	[%rd1247+24], %r2554;
	ld.u32 	%r2555, [%rd1248+28];
	st.u32 	[%rd1247+28], %r2555;
	ld.u32 	%r2556, [%rd1248+32];
	st.u32 	[%rd1247+32], %r2556;
	ld.u32 	%r2557, [%rd1248+36];
	st.u32 	[%rd1247+36], %r2557;
	ld.u32 	%r2558, [%rd1248+40];
	st.u32 	[%rd1247+40], %r2558;
	ld.u32 	%r2559, [%rd1248+44];
	st.u32 	[%rd1247+44], %r2559;
	ld.u32 	%r2560, [%rd1248+48];
	st.u32 	[%rd1247+48], %r2560;
	ld.u32 	%r2561, [%rd1248+52];
	st.u32 	[%rd1247+52], %r2561;
	ld.u32 	%r2562, [%rd1248+56];
	st.u32 	[%rd1247+56], %r2562;
	ld.u32 	%r2563, [%rd1248+60];
	st.u32 	[%rd1247+60], %r2563;
	ld.u32 	%r2564, [%rd1248+64];
	st.u32 	[%rd1247+64], %r2564;
	ld.u32 	%r2565, [%rd1248+68];
	st.u32 	[%rd1247+68], %r2565;
	ld.u32 	%r2566, [%rd1248+72];
	st.u32 	[%rd1247+72], %r2566;
	ld.u32 	%r2567, [%rd1248+76];
	st.u32 	[%rd1247+76], %r2567;
	ld.u32 	%r2568, [%rd1248+80];
	st.u32 	[%rd1247+80], %r2568;
	ld.u32 	%r2569, [%rd1248+84];
	st.u32 	[%rd1247+84], %r2569;
	ld.u32 	%r2570, [%rd1248+88];
	st.u32 	[%rd1247+88], %r2570;
	ld.u32 	%r2571, [%rd1248+92];
	st.u32 	[%rd1247+92], %r2571;
	ld.u32 	%r2572, [%rd1248+96];
	st.u32 	[%rd1247+96], %r2572;
	ld.u32 	%r2573, [%rd1248+100];
	st.u32 	[%rd1247+100], %r2573;
	ld.u32 	%r2574, [%rd1248+104];
	st.u32 	[%rd1247+104], %r2574;
	ld.u32 	%r2575, [%rd1248+108];
	st.u32 	[%rd1247+108], %r2575;
	ld.u32 	%r2576, [%rd1248+112];
	st.u32 	[%rd1247+112], %r2576;
	ld.u32 	%r2577, [%rd1248+116];
	st.u32 	[%rd1247+116], %r2577;
	ld.u32 	%r2578, [%rd1248+120];
	st.u32 	[%rd1247+120], %r2578;
	ld.u32 	%r2579, [%rd1248+124];
	st.u32 	[%rd1247+124], %r2579;
	ld.u32 	%r2580, [%rd1248+128];
	st.u32 	[%rd1247+128], %r2580;
	ld.u32 	%r2581, [%rd1248+132];
	st.u32 	[%rd1247+132], %r2581;
	ld.u32 	%r2582, [%rd1248+136];
	st.u32 	[%rd1247+136], %r2582;
	ld.u32 	%r2583, [%rd1248+140];
	st.u32 	[%rd1247+140], %r2583;
	ld.u32 	%r2584, [%rd1248+144];
	st.u32 	[%rd1247+144], %r2584;
	ld.u32 	%r2585, [%rd1248+148];
	st.u32 	[%rd1247+148], %r2585;
	ld.u32 	%r2586, [%rd1248+152];
	st.u32 	[%rd1247+152], %r2586;
	ld.u32 	%r2587, [%rd1248+156];
	st.u32 	[%rd1247+156], %r2587;
	ld.u32 	%r2588, [%rd1248+160];
	st.u32 	[%rd1247+160], %r2588;
	ld.u32 	%r2589, [%rd1248+164];
	st.u32 	[%rd1247+164], %r2589;
	ld.u32 	%r2590, [%rd1248+168];
	st.u32 	[%rd1247+168], %r2590;
	ld.u32 	%r2591, [%rd1248+172];
	st.u32 	[%rd1247+172], %r2591;
	ld.u32 	%r2592, [%rd1248+176];
	st.u32 	[%rd1247+176], %r2592;
	ld.u32 	%r2593, [%rd1248+180];
	st.u32 	[%rd1247+180], %r2593;
	ld.u32 	%r2594, [%rd1248+184];
	st.u32 	[%rd1247+184], %r2594;
	ld.u32 	%r2595, [%rd1248+188];
	st.u32 	[%rd1247+188], %r2595;
	setp.gt.s32 	%p518, %r5968, %r5967;
	@%p518 bra 	$L__BB1_646;
	mov.u32 	%r5969, %r5967;
	mov.u32 	%r5970, %r5968;
$L__BB1_644:
	mul.wide.s32 	%rd518, %r5969, 4;
	add.s64 	%rd519, %rd1248, %rd518;
	ld.u32 	%r2596, [%rd519];
	mul.wide.s32 	%rd520, %r5970, 4;
	add.s64 	%rd521, %rd1247, %rd520;
	st.u32 	[%rd521], %r2596;
	add.s32 	%r780, %r5970, 1;
	add.s32 	%r781, %r5969, -1;
	setp.lt.s32 	%p519, %r5970, %r5967;
	setp.gt.s32 	%p520, %r5969, %r5968;
	and.pred  	%p521, %p519, %p520;
	mov.u32 	%r5969, %r781;
	mov.u32 	%r5970, %r780;
	@%p521 bra 	$L__BB1_644;
	ld.u32 	%r5972, [%rd1247];
$L__BB1_646:
	st.u32 	[%rd1248], %r5972;
	ld.u32 	%r2597, [%rd1247+4];
	st.u32 	[%rd1248+4], %r2597;
	ld.u32 	%r2598, [%rd1247+8];
	st.u32 	[%rd1248+8], %r2598;
	ld.u32 	%r2599, [%rd1247+12];
	st.u32 	[%rd1248+12], %r2599;
	ld.u32 	%r2600, [%rd1247+16];
	st.u32 	[%rd1248+16], %r2600;
	ld.u32 	%r2601, [%rd1247+20];
	st.u32 	[%rd1248+20], %r2601;
	ld.u32 	%r2602, [%rd1247+24];
	st.u32 	[%rd1248+24], %r2602;
	ld.u32 	%r2603, [%rd1247+28];
	st.u32 	[%rd1248+28], %r2603;
	ld.u32 	%r2604, [%rd1247+32];
	st.u32 	[%rd1248+32], %r2604;
	ld.u32 	%r2605, [%rd1247+36];
	st.u32 	[%rd1248+36], %r2605;
	ld.u32 	%r2606, [%rd1247+40];
	st.u32 	[%rd1248+40], %r2606;
	ld.u32 	%r2607, [%rd1247+44];
	st.u32 	[%rd1248+44], %r2607;
	ld.u32 	%r2608, [%rd1247+48];
	st.u32 	[%rd1248+48], %r2608;
	ld.u32 	%r2609, [%rd1247+52];
	st.u32 	[%rd1248+52], %r2609;
	ld.u32 	%r2610, [%rd1247+56];
	st.u32 	[%rd1248+56], %r2610;
	ld.u32 	%r2611, [%rd1247+60];
	st.u32 	[%rd1248+60], %r2611;
	ld.u32 	%r2612, [%rd1247+64];
	st.u32 	[%rd1248+64], %r2612;
	ld.u32 	%r2613, [%rd1247+68];
	st.u32 	[%rd1248+68], %r2613;
	ld.u32 	%r2614, [%rd1247+72];
	st.u32 	[%rd1248+72], %r2614;
	ld.u32 	%r2615, [%rd1247+76];
	st.u32 	[%rd1248+76], %r2615;
	ld.u32 	%r2616, [%rd1247+80];
	st.u32 	[%rd1248+80], %r2616;
	ld.u32 	%r2617, [%rd1247+84];
	st.u32 	[%rd1248+84], %r2617;
	ld.u32 	%r2618, [%rd1247+88];
	st.u32 	[%rd1248+88], %r2618;
	ld.u32 	%r2619, [%rd1247+92];
	st.u32 	[%rd1248+92], %r2619;
	ld.u32 	%r2620, [%rd1247+96];
	st.u32 	[%rd1248+96], %r2620;
	ld.u32 	%r2621, [%rd1247+100];
	st.u32 	[%rd1248+100], %r2621;
	ld.u32 	%r2622, [%rd1247+104];
	st.u32 	[%rd1248+104], %r2622;
	ld.u32 	%r2623, [%rd1247+108];
	st.u32 	[%rd1248+108], %r2623;
	ld.u32 	%r2624, [%rd1247+112];
	st.u32 	[%rd1248+112], %r2624;
	ld.u32 	%r2625, [%rd1247+116];
	st.u32 	[%rd1248+116], %r2625;
	ld.u32 	%r2626, [%rd1247+120];
	st.u32 	[%rd1248+120], %r2626;
	ld.u32 	%r2627, [%rd1247+124];
	st.u32 	[%rd1248+124], %r2627;
	ld.u32 	%r2628, [%rd1247+128];
	st.u32 	[%rd1248+128], %r2628;
	ld.u32 	%r2629, [%rd1247+132];
	st.u32 	[%rd1248+132], %r2629;
	ld.u32 	%r2630, [%rd1247+136];
	st.u32 	[%rd1248+136], %r2630;
	ld.u32 	%r2631, [%rd1247+140];
	st.u32 	[%rd1248+140], %r2631;
	ld.u32 	%r2632, [%rd1247+144];
	st.u32 	[%rd1248+144], %r2632;
	ld.u32 	%r2633, [%rd1247+148];
	st.u32 	[%rd1248+148], %r2633;
	ld.u32 	%r2634, [%rd1247+152];
	st.u32 	[%rd1248+152], %r2634;
	ld.u32 	%r2635, [%rd1247+156];
	st.u32 	[%rd1248+156], %r2635;
	ld.u32 	%r2636, [%rd1247+160];
	st.u32 	[%rd1248+160], %r2636;
	ld.u32 	%r2637, [%rd1247+164];
	st.u32 	[%rd1248+164], %r2637;
	ld.u32 	%r2638, [%rd1247+168];
	st.u32 	[%rd1248+168], %r2638;
	ld.u32 	%r2639, [%rd1247+172];
	st.u32 	[%rd1248+172], %r2639;
	ld.u32 	%r2640, [%rd1247+176];
	st.u32 	[%rd1248+176], %r2640;
	ld.u32 	%r2641, [%rd1247+180];
	st.u32 	[%rd1248+180], %r2641;
	ld.u32 	%r2642, [%rd1247+184];
	st.u32 	[%rd1248+184], %r2642;
	ld.u32 	%r2643, [%rd1247+188];
	st.u32 	[%rd1248+188], %r2643;
$L__BB1_647:
	mov.b32 	%r5974, 0;
	mov.u32 	%r5973, %r5972;
	mov.u32 	%r5975, %r5974;
$L__BB1_648:
	ld.param.u64 	%rd1225, [_Z10tlboKernelPiS_iP17curandStateXORWOWi_param_1];
	mul.wide.u32 	%rd988, %r5974, 4;
	add.s64 	%rd157, %rd1248, %rd988;
	ld.u32 	%r4752, [%rd157+4];
	mad.lo.s32 	%r4753, %r5973, 48, %r4752;
	cvta.to.global.u64 	%rd158, %rd1225;
	mul.wide.s32 	%rd989, %r4753, 4;
	add.s64 	%rd990, %rd158, %rd989;
	ld.global.u32 	%r4754, [%rd990];
	add.s32 	%r4755, %r4754, %r5975;
	ld.u32 	%r4756, [%rd157+8];
	mad.lo.s32 	%r4757, %r4752, 48, %r4756;
	mul.wide.s32 	%rd991, %r4757, 4;
	add.s64 	%rd992, %rd158, %rd991;
	ld.global.u32 	%r4758, [%rd992];
	add.s32 	%r4759, %r4758, %r4755;
	ld.u32 	%r788, [%rd157+12];
	mad.lo.s32 	%r4760, %r4756, 48, %r788;
	mul.wide.s32 	%rd993, %r4760, 4;
	add.s64 	%rd994, %rd158, %rd993;
	ld.global.u32 	%r4761, [%rd994];
	add.s32 	%r789, %r4761, %r4759;
	setp.eq.s32 	%p1299, %r5974, 44;
	@%p1299 bra 	$L__BB1_650;
	add.s32 	%r5974, %r5974, 4;
	ld.u32 	%r5973, [%rd157+16];
	mad.lo.s32 	%r4762, %r788, 48, %r5973;
	mul.wide.s32 	%rd995, %r4762, 4;
	add.s64 	%rd996, %rd158, %rd995;
	ld.global.u32 	%r4763, [%rd996];
	add.s32 	%r5975, %r4763, %r789;
	bra.uni 	$L__BB1_648;
$L__BB1_650:
	mov.u32 	%r793, %tid.x;
	mov.u32 	%r4764, _ZZ10tlboKernelPiS_iP17curandStateXORWOWiE6subPop;
	mad.lo.s32 	%r794, %r793, 192, %r4764;
	ld.u32 	%r4765, [%rd1248+188];
	mad.lo.s32 	%r4766, %r4765, 48, %r5972;
	mul.wide.s32 	%rd997, %r4766, 4;
	add.s64 	%rd998, %rd158, %rd997;
	ld.global.u32 	%r4767, [%rd998];
	add.s32 	%r795, %r4767, %r789;
	shl.b32 	%r4768, %r793, 2;
	mov.u32 	%r4769, _ZZ10tlboKernelPiS_iP17curandStateXORWOWiE7fitness;
	add.s32 	%r796, %r4769, %r4768;
	ld.shared.u32 	%r5976, [%r796];
	setp.le.s32 	%p1300, %r5976, %r795;
	@%p1300 bra 	$L__BB1_652;
	st.shared.u32 	[%r796], %r795;
	ld.u32 	%r4770, [%rd1248];
	st.shared.u32 	[%r794], %r4770;
	ld.u32 	%r4771, [%rd1248+4];
	st.shared.u32 	[%r794+4], %r4771;
	ld.u32 	%r4772, [%rd1248+8];
	st.shared.u32 	[%r794+8], %r4772;
	ld.u32 	%r4773, [%rd1248+12];
	st.shared.u32 	[%r794+12], %r4773;
	ld.u32 	%r4774, [%rd1248+16];
	st.shared.u32 	[%r794+16], %r4774;
	ld.u32 	%r4775, [%rd1248+20];
	st.shared.u32 	[%r794+20], %r4775;
	ld.u32 	%r4776, [%rd1248+24];
	st.shared.u32 	[%r794+24], %r4776;
	ld.u32 	%r4777, [%rd1248+28];
	st.shared.u32 	[%r794+28], %r4777;
	ld.u32 	%r4778, [%rd1248+32];
	st.shared.u32 	[%r794+32], %r4778;
	ld.u32 	%r4779, [%rd1248+36];
	st.shared.u32 	[%r794+36], %r4779;
	ld.u32 	%r4780, [%rd1248+40];
	st.shared.u32 	[%r794+40], %r4780;
	ld.u32 	%r4781, [%rd1248+44];
	st.shared.u32 	[%r794+44], %r4781;
	ld.u32 	%r4782, [%rd1248+48];
	st.shared.u32 	[%r794+48], %r4782;
	ld.u32 	%r4783, [%rd1248+52];
	st.shared.u32 	[%r794+52], %r4783;
	ld.u32 	%r4784, [%rd1248+56];
	st.shared.u32 	[%r794+56], %r4784;
	ld.u32 	%r4785, [%rd1248+60];
	st.shared.u32 	[%r794+60], %r4785;
	ld.u32 	%r4786, [%rd1248+64];
	st.shared.u32 	[%r794+64], %r4786;
	ld.u32 	%r4787, [%rd1248+68];
	st.shared.u32 	[%r794+68], %r4787;
	ld.u32 	%r4788, [%rd1248+72];
	st.shared.u32 	[%r794+72], %r4788;
	ld.u32 	%r4789, [%rd1248+76];
	st.shared.u32 	[%r794+76], %r4789;
	ld.u32 	%r4790, [%rd1248+80];
	st.shared.u32 	[%r794+80], %r4790;
	ld.u32 	%r4791, [%rd1248+84];
	st.shared.u32 	[%r794+84], %r4791;
	ld.u32 	%r4792, [%rd1248+88];
	st.shared.u32 	[%r794+88], %r4792;
	ld.u32 	%r4793, [%rd1248+92];
	st.shared.u32 	[%r794+92], %r4793;
	ld.u32 	%r4794, [%rd1248+96];
	st.shared.u32 	[%r794+96], %r4794;
	ld.u32 	%r4795, [%rd1248+100];
	st.shared.u32 	[%r794+100], %r4795;
	ld.u32 	%r4796, [%rd1248+104];
	st.shared.u32 	[%r794+104], %r4796;
	ld.u32 	%r4797, [%rd1248+108];
	st.shared.u32 	[%r794+108], %r4797;
	ld.u32 	%r4798, [%rd1248+112];
	st.shared.u32 	[%r794+112], %r4798;
	ld.u32 	%r4799, [%rd1248+116];
	st.shared.u32 	[%r794+116], %r4799;
	ld.u32 	%r4800, [%rd1248+120];
	st.shared.u32 	[%r794+120], %r4800;
	ld.u32 	%r4801, [%rd1248+124];
	st.shared.u32 	[%r794+124], %r4801;
	ld.u32 	%r4802, [%rd1248+128];
	st.shared.u32 	[%r794+128], %r4802;
	ld.u32 	%r4803, [%rd1248+132];
	st.shared.u32 	[%r794+132], %r4803;
	ld.u32 	%r4804, [%rd1248+136];
	st.shared.u32 	[%r794+136], %r4804;
	ld.u32 	%r4805, [%rd1248+140];
	st.shared.u32 	[%r794+140], %r4805;
	ld.u32 	%r4806, [%rd1248+144];
	st.shared.u32 	[%r794+144], %r4806;
	ld.u32 	%r4807, [%rd1248+148];
	st.shared.u32 	[%r794+148], %r4807;
	ld.u32 	%r4808, [%rd1248+152];
	st.shared.u32 	[%r794+152], %r4808;
	ld.u32 	%r4809, [%rd1248+156];
	st.shared.u32 	[%r794+156], %r4809;
	ld.u32 	%r4810, [%rd1248+160];
	st.shared.u32 	[%r794+160], %r4810;
	ld.u32 	%r4811, [%rd1248+164];
	st.shared.u32 	[%r794+164], %r4811;
	ld.u32 	%r4812, [%rd1248+168];
	st.shared.u32 	[%r794+168], %r4812;
	ld.u32 	%r4813, [%rd1248+172];
	st.shared.u32 	[%r794+172], %r4813;
	ld.u32 	%r4814, [%rd1248+176];
	st.shared.u32 	[%r794+176], %r4814;
	ld.u32 	%r4815, [%rd1248+180];
	st.shared.u32 	[%r794+180], %r4815;
	ld.u32 	%r4816, [%rd1248+184];
	st.shared.u32 	[%r794+184], %r4816;
	ld.u32 	%r4817, [%rd1248+188];
	st.shared.u32 	[%r794+188], %r4817;
	mov.u32 	%r5976, %r795;
$L__BB1_652:
	setp.eq.s32 	%p1301, %r793, 0;
	@%p1301 bra 	$L__BB1_655;
	ld.shared.u32 	%r4819, [_ZZ10tlboKernelPiS_iP17curandStateXORWOWiE7fitness];
	setp.le.s32 	%p1302, %r4819, %r5976;
	mov.b32 	%r5977, 0;
	@%p1302 bra 	$L__BB1_661;
	setp.eq.s32 	%p1303, %r793, 1;
	@%p1303 bra 	$L__BB1_657;
$L__BB1_655:
	ld.shared.u32 	%r4821, [_ZZ10tlboKernelPiS_iP17curandStateXORWOWiE7fitness+4];
	setp.le.s32 	%p1304, %r4821, %r5976;
	mov.b32 	%r5977, 1;
	@%p1304 bra 	$L__BB1_661;
	setp.eq.s32 	%p1305, %r793, 2;
	@%p1305 bra 	$L__BB1_659;
$L__BB1_657:
	ld.shared.u32 	%r4823, [_ZZ10tlboKernelPiS_iP17curandStateXORWOWiE7fitness+8];
	setp.le.s32 	%p1306, %r4823, %r5976;
	mov.b32 	%r5977, 2;
	@%p1306 bra 	$L__BB1_661;
	setp.eq.s32 	%p1307, %r793, 3;
	ld.shared.u32 	%r4825, [_ZZ10tlboKernelPiS_iP17curandStateXORWOWiE7fitness+12];
	setp.gt.s32 	%p1308, %r4825, %r5976;
	or.pred  	%p1309, %p1307, %p1308;
	mov.b32 	%r5977, 3;
	@%p1309 bra 	$L__BB1_660;
	bra.uni 	$L__BB1_661;
$L__BB1_659:
	ld.shared.u32 	%r4828, [_ZZ10tlboKernelPiS_iP17curandStateXORWOWiE7fitness+12];
	setp.le.s32 	%p1310, %r4828, %r5976;
	mov.b32 	%r5977, 3;
	@%p1310 bra 	$L__BB1_661;
$L__BB1_660:
	mov.u32 	%r5977, %r793;
$L__BB1_661:
	ld.param.u64 	%rd1232, [_Z10tlboKernelPiS_iP17curandStateXORWOWi_param_3];
	ld.shared.u32 	%r4829, [%r794];
	st.u32 	[%rd1248], %r4829;
	ld.shared.u32 	%r4830, [%r794+4];
	st.u32 	[%rd1248+4], %r4830;
	ld.shared.u32 	%r4831, [%r794+8];
	st.u32 	[%rd1248+8], %r4831;
	ld.shared.u32 	%r4832, [%r794+12];
	st.u32 	[%rd1248+12], %r4832;
	ld.shared.u32 	%r4833, [%r794+16];
	st.u32 	[%rd1248+16], %r4833;
	ld.shared.u32 	%r4834, [%r794+20];
	st.u32 	[%rd1248+20], %r4834;
	ld.shared.u32 	%r4835, [%r794+24];
	st.u32 	[%rd1248+24], %r4835;
	ld.shared.u32 	%r4836, [%r794+28];
	st.u32 	[%rd1248+28], %r4836;
	ld.shared.u32 	%r4837, [%r794+32];
	st.u32 	[%rd1248+32], %r4837;
	ld.shared.u32 	%r4838, [%r794+36];
	st.u32 	[%rd1248+36], %r4838;
	ld.shared.u32 	%r4839, [%r794+40];
	st.u32 	[%rd1248+40], %r4839;
	ld.shared.u32 	%r4840, [%r794+44];
	st.u32 	[%rd1248+44], %r4840;
	ld.shared.u32 	%r4841, [%r794+48];
	st.u32 	[%rd1248+48], %r4841;
	ld.shared.u32 	%r4842, [%r794+52];
	st.u32 	[%rd1248+52], %r4842;
	ld.shared.u32 	%r4843, [%r794+56];
	st.u32 	[%rd1248+56], %r4843;
	ld.shared.u32 	%r4844, [%r794+60];
	st.u32 	[%rd1248+60], %r4844;
	ld.shared.u32 	%r4845, [%r794+64];
	st.u32 	[%rd1248+64], %r4845;
	ld.shared.u32 	%r4846, [%r794+68];
	st.u32 	[%rd1248+68], %r4846;
	ld.shared.u32 	%r4847, [%r794+72];
	st.u32 	[%rd1248+72], %r4847;
	ld.shared.u32 	%r4848, [%r794+76];
	st.u32 	[%rd1248+76], %r4848;
	ld.shared.u32 	%r4849, [%r794+80];
	st.u32 	[%rd1248+80], %r4849;
	ld.shared.u32 	%r4850, [%r794+84];
	st.u32 	[%rd1248+84], %r4850;
	ld.shared.u32 	%r4851, [%r794+88];
	st.u32 	[%rd1248+88], %r4851;
	ld.shared.u32 	%r4852, [%r794+92];
	st.u32 	[%rd1248+92], %r4852;
	ld.shared.u32 	%r4853, [%r794+96];
	st.u32 	[%rd1248+96], %r4853;
	ld.shared.u32 	%r4854, [%r794+100];
	st.u32 	[%rd1248+100], %r4854;
	ld.shared.u32 	%r4855, [%r794+104];
	st.u32 	[%rd1248+104], %r4855;
	ld.shared.u32 	%r4856, [%r794+108];
	st.u32 	[%rd1248+108], %r4856;
	ld.shared.u32 	%r4857, [%r794+112];
	st.u32 	[%rd1248+112], %r4857;
	ld.shared.u32 	%r4858, [%r794+116];
	st.u32 	[%rd1248+116], %r4858;
	ld.shared.u32 	%r4859, [%r794+120];
	st.u32 	[%rd1248+120], %r4859;
	ld.shared.u32 	%r4860, [%r794+124];
	st.u32 	[%rd1248+124], %r4860;
	ld.shared.u32 	%r4861, [%r794+128];
	st.u32 	[%rd1248+128], %r4861;
	ld.shared.u32 	%r4862, [%r794+132];
	st.u32 	[%rd1248+132], %r4862;
	ld.shared.u32 	%r4863, [%r794+136];
	st.u32 	[%rd1248+136], %r4863;
	ld.shared.u32 	%r4864, [%r794+140];
	st.u32 	[%rd1248+140], %r4864;
	ld.shared.u32 	%r4865, [%r794+144];
	st.u32 	[%rd1248+144], %r4865;
	ld.shared.u32 	%r4866, [%r794+148];
	st.u32 	[%rd1248+148], %r4866;
	ld.shared.u32 	%r4867, [%r794+152];
	st.u32 	[%rd1248+152], %r4867;
	ld.shared.u32 	%r4868, [%r794+156];
	st.u32 	[%rd1248+156], %r4868;
	ld.shared.u32 	%r4869, [%r794+160];
	st.u32 	[%rd1248+160], %r4869;
	ld.shared.u32 	%r4870, [%r794+164];
	st.u32 	[%rd1248+164], %r4870;
	ld.shared.u32 	%r4871, [%r794+168];
	st.u32 	[%rd1248+168], %r4871;
	ld.shared.u32 	%r4872, [%r794+172];
	st.u32 	[%rd1248+172], %r4872;
	ld.shared.u32 	%r4873, [%r794+176];
	st.u32 	[%rd1248+176], %r4873;
	ld.shared.u32 	%r4874, [%r794+180];
	st.u32 	[%rd1248+180], %r4874;
	ld.shared.u32 	%r4875, [%r794+184];
	st.u32 	[%rd1248+184], %r4875;
	ld.shared.u32 	%r4876, [%r794+188];
	st.u32 	[%rd1248+188], %r4876;
	cvta.to.global.u64 	%rd999, %rd1232;
	mul.wide.u32 	%rd1000, %r793, 48;
	add.s64 	%rd159, %rd999, %rd1000;
	ld.global.v2.u32 	{%r4878, %r4879}, [%rd159];
	shr.u32 	%r4880, %r4879, 2;
	xor.b32  	%r4881, %r4880, %r4879;
	ld.global.v2.u32 	{%r4882, %r5986}, [%rd159+8];
	ld.global.v2.u32 	{%r5985, %r5984}, [%rd159+16];
	shl.b32 	%r4883, %r5984, 4;
	shl.b32 	%r4884, %r4881, 1;
	xor.b32  	%r4885, %r4884, %r4883;
	xor.b32  	%r4886, %r4885, %r4881;
	xor.b32  	%r5983, %r4886, %r5984;
	add.s32 	%r4887, %r4878, %r5983;
	add.s32 	%r4888, %r4887, 362437;
	cvt.rn.f32.u32 	%f88, %r4888;
	fma.rn.f32 	%f89, %f88, 0f2F800000, 0f2F000000;
	mul.f32 	%f90, %f89, 0f42C80000;
	cvt.rzi.s32.f32 	%r4889, %f90;
	mul.hi.s32 	%r4890, %r4889, 715827883;
	shr.u32 	%r4891, %r4890, 31;
	shr.u32 	%r4892, %r4890, 3;
	add.s32 	%r4893, %r4892, %r4891;
	mul.lo.s32 	%r4894, %r4893, 48;
	sub.s32 	%r4895, %r4889, %r4894;
	shr.u32 	%r4896, %r4882, 2;
	xor.b32  	%r4897, %r4896, %r4882;
	st.global.v2.u32 	[%rd159+8], {%r5985, %r5984};
	shl.b32 	%r4898, %r5983, 4;
	shl.b32 	%r4899, %r4897, 1;
	xor.b32  	%r4900, %r4899, %r4898;
	xor.b32  	%r4901, %r4900, %r4897;
	xor.b32  	%r5982, %r4901, %r5983;
	st.global.v2.u32 	[%rd159+16], {%r5983, %r5982};
	add.s32 	%r5981, %r4878, 724874;
	st.global.v2.u32 	[%rd159], {%r5981, %r5986};
	add.s32 	%r4902, %r5982, %r5981;
	cvt.rn.f32.u32 	%f91, %r4902;
	fma.rn.f32 	%f92, %f91, 0f2F800000, 0f2F000000;
	mul.f32 	%f93, %f92, 0f42C80000;
	cvt.rzi.s32.f32 	%r4903, %f93;
	mul.hi.s32 	%r4904, %r4903, 715827883;
	shr.u32 	%r4905, %r4904, 31;
	shr.u32 	%r4906, %r4904, 3;
	add.s32 	%r4907, %r4906, %r4905;
	mul.lo.s32 	%r4908, %r4907, 48;
	sub.s32 	%r4909, %r4903, %r4908;
	max.s32 	%r5978, %r4895, %r4909;
	min.s32 	%r5979, %r4895, %r4909;
	setp.lt.s32 	%p1311, %r5979, %r5978;
	@%p1311 bra 	$L__BB1_664;
$L__BB1_662:
	mov.u32 	%r820, %r5984;
	mov.u32 	%r819, %r5983;
	mov.u32 	%r5984, %r5982;
	shr.u32 	%r4910, %r5986, 2;
	xor.b32  	%r4911, %r4910, %r5986;
	shl.b32 	%r4912, %r5984, 4;
	shl.b32 	%r4913, %r4911, 1;
	xor.b32  	%r4914, %r4913, %r4912;
	xor.b32  	%r4915, %r4914, %r4911;
	xor.b32  	%r5983, %r4915, %r5984;
	add.s32 	%r4916, %r5981, %r5983;
	add.s32 	%r4917, %r4916, 362437;
	cvt.rn.f32.u32 	%f94, %r4917;
	fma.rn.f32 	%f95, %f94, 0f2F800000, 0f2F000000;
	mul.f32 	%f96, %f95, 0f42C80000;
	cvt.rzi.s32.f32 	%r4918, %f96;
	mul.hi.s32 	%r4919, %r4918, 715827883;
	shr.u32 	%r4920, %r4919, 31;
	shr.u32 	%r4921, %r4919, 3;
	add.s32 	%r4922, %r4921, %r4920;
	mul.lo.s32 	%r4923, %r4922, 48;
	sub.s32 	%r5979, %r4918, %r4923;
	shr.u32 	%r4924, %r5985, 2;
	xor.b32  	%r4925, %r4924, %r5985;
	shl.b32 	%r4926, %r5983, 4;
	shl.b32 	%r4927, %r4925, 1;
	xor.b32  	%r4928, %r4927, %r4926;
	xor.b32  	%r4929, %r4928, %r4925;
	xor.b32  	%r5982, %r4929, %r5983;
	add.s32 	%r5981, %r5981, 724874;
	add.s32 	%r4930, %r5982, %r5981;
	cvt.rn.f32.u32 	%f97, %r4930;
	fma.rn.f32 	%f98, %f97, 0f2F800000, 0f2F000000;
	mul.f32 	%f99, %f98, 0f42C80000;
	cvt.rzi.s32.f32 	%r4931, %f99;
	mul.hi.s32 	%r4932, %r4931, 715827883;
	shr.u32 	%r4933, %r4932, 31;
	shr.u32 	%r4934, %r4932, 3;
	add.s32 	%r4935, %r4934, %r4933;
	mul.lo.s32 	%r4936, %r4935, 48;
	sub.s32 	%r5978, %r4931, %r4936;
	setp.lt.s32 	%p1312, %r5979, %r5978;
	mov.u32 	%r5985, %r819;
	mov.u32 	%r5986, %r820;
	@%p1312 bra 	$L__BB1_663;
	bra.uni 	$L__BB1_662;
$L__BB1_663:
	st.global.v2.u32 	[%rd159+8], {%r819, %r5984};
	st.global.v2.u32 	[%rd159+16], {%r5983, %r5982};
	st.global.v2.u32 	[%rd159], {%r5981, %r820};
$L__BB1_664:
	setp.lt.s32 	%p1313, %r5978, %r5979;
	@%p1313 bra 	$L__BB1_671;
	mad.lo.s32 	%r810, %r5977, 192, %r4764;
	sub.s32 	%r4938, %r5978, %r5979;
	add.s32 	%r4939, %r4938, 1;
	and.b32  	%r811, %r4939, 3;
	setp.eq.s32 	%p1314, %r811, 0;
	mov.u32 	%r5980, %r5979;
	@%p1314 bra 	$L__BB1_669;
	shl.b32 	%r4940, %r5979, 2;
	add.s32 	%r812, %r810, %r4940;
	ld.shared.u32 	%r4941, [%r812];
	mul.wide.s32 	%rd1001, %r5979, 4;
	add.s64 	%rd160, %rd1248, %rd1001;
	st.u32 	[%rd160], %r4941;
	add.s32 	%r5980, %r5979, 1;
	setp.eq.s32 	%p1315, %r811, 1;
	@%p1315 bra 	$L__BB1_669;
	ld.shared.u32 	%r4942, [%r812+4];
	st.u32 	[%rd160+4], %r4942;
	add.s32 	%r5980, %r5979, 2;
	setp.eq.s32 	%p1316, %r811, 2;
	@%p1316 bra 	$L__BB1_669;
	ld.shared.u32 	%r4943, [%r812+8];
	st.u32 	[%rd160+8], %r4943;
	add.s32 	%r5980, %r5979, 3;
$L__BB1_669:
	setp.lt.u32 	%p1317, %r4938, 3;
	@%p1317 bra 	$L__BB1_671;
$L__BB1_670:
	shl.b32 	%r4945, %r5980, 2;
	add.s32 	%r4946, %r810, %r4945;
	ld.shared.u32 	%r4947, [%r4946];
	mul.wide.s32 	%rd1002, %r5980, 4;
	add.s64 	%rd1003, %rd1248, %rd1002;
	st.u32 	[%rd1003], %r4947;
	ld.shared.u32 	%r4948, [%r4946+4];
	st.u32 	[%rd1003+4], %r4948;
	ld.shared.u32 	%r4949, [%r4946+8];
	st.u32 	[%rd1003+8], %r4949;
	add.s32 	%r4950, %r5980, 3;
	ld.shared.u32 	%r4951, [%r4946+12];
	st.u32 	[%rd1003+12], %r4951;
	add.s32 	%r5980, %r5980, 4;
	setp.ne.s32 	%p1318, %r4950, %r5978;
	@%p1318 bra 	$L__BB1_670;
$L__BB1_671:
	mov.b64 	%rd1249, 0;
$L__BB1_672:
	shl.b64 	%rd1005, %rd1249, 2;
	add.s64 	%rd1006, %rd6, %rd1005;
	mov.b32 	%r4952, -1;
	st.local.u32 	[%rd1006], %r4952;
	add.s64 	%rd162, %rd1249, 1;
	setp.lt.u64 	%p1319, %rd1249, 47;
	mov.u64 	%rd1249, %rd162;
	@%p1319 bra 	$L__BB1_672;
	mov.b64 	%rd1250, 0;
$L__BB1_674:
	shl.b64 	%rd1008, %rd1250, 2;
	add.s64 	%rd1009, %rd7, %rd1008;
	mov.b32 	%r4953, 0;
	st.local.u32 	[%rd1009], %r4953;
	add.s64 	%rd164, %rd1250, 1;
	setp.lt.u64 	%p1320, %rd1250, 47;
	mov.u64 	%rd1250, %rd164;
	@%p1320 bra 	$L__BB1_674;
	ld.u32 	%r830, [%rd1248];
	mul.wide.s32 	%rd1010, %r830, 4;
	add.s64 	%rd165, %rd7, %rd1010;
	ld.local.u32 	%r4954, [%rd165];
	add.s32 	%r4955, %r4954, 1;
	st.local.u32 	[%rd165], %r4955;
	ld.u32 	%r831, [%rd1248+4];
	mul.wide.s32 	%rd1011, %r831, 4;
	add.s64 	%rd1012, %rd7, %rd1011;
	ld.local.u32 	%r4956, [%rd1012];
	add.s32 	%r4957, %r4956, 1;
	st.local.u32 	[%rd1012], %r4957;
	ld.u32 	%r832, [%rd1248+8];
	mul.wide.s32 	%rd1013, %r832, 4;
	add.s64 	%rd166, %rd7, %rd1013;
	ld.local.u32 	%r4958, [%rd166];
	add.s32 	%r4959, %r4958, 1;
	st.local.u32 	[%rd166], %r4959;
	ld.u32 	%r833, [%rd1248+12];
	mul.wide.s32 	%rd1014, %r833, 4;
	add.s64 	%rd1015, %rd7, %rd1014;
	ld.local.u32 	%r4960, [%rd1015];
	add.s32 	%r4961, %r4960, 1;
	st.local.u32 	[%rd1015], %r4961;
	ld.u32 	%r834, [%rd1248+16];
	mul.wide.s32 	%rd1016, %r834, 4;
	add.s64 	%rd167, %rd7, %rd1016;
	ld.local.u32 	%r4962, [%rd167];
	add.s32 	%r4963, %r4962, 1;
	st.local.u32 	[%rd167], %r4963;
	ld.u32 	%r835, [%rd1248+20];
	mul.wide.s32 	%rd1017, %r835, 4;
	add.s64 	%rd168, %rd7, %rd1017;
	ld.local.u32 	%r4964, [%rd168];
	add.s32 	%r4965, %r4964, 1;
	st.local.u32 	[%rd168], %r4965;
	ld.u32 	%r836, [%rd1248+24];
	mul.wide.s32 	%rd1018, %r836, 4;
	add.s64 	%rd1019, %rd7, %rd1018;
	ld.local.u32 	%r4966, [%rd1019];
	add.s32 	%r4967, %r4966, 1;
	st.local.u32 	[%rd1019], %r4967;
	ld.u32 	%r837, [%rd1248+28];
	mul.wide.s32 	%rd1020, %r837, 4;
	add.s64 	%rd169, %rd7, %rd1020;
	ld.local.u32 	%r4968, [%rd169];
	add.s32 	%r4969, %r4968, 1;
	st.local.u32 	[%rd169], %r4969;
	ld.u32 	%r838, [%rd1248+32];
	mul.wide.s32 	%rd1021, %r838, 4;
	add.s64 	%rd170, %rd7, %rd1021;
	ld.local.u32 	%r4970, [%rd170];
	add.s32 	%r4971, %r4970, 1;
	st.local.u32 	[%rd170], %r4971;
	ld.u32 	%r839, [%rd1248+36];
	mul.wide.s32 	%rd1022, %r839, 4;
	add.s64 	%rd171, %rd7, %rd1022;
	ld.local.u32 	%r4972, [%rd171];
	add.s32 	%r4973, %r4972, 1;
	st.local.u32 	[%rd171], %r4973;
	ld.u32 	%r840, [%rd1248+40];
	mul.wide.s32 	%rd1023, %r840, 4;
	add.s64 	%rd1024, %rd7, %rd1023;
	ld.local.u32 	%r4974, [%rd1024];
	add.s32 	%r4975, %r4974, 1;
	st.local.u32 	[%rd1024], %r4975;
	ld.u32 	%r841, [%rd1248+44];
	mul.wide.s32 	%rd1025, %r841, 4;
	add.s64 	%rd172, %rd7, %rd1025;
	ld.local.u32 	%r4976, [%rd172];
	add.s32 	%r4977, %r4976, 1;
	st.local.u32 	[%rd172], %r4977;
	ld.u32 	%r842, [%rd1248+48];
	mul.wide.s32 	%rd1026, %r842, 4;
	add.s64 	%rd1027, %rd7, %rd1026;
	ld.local.u32 	%r4978, [%rd1027];
	add.s32 	%r4979, %r4978, 1;
	st.local.u32 	[%rd1027], %r4979;
	ld.u32 	%r843, [%rd1248+52];
	mul.wide.s32 	%rd1028, %r843, 4;
	add.s64 	%rd173, %rd7, %rd1028;
	ld.local.u32 	%r4980, [%rd173];
	add.s32 	%r4981, %r4980, 1;
	st.local.u32 	[%rd173], %r4981;
	ld.u32 	%r844, [%rd1248+56];
	mul.wide.s32 	%rd1029, %r844, 4;
	add.s64 	%rd1030, %rd7, %rd1029;
	ld.local.u32 	%r4982, [%rd1030];
	add.s32 	%r4983, %r4982, 1;
	st.local.u32 	[%rd1030], %r4983;
	ld.u32 	%r845, [%rd1248+60];
	mul.wide.s32 	%rd1031, %r845, 4;
	add.s64 	%rd174, %rd7, %rd1031;
	ld.local.u32 	%r4984, [%rd174];
	add.s32 	%r4985, %r4984, 1;
	st.local.u32 	[%rd174], %r4985;
	ld.u32 	%r846, [%rd1248+64];
	mul.wide.s32 	%rd1032, %r846, 4;
	add.s64 	%rd175, %rd7, %rd1032;
	ld.local.u32 	%r4986, [%rd175];
	add.s32 	%r4987, %r4986, 1;
	st.local.u32 	[%rd175], %r4987;
	ld.u32 	%r847, [%rd1248+68];
	mul.wide.s32 	%rd1033, %r847, 4;
	add.s64 	%rd1034, %rd7, %rd1033;
	ld.local.u32 	%r4988, [%rd1034];
	add.s32 	%r4989, %r4988, 1;
	st.local.u32 	[%rd1034], %r4989;
	ld.u32 	%r848, [%rd1248+72];
	mul.wide.s32 	%rd1035, %r848, 4;
	add.s64 	%rd1036, %rd7, %rd1035;
	ld.local.u32 	%r4990, [%rd1036];
	add.s32 	%r4991, %r4990, 1;
	st.local.u32 	[%rd1036], %r4991;
	ld.u32 	%r849, [%rd1248+76];
	mul.wide.s32 	%rd1037, %r849, 4;
	add.s64 	%rd1038, %rd7, %rd1037;
	ld.local.u32 	%r4992, [%rd1038];
	add.s32 	%r4993, %r4992, 1;
	st.local.u32 	[%rd1038], %r4993;
	ld.u32 	%r850, [%rd1248+80];
	mul.wide.s32 	%rd1039, %r850, 4;
	add.s64 	%rd176, %rd7, %rd1039;
	ld.local.u32 	%r4994, [%rd176];
	add.s32 	%r4995, %r4994, 1;
	st.local.u32 	[%rd176], %r4995;
	ld.u32 	%r851, [%rd1248+84];
	mul.wide.s32 	%rd1040, %r851, 4;
	add.s64 	%rd1041, %rd7, %rd1040;
	ld.local.u32 	%r4996, [%rd1041];
	add.s32 	%r4997, %r4996, 1;
	st.local.u32 	[%rd1041], %r4997;
	ld.u32 	%r852, [%rd1248+88];
	mul.wide.s32 	%rd1042, %r852, 4;
	add.s64 	%rd177, %rd7, %rd1042;
	ld.local.u32 	%r4998, [%rd177];
	add.s32 	%r4999, %r4998, 1;
	st.local.u32 	[%rd177], %r4999;
	ld.u32 	%r853, [%rd1248+92];
	mul.wide.s32 	%rd1043, %r853, 4;
	add.s64 	%rd178, %rd7, %rd1043;
	ld.local.u32 	%r5000, [%rd178];
	add.s32 	%r5001, %r5000, 1;
	st.local.u32 	[%rd178], %r5001;
	ld.u32 	%r854, [%rd1248+96];
	mul.wide.s32 	%rd1044, %r854, 4;
	add.s64 	%rd1045, %rd7, %rd1044;
	ld.local.u32 	%r5002, [%rd1045];
	add.s32 	%r5003, %r5002, 1;
	st.local.u32 	[%rd1045], %r5003;
	ld.u32 	%r855, [%rd1248+100];
	mul.wide.s32 	%rd1046, %r855, 4;
	add.s64 	%rd1047, %rd7, %rd1046;
	ld.local.u32 	%r5004, [%rd1047];
	add.s32 	%r5005, %r5004, 1;
	st.local.u32 	[%rd1047], %r5005;
	ld.u32 	%r856, [%rd1248+104];
	mul.wide.s32 	%rd1048, %r856, 4;
	add.s64 	%rd1049, %rd7, %rd1048;
	ld.local.u32 	%r5006, [%rd1049];
	add.s32 	%r5007, %r5006, 1;
	st.local.u32 	[%rd1049], %r5007;
	ld.u32 	%r857, [%rd1248+108];
	mul.wide.s32 	%rd1050, %r857, 4;
	add.s64 	%rd1051, %rd7, %rd1050;
	ld.local.u32 	%r5008, [%rd1051];
	add.s32 	%r5009, %r5008, 1;
	st.local.u32 	[%rd1051], %r5009;
	ld.u32 	%r858, [%rd1248+112];
	mul.wide.s32 	%rd1052, %r858, 4;
	add.s64 	%rd1053, %rd7, %rd1052;
	ld.local.u32 	%r5010, [%rd1053];
	add.s32 	%r5011, %r5010, 1;
	st.local.u32 	[%rd1053], %r5011;
	ld.u32 	%r859, [%rd1248+116];
	mul.wide.s32 	%rd1054, %r859, 4;
	add.s64 	%rd1055, %rd7, %rd1054;
	ld.local.u32 	%r5012, [%rd1055];
	add.s32 	%r5013, %r5012, 1;
	st.local.u32 	[%rd1055], %r5013;
	ld.u32 	%r860, [%rd1248+120];
	mul.wide.s32 	%rd1056, %r860, 4;
	add.s64 	%rd1057, %rd7, %rd1056;
	ld.local.u32 	%r5014, [%rd1057];
	add.s32 	%r5015, %r5014, 1;
	st.local.u32 	[%rd1057], %r5015;
	ld.u32 	%r861, [%rd1248+124];
	mul.wide.s32 	%rd1058, %r861, 4;
	add.s64 	%rd1059, %rd7, %rd1058;
	ld.local.u32 	%r5016, [%rd1059];
	add.s32 	%r5017, %r5016, 1;
	st.local.u32 	[%rd1059], %r5017;
	ld.u32 	%r862, [%rd1248+128];
	mul.wide.s32 	%rd1060, %r862, 4;
	add.s64 	%rd179, %rd7, %rd1060;
	ld.local.u32 	%r5018, [%rd179];
	add.s32 	%r5019, %r5018, 1;
	st.local.u32 	[%rd179], %r5019;
	ld.u32 	%r863, [%rd1248+132];
	mul.wide.s32 	%rd1061, %r863, 4;
	add.s64 	%rd1062, %rd7, %rd1061;
	ld.local.u32 	%r5020, [%rd1062];
	add.s32 	%r5021, %r5020, 1;
	st.local.u32 	[%rd1062], %r5021;
	ld.u32 	%r864, [%rd1248+136];
	mul.wide.s32 	%rd1063, %r864, 4;
	add.s64 	%rd1064, %rd7, %rd1063;
	ld.local.u32 	%r5022, [%rd1064];
	add.s32 	%r5023, %r5022, 1;
	st.local.u32 	[%rd1064], %r5023;
	ld.u32 	%r865, [%rd1248+140];
	mul.wide.s32 	%rd1065, %r865, 4;
	add.s64 	%rd180, %rd7, %rd1065;
	ld.local.u32 	%r5024, [%rd180];
	add.s32 	%r5025, %r5024, 1;
	st.local.u32 	[%rd180], %r5025;
	ld.u32 	%r866, [%rd1248+144];
	mul.wide.s32 	%rd1066, %r866, 4;
	add.s64 	%rd181, %rd7, %rd1066;
	ld.local.u32 	%r5026, [%rd181];
	add.s32 	%r5027, %r5026, 1;
	st.local.u32 	[%rd181], %r5027;
	ld.u32 	%r867, [%rd1248+148];
	mul.wide.s32 	%rd1067, %r867, 4;
	add.s64 	%rd1068, %rd7, %rd1067;
	ld.local.u32 	%r5028, [%rd1068];
	add.s32 	%r5029, %r5028, 1;
	st.local.u32 	[%rd1068], %r5029;
	ld.u32 	%r868, [%rd1248+152];
	mul.wide.s32 	%rd1069, %r868, 4;
	add.s64 	%rd1070, %rd7, %rd1069;
	ld.local.u32 	%r5030, [%rd1070];
	add.s32 	%r5031, %r5030, 1;
	st.local.u32 	[%rd1070], %r5031;
	ld.u32 	%r869, [%rd1248+156];
	mul.wide.s32 	%rd1071, %r869, 4;
	add.s64 	%rd1072, %rd7, %rd1071;
	ld.local.u32 	%r5032, [%rd1072];
	add.s32 	%r5033, %r5032, 1;
	st.local.u32 	[%rd1072], %r5033;
	ld.u32 	%r870, [%rd1248+160];
	mul.wide.s32 	%rd1073, %r870, 4;
	add.s64 	%rd1074, %rd7, %rd1073;
	ld.local.u32 	%r5034, [%rd1074];
	add.s32 	%r5035, %r5034, 1;
	st.local.u32 	[%rd1074], %r5035;
	ld.u32 	%r871, [%rd1248+164];
	mul.wide.s32 	%rd1075, %r871, 4;
	add.s64 	%rd1076, %rd7, %rd1075;
	ld.local.u32 	%r5036, [%rd1076];
	add.s32 	%r5037, %r5036, 1;
	st.local.u32 	[%rd1076], %r5037;
	ld.u32 	%r872, [%rd1248+168];
	mul.wide.s32 	%rd1077, %r872, 4;
	add.s64 	%rd1078, %rd7, %rd1077;
	ld.local.u32 	%r5038, [%rd1078];
	add.s32 	%r5039, %r5038, 1;
	st.local.u32 	[%rd1078], %r5039;
	ld.u32 	%r873, [%rd1248+172];
	mul.wide.s32 	%rd1079, %r873, 4;
	add.s64 	%rd1080, %rd7, %rd1079;
	ld.local.u32 	%r5040, [%rd1080];
	add.s32 	%r5041, %r5040, 1;
	st.local.u32 	[%rd1080], %r5041;
	ld.u32 	%r874, [%rd1248+176];
	mul.wide.s32 	%rd1081, %r874, 4;
	add.s64 	%rd182, %rd7, %rd1081;
	ld.local.u32 	%r5042, [%rd182];
	add.s32 	%r5043, %r5042, 1;
	st.local.u32 	[%rd182], %r5043;
	ld.u32 	%r875, [%rd1248+180];
	mul.wide.s32 	%rd1082, %r875, 4;
	add.s64 	%rd1083, %rd7, %rd1082;
	ld.local.u32 	%r5044, [%rd1083];
	add.s32 	%r5045, %r5044, 1;
	st.local.u32 	[%rd1083], %r5045;
	ld.u32 	%r5046, [%rd1248+184];
	mul.wide.s32 	%rd1084, %r5046, 4;
	add.s64 	%rd183, %rd7, %rd1084;
	ld.local.u32 	%r5047, [%rd183];
	add.s32 	%r5048, %r5047, 1;
	st.local.u32 	[%rd183], %r5048;
	ld.u32 	%r5049, [%rd1248+188];
	mul.wide.s32 	%rd1085, %r5049, 4;
	add.s64 	%rd1086, %rd7, %rd1085;
	ld.local.u32 	%r5050, [%rd1086];
	add.s32 	%r5051, %r5050, 1;
	setp.gt.s32 	%p1321, %r5050, 0;
	selp.b32 	%r5052, -1, %r5051, %p1321;
	selp.b32 	%r876, %r5049, -1, %p1321;
	setp.eq.s32 	%p1322, %r5052, 1;
	selp.b32 	%r5053, -1, %r5052, %p1322;
	selp.b32 	%r877, %r5049, -1, %p1322;
	st.local.u32 	[%rd1086], %r5053;
	ld.local.u32 	%r5054, [%rd183];
	setp.gt.s32 	%p1323, %r5054, 1;
	selp.b32 	%r5055, -1, %r5054, %p1323;
	selp.b32 	%r878, %r5046, -1, %p1323;
	setp.eq.s32 	%p1324, %r5055, 1;
	selp.b32 	%r879, -1, %r5055, %p1324;
	selp.b32 	%r880, %r5046, -1, %p1324;
	or.pred  	%p1325, %p1323, %p1324;
	not.pred 	%p1326, %p1325;
	@%p1326 bra 	$L__BB1_677;
	st.local.u32 	[%rd183], %r879;
$L__BB1_677:
	ld.local.u32 	%r881, [%rd1083];
	setp.lt.s32 	%p1327, %r881, 1;
	selp.b32 	%r5056, %r881, -1, %p1327;
	st.local.u32 	[%rd1083], %r5056;
	ld.local.u32 	%r882, [%rd182];
	setp.lt.s32 	%p1328, %r882, 1;
	selp.b32 	%r5057, %r882, -1, %p1328;
	st.local.u32 	[%rd182], %r5057;
	mul.wide.s32 	%rd1089, %r873, 4;
	add.s64 	%rd1090, %rd7, %rd1089;
	ld.local.u32 	%r883, [%rd1090];
	setp.lt.s32 	%p1329, %r883, 1;
	selp.b32 	%r5058, %r883, -1, %p1329;
	st.local.u32 	[%rd1090], %r5058;
	mul.wide.s32 	%rd1091, %r872, 4;
	add.s64 	%rd1092, %rd7, %rd1091;
	ld.local.u32 	%r884, [%rd1092];
	setp.lt.s32 	%p1330, %r884, 1;
	selp.b32 	%r5059, %r884, -1, %p1330;
	st.local.u32 	[%rd1092], %r5059;
	mul.wide.s32 	%rd1093, %r871, 4;
	add.s64 	%rd1094, %rd7, %rd1093;
	ld.local.u32 	%r885, [%rd1094];
	setp.lt.s32 	%p1331, %r885, 1;
	selp.b32 	%r5060, %r885, -1, %p1331;
	st.local.u32 	[%rd1094], %r5060;
	mul.wide.s32 	%rd1095, %r870, 4;
	add.s64 	%rd1096, %rd7, %rd1095;
	ld.local.u32 	%r886, [%rd1096];
	setp.lt.s32 	%p1332, %r886, 1;
	selp.b32 	%r5061, %r886, -1, %p1332;
	st.local.u32 	[%rd1096], %r5061;
	mul.wide.s32 	%rd1097, %r869, 4;
	add.s64 	%rd1098, %rd7, %rd1097;
	ld.local.u32 	%r887, [%rd1098];
	setp.lt.s32 	%p1333, %r887, 1;
	selp.b32 	%r5062, %r887, -1, %p1333;
	st.local.u32 	[%rd1098], %r5062;
	mul.wide.s32 	%rd1099, %r868, 4;
	add.s64 	%rd1100, %rd7, %rd1099;
	ld.local.u32 	%r888, [%rd1100];
	setp.lt.s32 	%p1334, %r888, 1;
	selp.b32 	%r5063, %r888, -1, %p1334;
	st.local.u32 	[%rd1100], %r5063;
	mul.wide.s32 	%rd1101, %r867, 4;
	add.s64 	%rd1102, %rd7, %rd1101;
	ld.local.u32 	%r889, [%rd1102];
	setp.lt.s32 	%p1335, %r889, 1;
	selp.b32 	%r5064, %r889, -1, %p1335;
	st.local.u32 	[%rd1102], %r5064;
	ld.local.u32 	%r890, [%rd181];
	setp.lt.s32 	%p1336, %r890, 1;
	selp.b32 	%r5065, %r890, -1, %p1336;
	st.local.u32 	[%rd181], %r5065;
	ld.local.u32 	%r891, [%rd180];
	setp.lt.s32 	%p1337, %r891, 1;
	selp.b32 	%r5066, %r891, -1, %p1337;
	st.local.u32 	[%rd180], %r5066;
	mul.wide.s32 	%rd1103, %r864, 4;
	add.s64 	%rd1104, %rd7, %rd1103;
	ld.local.u32 	%r892, [%rd1104];
	setp.lt.s32 	%p1338, %r892, 1;
	selp.b32 	%r5067, %r892, -1, %p1338;
	st.local.u32 	[%rd1104], %r5067;
	mul.wide.s32 	%rd1105, %r863, 4;
	add.s64 	%rd1106, %rd7, %rd1105;
	ld.local.u32 	%r893, [%rd1106];
	setp.lt.s32 	%p1339, %r893, 1;
	selp.b32 	%r5068, %r893, -1, %p1339;
	st.local.u32 	[%rd1106], %r5068;
	ld.local.u32 	%r894, [%rd179];
	setp.lt.s32 	%p1340, %r894, 1;
	selp.b32 	%r5069, %r894, -1, %p1340;
	st.local.u32 	[%rd179], %r5069;
	mul.wide.s32 	%rd1107, %r861, 4;
	add.s64 	%rd1108, %rd7, %rd1107;
	ld.local.u32 	%r895, [%rd1108];
	setp.lt.s32 	%p1341, %r895, 1;
	selp.b32 	%r5070, %r895, -1, %p1341;
	st.local.u32 	[%rd1108], %r5070;
	mul.wide.s32 	%rd1109, %r860, 4;
	add.s64 	%rd1110, %rd7, %rd1109;
	ld.local.u32 	%r896, [%rd1110];
	setp.lt.s32 	%p1342, %r896, 1;
	selp.b32 	%r5071, %r896, -1, %p1342;
	st.local.u32 	[%rd1110], %r5071;
	mul.wide.s32 	%rd1111, %r859, 4;
	add.s64 	%rd1112, %rd7, %rd1111;
	ld.local.u32 	%r897, [%rd1112];
	setp.lt.s32 	%p1343, %r897, 1;
	selp.b32 	%r5072, %r897, -1, %p1343;
	st.local.u32 	[%rd1112], %r5072;
	mul.wide.s32 	%rd1113, %r858, 4;
	add.s64 	%rd1114, %rd7, %rd1113;
	ld.local.u32 	%r898, [%rd1114];
	setp.lt.s32 	%p1344, %r898, 1;
	selp.b32 	%r5073, %r898, -1, %p1344;
	st.local.u32 	[%rd1114], %r5073;
	mul.wide.s32 	%rd1115, %r857, 4;
	add.s64 	%rd1116, %rd7, %rd1115;
	ld.local.u32 	%r899, [%rd1116];
	setp.lt.s32 	%p1345, %r899, 1;
	selp.b32 	%r5074, %r899, -1, %p1345;
	st.local.u32 	[%rd1116], %r5074;
	mul.wide.s32 	%rd1117, %r856, 4;
	add.s64 	%rd1118, %rd7, %rd1117;
	ld.local.u32 	%r900, [%rd1118];
	setp.lt.s32 	%p1346, %r900, 1;
	selp.b32 	%r5075, %r900, -1, %p1346;
	st.local.u32 	[%rd1118], %r5075;
	mul.wide.s32 	%rd1119, %r855, 4;
	add.s64 	%rd1120, %rd7, %rd1119;
	ld.local.u32 	%r901, [%rd1120];
	setp.lt.s32 	%p1347, %r901, 1;
	selp.b32 	%r5076, %r901, -1, %p1347;
	st.local.u32 	[%rd1120], %r5076;
	mul.wide.s32 	%rd1121, %r854, 4;
	add.s64 	%rd1122, %rd7, %rd1121;
	ld.local.u32 	%r902, [%rd1122];
	setp.lt.s32 	%p1348, %r902, 1;
	selp.b32 	%r5077, %r902, -1, %p1348;
	st.local.u32 	[%rd1122], %r5077;
	ld.local.u32 	%r903, [%rd178];
	setp.lt.s32 	%p1349, %r903, 1;
	selp.b32 	%r5078, %r903, -1, %p1349;
	st.local.u32 	[%rd178], %r5078;
	ld.local.u32 	%r904, [%rd177];
	setp.lt.s32 	%p1350, %r904, 1;
	selp.b32 	%r5079, %r904, -1, %p1350;
	st.local.u32 	[%rd177], %r5079;
	mul.wide.s32 	%rd1123, %r851, 4;
	add.s64 	%rd1124, %rd7, %rd1123;
	ld.local.u32 	%r905, [%rd1124];
	setp.lt.s32 	%p1351, %r905, 1;
	selp.b32 	%r5080, %r905, -1, %p1351;
	st.local.u32 	[%rd1124], %r5080;
	ld.local.u32 	%r906, [%rd176];
	setp.lt.s32 	%p1352, %r906, 1;
	selp.b32 	%r5081, %r906, -1, %p1352;
	st.local.u32 	[%rd176], %r5081;
	mul.wide.s32 	%rd1125, %r849, 4;
	add.s64 	%rd1126, %rd7, %rd1125;
	ld.local.u32 	%r907, [%rd1126];
	setp.lt.s32 	%p1353, %r907, 1;
	selp.b32 	%r5082, %r907, -1, %p1353;
	st.local.u32 	[%rd1126], %r5082;
	mul.wide.s32 	%rd1127, %r848, 4;
	add.s64 	%rd1128, %rd7, %rd1127;
	ld.local.u32 	%r908, [%rd1128];
	setp.lt.s32 	%p1354, %r908, 1;
	selp.b32 	%r5083, %r908, -1, %p1354;
	st.local.u32 	[%rd1128], %r5083;
	mul.wide.s32 	%rd1129, %r847, 4;
	add.s64 	%rd1130, %rd7, %rd1129;
	ld.local.u32 	%r909, [%rd1130];
	setp.lt.s32 	%p1355, %r909, 1;
	selp.b32 	%r5084, %r909, -1, %p1355;
	st.local.u32 	[%rd1130], %r5084;
	ld.local.u32 	%r910, [%rd175];
	setp.lt.s32 	%p1356, %r910, 1;
	selp.b32 	%r5085, %r910, -1, %p1356;
	st.local.u32 	[%rd175], %r5085;
	ld.local.u32 	%r911, [%rd174];
	setp.lt.s32 	%p1357, %r911, 1;
	selp.b32 	%r5086, %r911, -1, %p1357;
	st.local.u32 	[%rd174], %r5086;
	mul.wide.s32 	%rd1131, %r844, 4;
	add.s64 	%rd1132, %rd7, %rd1131;
	ld.local.u32 	%r912, [%rd1132];
	setp.lt.s32 	%p1358, %r912, 1;
	selp.b32 	%r5087, %r912, -1, %p1358;
	st.local.u32 	[%rd1132], %r5087;
	ld.local.u32 	%r913, [%rd173];
	setp.lt.s32 	%p1359, %r913, 1;
	selp.b32 	%r5088, %r913, -1, %p1359;
	st.local.u32 	[%rd173], %r5088;
	mul.wide.s32 	%rd1133, %r842, 4;
	add.s64 	%rd1134, %rd7, %rd1133;
	ld.local.u32 	%r914, [%rd1134];
	setp.lt.s32 	%p1360, %r914, 1;
	selp.b32 	%r5089, %r914, -1, %p1360;
	st.local.u32 	[%rd1134], %r5089;
	ld.local.u32 	%r915, [%rd172];
	setp.lt.s32 	%p1361, %r915, 1;
	selp.b32 	%r5090, %r915, -1, %p1361;
	st.local.u32 	[%rd172], %r5090;
	mul.wide.s32 	%rd1135, %r840, 4;
	add.s64 	%rd1136, %rd7, %rd1135;
	ld.local.u32 	%r916, [%rd1136];
	setp.lt.s32 	%p1362, %r916, 1;
	selp.b32 	%r5091, %r916, -1, %p1362;
	st.local.u32 	[%rd1136], %r5091;
	ld.local.u32 	%r917, [%rd171];
	setp.lt.s32 	%p1363, %r917, 1;
	selp.b32 	%r5092, %r917, -1, %p1363;
	st.local.u32 	[%rd171], %r5092;
	ld.local.u32 	%r918, [%rd170];
	setp.lt.s32 	%p1364, %r918, 1;
	selp.b32 	%r5093, %r918, -1, %p1364;
	st.local.u32 	[%rd170], %r5093;
	ld.local.u32 	%r919, [%rd169];
	setp.lt.s32 	%p1365, %r919, 1;
	selp.b32 	%r5094, %r919, -1, %p1365;
	st.local.u32 	[%rd169], %r5094;
	mul.wide.s32 	%rd1137, %r836, 4;
	add.s64 	%rd1138, %rd7, %rd1137;
	ld.local.u32 	%r920, [%rd1138];
	setp.lt.s32 	%p1366, %r920, 1;
	selp.b32 	%r5095, %r920, -1, %p1366;
	st.local.u32 	[%rd1138], %r5095;
	ld.local.u32 	%r921, [%rd168];
	setp.lt.s32 	%p1367, %r921, 1;
	selp.b32 	%r5096, %r921, -1, %p1367;
	st.local.u32 	[%rd168], %r5096;
	ld.local.u32 	%r922, [%rd167];
	setp.lt.s32 	%p1368, %r922, 1;
	selp.b32 	%r5097, %r922, -1, %p1368;
	st.local.u32 	[%rd167], %r5097;
	mul.wide.s32 	%rd1139, %r833, 4;
	add.s64 	%rd1140, %rd7, %rd1139;
	ld.local.u32 	%r923, [%rd1140];
	setp.lt.s32 	%p1369, %r923, 1;
	selp.b32 	%r5098, %r923, -1, %p1369;
	st.local.u32 	[%rd1140], %r5098;
	ld.local.u32 	%r924, [%rd166];
	setp.lt.s32 	%p1370, %r924, 1;
	selp.b32 	%r5099, %r924, -1, %p1370;
	st.local.u32 	[%rd166], %r5099;
	mul.wide.s32 	%rd1141, %r831, 4;
	add.s64 	%rd1142, %rd7, %rd1141;
	ld.local.u32 	%r925, [%rd1142];
	setp.lt.s32 	%p1371, %r925, 1;
	selp.b32 	%r5100, %r925, -1, %p1371;
	st.local.u32 	[%rd1142], %r5100;
	ld.local.u32 	%r926, [%rd165];
	setp.lt.s32 	%p1372, %r926, 1;
	selp.b32 	%r5101, %r926, -1, %p1372;
	st.local.u32 	[%rd165], %r5101;
	ld.local.u32 	%r5102, [%rd7];
	setp.ne.s32 	%p1373, %r5102, 0;
	@%p1373 bra 	$L__BB1_679;
	mov.b32 	%r5103, 0;
	st.local.u32 	[%rd6], %r5103;
$L__BB1_679:
	ld.local.u32 	%r5104, [%rd7+4];
	setp.ne.s32 	%p1374, %r5104, 0;
	@%p1374 bra 	$L__BB1_681;
	mov.b32 	%r5105, 1;
	st.local.u32 	[%rd6+4], %r5105;
$L__BB1_681:
	ld.local.u32 	%r5106, [%rd7+8];
	setp.ne.s32 	%p1375, %r5106, 0;
	@%p1375 bra 	$L__BB1_683;
	mov.b32 	%r5107, 2;
	st.local.u32 	[%rd6+8], %r5107;
$L__BB1_683:
	ld.local.u32 	%r5108, [%rd7+12];
	setp.ne.s32 	%p1376, %r5108, 0;
	@%p1376 bra 	$L__BB1_685;
	mov.b32 	%r5109, 3;
	st.local.u32 	[%rd6+12], %r5109;
$L__BB1_685:
	ld.local.u32 	%r5110, [%rd7+16];
	setp.ne.s32 	%p1377, %r5110, 0;
	@%p1377 bra 	$L__BB1_687;
	mov.b32 	%r5111, 4;
	st.local.u32 	[%rd6+16], %r5111;
$L__BB1_687:
	ld.local.u32 	%r5112, [%rd7+20];
	setp.ne.s32 	%p1378, %r5112, 0;
	@%p1378 bra 	$L__BB1_689;
	mov.b32 	%r5113, 5;
	st.local.u32 	[%rd6+20], %r5113;
$L__BB1_689:
	ld.local.u32 	%r5114, [%rd7+24];
	setp.ne.s32 	%p1379, %r5114, 0;
	@%p1379 bra 	$L__BB1_691;
	mov.b32 	%r5115, 6;
	st.local.u32 	[%rd6+24], %r5115;
$L__BB1_691:
	ld.local.u32 	%r5116, [%rd7+28];
	setp.ne.s32 	%p1380, %r5116, 0;
	@%p1380 bra 	$L__BB1_693;
	mov.b32 	%r5117, 7;
	st.local.u32 	[%rd6+28], %r5117;
$L__BB1_693:
	ld.local.u32 	%r5118, [%rd7+32];
	setp.ne.s32 	%p1381, %r5118, 0;
	@%p1381 bra 	$L__BB1_695;
	mov.b32 	%r5119, 8;
	st.local.u32 	[%rd6+32], %r5119;
$L__BB1_695:
	ld.local.u32 	%r5120, [%rd7+36];
	setp.ne.s32 	%p1382, %r5120, 0;
	@%p1382 bra 	$L__BB1_697;
	mov.b32 	%r5121, 9;
	st.local.u32 	[%rd6+36], %r5121;
$L__BB1_697:
	ld.local.u32 	%r5122, [%rd7+40];
	setp.ne.s32 	%p1383, %r5122, 0;
	@%p1383 bra 	$L__BB1_699;
	mov.b32 	%r5123, 10;
	st.local.u32 	[%rd6+40], %r5123;
$L__BB1_699:
	ld.local.u32 	%r5124, [%rd7+44];
	setp.ne.s32 	%p1384, %r5124, 0;
	@%p1384 bra 	$L__BB1_701;
	mov.b32 	%r5125, 11;
	st.local.u32 	[%rd6+44], %r5125;
$L__BB1_701:
	ld.local.u32 	%r5126, [%rd7+48];
	setp.ne.s32 	%p1385, %r5126, 0;
	@%p1385 bra 	$L__BB1_703;
	mov.b32 	%r5127, 12;
	st.local.u32 	[%rd6+48], %r5127;
$L__BB1_703:
	ld.local.u32 	%r5128, [%rd7+52];
	setp.ne.s32 	%p1386, %r5128, 0;
	@%p1386 bra 	$L__BB1_705;
	mov.b32 	%r5129, 13;
	st.local.u32 	[%rd6+52], %r5129;
$L__BB1_705:
	ld.local.u32 	%r5130, [%rd7+56];
	setp.ne.s32 	%p1387, %r5130, 0;
	@%p1387 bra 	$L__BB1_707;
	mov.b32 	%r5131, 14;
	st.local.u32 	[%rd6+56], %r5131;
$L__BB1_707:
	ld.local.u32 	%r5132, [%rd7+60];
	setp.ne.s32 	%p1388, %r5132, 0;
	@%p1388 bra 	$L__BB1_709;
	mov.b32 	%r5133, 15;
	st.local.u32 	[%rd6+60], %r5133;
$L__BB1_709:
	ld.local.u32 	%r5134, [%rd7+64];
	setp.ne.s32 	%p1389, %r5134, 0;
	@%p1389 bra 	$L__BB1_711;
	mov.b32 	%r5135, 16;
	st.local.u32 	[%rd6+64], %r5135;
$L__BB1_711:
	ld.local.u32 	%r5136, [%rd7+68];
	setp.ne.s32 	%p1390, %r5136, 0;
	@%p1390 bra 	$L__BB1_713;
	mov.b32 	%r5137, 17;
	st.local.u32 	[%rd6+68], %r5137;
$L__BB1_713:
	ld.local.u32 	%r5138, [%rd7+72];
	setp.ne.s32 	%p1391, %r5138, 0;
	@%p1391 bra 	$L__BB1_715;
	mov.b32 	%r5139, 18;
	st.local.u32 	[%rd6+72], %r5139;
$L__BB1_715:
	ld.local.u32 	%r5140, [%rd7+76];
	setp.ne.s32 	%p1392, %r5140, 0;
	@%p1392 bra 	$L__BB1_717;
	mov.b32 	%r5141, 19;
	st.local.u32 	[%rd6+76], %r5141;
$L__BB1_717:
	ld.local.u32 	%r5142, [%rd7+80];
	setp.ne.s32 	%p1393, %r5142, 0;
	@%p1393 bra 	$L__BB1_719;
	mov.b32 	%r5143, 20;
	st.local.u32 	[%rd6+80], %r5143;
$L__BB1_719:
	ld.local.u32 	%r5144, [%rd7+84];
	setp.ne.s32 	%p1394, %r5144, 0;
	@%p1394 bra 	$L__BB1_721;
	mov.b32 	%r5145, 21;
	st.local.u32 	[%rd6+84], %r5145;
$L__BB1_721:
	ld.local.u32 	%r5146, [%rd7+88];
	setp.ne.s32 	%p1395, %r5146, 0;
	@%p1395 bra 	$L__BB1_723;
	mov.b32 	%r5147, 22;
	st.local.u32 	[%rd6+88], %r5147;
$L__BB1_723:
	ld.local.u32 	%r5148, [%rd7+92];
	setp.ne.s32 	%p1396, %r5148, 0;
	@%p1396 bra 	$L__BB1_725;
	mov.b32 	%r5149, 23;
	st.local.u32 	[%rd6+92], %r5149;
$L__BB1_725:
	ld.local.u32 	%r5150, [%rd7+96];
	setp.ne.s32 	%p1397, %r5150, 0;
	@%p1397 bra 	$L__BB1_727;
	mov.b32 	%r5151, 24;
	st.local.u32 	[%rd6+96], %r5151;
$L__BB1_727:
	ld.local.u32 	%r5152, [%rd7+100];
	setp.ne.s32 	%p1398, %r5152, 0;
	@%p1398 bra 	$L__BB1_729;
	mov.b32 	%r5153, 25;
	st.local.u32 	[%rd6+100], %r5153;
$L__BB1_729:
	ld.local.u32 	%r5154, [%rd7+104];
	setp.ne.s32 	%p1399, %r5154, 0;
	@%p1399 bra 	$L__BB1_731;
	mov.b32 	%r5155, 26;
	st.local.u32 	[%rd6+104], %r5155;
$L__BB1_731:
	ld.local.u32 	%r5156, [%rd7+108];
	setp.ne.s32 	%p1400, %r5156, 0;
	@%p1400 bra 	$L__BB1_733;
	mov.b32 	%r5157, 27;
	st.local.u32 	[%rd6+108], %r5157;
$L__BB1_733:
	ld.local.u32 	%r5158, [%rd7+112];
	setp.ne.s32 	%p1401, %r5158, 0;
	@%p1401 bra 	$L__BB1_735;
	mov.b32 	%r5159, 28;
	st.local.u32 	[%rd6+112], %r5159;
$L__BB1_735:
	ld.local.u32 	%r5160, [%rd7+116];
	setp.ne.s32 	%p1402, %r5160, 0;
	@%p1402 bra 	$L__BB1_737;
	mov.b32 	%r5161, 29;
	st.local.u32 	[%rd6+116], %r5161;
$L__BB1_737:
	ld.local.u32 	%r5162, [%rd7+120];
	setp.ne.s32 	%p1403, %r5162, 0;
	@%p1403 bra 	$L__BB1_739;
	mov.b32 	%r5163, 30;
	st.local.u32 	[%rd6+120], %r5163;
$L__BB1_739:
	ld.local.u32 	%r5164, [%rd7+124];
	setp.ne.s32 	%p1404, %r5164, 0;
	@%p1404 bra 	$L__BB1_741;
	mov.b32 	%r5165, 31;
	st.local.u32 	[%rd6+124], %r5165;
$L__BB1_741:
	ld.local.u32 	%r5166, [%rd7+128];
	setp.ne.s32 	%p1405, %r5166, 0;
	@%p1405 bra 	$L__BB1_743;
	mov.b32 	%r5167, 32;
	st.local.u32 	[%rd6+128], %r5167;
$L__BB1_743:
	ld.local.u32 	%r5168, [%rd7+132];
	setp.ne.s32 	%p1406, %r5168, 0;
	@%p1406 bra 	$L__BB1_745;
	mov.b32 	%r5169, 33;
	st.local.u32 	[%rd6+132], %r5169;
$L__BB1_745:
	ld.local.u32 	%r5170, [%rd7+136];
	setp.ne.s32 	%p1407, %r5170, 0;
	@%p1407 bra 	$L__BB1_747;
	mov.b32 	%r5171, 34;
	st.local.u32 	[%rd6+136], %r5171;
$L__BB1_747:
	ld.local.u32 	%r5172, [%rd7+140];
	setp.ne.s32 	%p1408, %r5172, 0;
	@%p1408 bra 	$L__BB1_749;
	mov.b32 	%r5173, 35;
	st.local.u32 	[%rd6+140], %r5173;
$L__BB1_749:
	ld.local.u32 	%r5174, [%rd7+144];
	setp.ne.s32 	%p1409, %r5174, 0;
	@%p1409 bra 	$L__BB1_751;
	mov.b32 	%r5175, 36;
	st.local.u32 	[%rd6+144], %r5175;
$L__BB1_751:
	ld.local.u32 	%r5176, [%rd7+148];
	setp.ne.s32 	%p1410, %r5176, 0;
	@%p1410 bra 	$L__BB1_753;
	mov.b32 	%r5177, 37;
	st.local.u32 	[%rd6+148], %r5177;
$L__BB1_753:
	ld.local.u32 	%r5178, [%rd7+152];
	setp.ne.s32 	%p1411, %r5178, 0;
	@%p1411 bra 	$L__BB1_755;
	mov.b32 	%r5179, 38;
	st.local.u32 	[%rd6+152], %r5179;
$L__BB1_755:
	ld.local.u32 	%r5180, [%rd7+156];
	setp.ne.s32 	%p1412, %r5180, 0;
	@%p1412 bra 	$L__BB1_757;
	mov.b32 	%r5181, 39;
	st.local.u32 	[%rd6+156], %r5181;
$L__BB1_757:
	ld.local.u32 	%r5182, [%rd7+160];
	setp.ne.s32 	%p1413, %r5182, 0;
	@%p1413 bra 	$L__BB1_759;
	mov.b32 	%r5183, 40;
	st.local.u32 	[%rd6+160], %r5183;
$L__BB1_759:
	ld.local.u32 	%r5184, [%rd7+164];
	setp.ne.s32 	%p1414, %r5184, 0;
	@%p1414 bra 	$L__BB1_761;
	mov.b32 	%r5185, 41;
	st.local.u32 	[%rd6+164], %r5185;
$L__BB1_761:
	ld.local.u32 	%r5186, [%rd7+168];
	setp.ne.s32 	%p1415, %r5186, 0;
	@%p1415 bra 	$L__BB1_763;
	mov.b32 	%r5187, 42;
	st.local.u32 	[%rd6+168], %r5187;
$L__BB1_763:
	ld.local.u32 	%r5188, [%rd7+172];
	setp.ne.s32 	%p1416, %r5188, 0;
	@%p1416 bra 	$L__BB1_765;
	mov.b32 	%r5189, 43;
	st.local.u32 	[%rd6+172], %r5189;
$L__BB1_765:
	ld.local.u32 	%r5190, [%rd7+176];
	setp.ne.s32 	%p1417, %r5190, 0;
	@%p1417 bra 	$L__BB1_767;
	mov.b32 	%r5191, 44;
	st.local.u32 	[%rd6+176], %r5191;
$L__BB1_767:
	ld.local.u32 	%r5192, [%rd7+180];
	setp.ne.s32 	%p1418, %r5192, 0;
	@%p1418 bra 	$L__BB1_769;
	mov.b32 	%r5193, 45;
	st.local.u32 	[%rd6+180], %r5193;
$L__BB1_769:
	ld.local.u32 	%r5194, [%rd7+184];
	setp.ne.s32 	%p1419, %r5194, 0;
	@%p1419 bra 	$L__BB1_771;
	mov.b32 	%r5195, 46;
	st.local.u32 	[%rd6+184], %r5195;
$L__BB1_771:
	ld.local.u32 	%r5196, [%rd7+188];
	setp.ne.s32 	%p1420, %r5196, 0;
	@%p1420 bra 	$L__BB1_773;
	mov.b32 	%r5197, 47;
	st.local.u32 	[%rd6+188], %r5197;
$L__BB1_773:
	setp.lt.s32 	%p1421, %r881, 2;
	selp.b32 	%r5199, -1, %r875, %p1421;
	setp.lt.s32 	%p1422, %r882, 2;
	selp.b32 	%r5200, -1, %r874, %p1422;
	setp.lt.s32 	%p1423, %r883, 2;
	selp.b32 	%r5201, -1, %r873, %p1423;
	setp.lt.s32 	%p1424, %r884, 2;
	selp.b32 	%r5202, -1, %r872, %p1424;
	setp.lt.s32 	%p1425, %r885, 2;
	selp.b32 	%r5203, -1, %r871, %p1425;
	setp.lt.s32 	%p1426, %r886, 2;
	selp.b32 	%r5204, -1, %r870, %p1426;
	setp.lt.s32 	%p1427, %r887, 2;
	selp.b32 	%r5205, -1, %r869, %p1427;
	setp.lt.s32 	%p1428, %r888, 2;
	selp.b32 	%r5206, -1, %r868, %p1428;
	setp.lt.s32 	%p1429, %r889, 2;
	selp.b32 	%r5207, -1, %r867, %p1429;
	setp.lt.s32 	%p1430, %r890, 2;
	selp.b32 	%r5208, -1, %r866, %p1430;
	setp.lt.s32 	%p1431, %r891, 2;
	selp.b32 	%r5209, -1, %r865, %p1431;
	setp.lt.s32 	%p1432, %r892, 2;
	selp.b32 	%r5210, -1, %r864, %p1432;
	setp.lt.s32 	%p1433, %r893, 2;
	selp.b32 	%r5211, -1, %r863, %p1433;
	setp.lt.s32 	%p1434, %r894, 2;
	selp.b32 	%r5212, -1, %r862, %p1434;
	setp.lt.s32 	%p1435, %r895, 2;
	selp.b32 	%r5213, -1, %r861, %p1435;
	setp.lt.s32 	%p1436, %r896, 2;
	selp.b32 	%r5214, -1, %r860, %p1436;
	setp.lt.s32 	%p1437, %r897, 2;
	selp.b32 	%r5215, -1, %r859, %p1437;
	setp.lt.s32 	%p1438, %r898, 2;
	selp.b32 	%r5216, -1, %r858, %p1438;
	setp.lt.s32 	%p1439, %r899, 2;
	selp.b32 	%r5217, -1, %r857, %p1439;
	setp.lt.s32 	%p1440, %r900, 2;
	selp.b32 	%r5218, -1, %r856, %p1440;
	setp.lt.s32 	%p1441, %r901, 2;
	selp.b32 	%r5219, -1, %r855, %p1441;
	setp.lt.s32 	%p1442, %r902, 2;
	selp.b32 	%r5220, -1, %r854, %p1442;
	setp.lt.s32 	%p1443, %r903, 2;
	selp.b32 	%r5221, -1, %r853, %p1443;
	setp.lt.s32 	%p1444, %r904, 2;
	selp.b32 	%r5222, -1, %r852, %p1444;
	setp.lt.s32 	%p1445, %r905, 2;
	selp.b32 	%r5223, -1, %r851, %p1445;
	setp.lt.s32 	%p1446, %r906, 2;
	selp.b32 	%r5224, -1, %r850, %p1446;
	setp.lt.s32 	%p1447, %r907, 2;
	selp.b32 	%r5225, -1, %r849, %p1447;
	setp.lt.s32 	%p1448, %r908, 2;
	selp.b32 	%r5226, -1, %r848, %p1448;
	setp.lt.s32 	%p1449, %r909, 2;
	selp.b32 	%r5227, -1, %r847, %p1449;
	setp.lt.s32 	%p1450, %r910, 2;
	selp.b32 	%r5228, -1, %r846, %p1450;
	setp.lt.s32 	%p1451, %r911, 2;
	selp.b32 	%r5229, -1, %r845, %p1451;
	setp.lt.s32 	%p1452, %r912, 2;
	selp.b32 	%r5230, -1, %r844, %p1452;
	setp.lt.s32 	%p1453, %r913, 2;
	selp.b32 	%r5231, -1, %r843, %p1453;
	setp.lt.s32 	%p1454, %r914, 2;
	selp.b32 	%r5232, -1, %r842, %p1454;
	setp.lt.s32 	%p1455, %r915, 2;
	selp.b32 	%r5233, -1, %r841, %p1455;
	setp.lt.s32 	%p1456, %r916, 2;
	selp.b32 	%r5234, -1, %r840, %p1456;
	setp.lt.s32 	%p1457, %r917, 2;
	selp.b32 	%r5235, -1, %r839, %p1457;
	setp.lt.s32 	%p1458, %r918, 2;
	selp.b32 	%r5236, -1, %r838, %p1458;
	setp.lt.s32 	%p1459, %r919, 2;
	selp.b32 	%r5237, -1, %r837, %p1459;
	setp.lt.s32 	%p1460, %r920, 2;
	selp.b32 	%r5238, -1, %r836, %p1460;
	setp.lt.s32 	%p1461, %r921, 2;
	selp.b32 	%r5239, -1, %r835, %p1461;
	setp.lt.s32 	%p1462, %r922, 2;
	selp.b32 	%r5240, -1, %r834, %p1462;
	setp.lt.s32 	%p1463, %r923, 2;
	selp.b32 	%r5241, -1, %r833, %p1463;
	setp.lt.s32 	%p1464, %r924, 2;
	selp.b32 	%r5242, -1, %r832, %p1464;
	setp.lt.s32 	%p1465, %r925, 2;
	selp.b32 	%r5243, -1, %r831, %p1465;
	setp.lt.s32 	%p1466, %r926, 2;
	selp.b32 	%r5244, -1, %r830, %p1466;
	setp.eq.s32 	%p1467, %r5244, -1;
	setp.eq.s32 	%p1468, %r926, 1;
	selp.b32 	%r5245, %r830, -1, %p1468;
	selp.b32 	%r5246, %r5245, %r5244, %p1467;
	setp.eq.s32 	%p1469, %r5243, -1;
	setp.eq.s32 	%p1470, %r925, 1;
	selp.b32 	%r5247, %r831, -1, %p1470;
	selp.b32 	%r5248, %r5247, %r5243, %p1469;
	setp.eq.s32 	%p1471, %r5242, -1;
	setp.eq.s32 	%p1472, %r924, 1;
	selp.b32 	%r5249, %r832, -1, %p1472;
	selp.b32 	%r5250, %r5249, %r5242, %p1471;
	setp.eq.s32 	%p1473, %r5241, -1;
	setp.eq.s32 	%p1474, %r923, 1;
	selp.b32 	%r5251, %r833, -1, %p1474;
	selp.b32 	%r5252, %r5251, %r5241, %p1473;
	st.local.v4.u32 	[%rd8], {%r5246, %r5248, %r5250, %r5252};
	setp.eq.s32 	%p1475, %r5240, -1;
	setp.eq.s32 	%p1476, %r922, 1;
	selp.b32 	%r5253, %r834, -1, %p1476;
	selp.b32 	%r5254, %r5253, %r5240, %p1475;
	setp.eq.s32 	%p1477, %r5239, -1;
	setp.eq.s32 	%p1478, %r921, 1;
	selp.b32 	%r5255, %r835, -1, %p1478;
	selp.b32 	%r5256, %r5255, %r5239, %p1477;
	setp.eq.s32 	%p1479, %r5238, -1;
	setp.eq.s32 	%p1480, %r920, 1;
	selp.b32 	%r5257, %r836, -1, %p1480;
	selp.b32 	%r5258, %r5257, %r5238, %p1479;
	setp.eq.s32 	%p1481, %r5237, -1;
	setp.eq.s32 	%p1482, %r919, 1;
	selp.b32 	%r5259, %r837, -1, %p1482;
	selp.b32 	%r5260, %r5259, %r5237, %p1481;
	st.local.v4.u32 	[%rd8+16], {%r5254, %r5256, %r5258, %r5260};
	setp.eq.s32 	%p1483, %r5236, -1;
	setp.eq.s32 	%p1484, %r918, 1;
	selp.b32 	%r5261, %r838, -1, %p1484;
	selp.b32 	%r5262, %r5261, %r5236, %p1483;
	setp.eq.s32 	%p1485, %r5235, -1;
	setp.eq.s32 	%p1486, %r917, 1;
	selp.b32 	%r5263, %r839, -1, %p1486;
	selp.b32 	%r5264, %r5263, %r5235, %p1485;
	setp.eq.s32 	%p1487, %r5234, -1;
	setp.eq.s32 	%p1488, %r916, 1;
	selp.b32 	%r5265, %r840, -1, %p1488;
	selp.b32 	%r5266, %r5265, %r5234, %p1487;
	setp.eq.s32 	%p1489, %r5233, -1;
	setp.eq.s32 	%p1490, %r915, 1;
	selp.b32 	%r5267, %r841, -1, %p1490;
	selp.b32 	%r5268, %r5267, %r5233, %p1489;
	st.local.v4.u32 	[%rd8+32], {%r5262, %r5264, %r5266, %r5268};
	setp.eq.s32 	%p1491, %r5232, -1;
	setp.eq.s32 	%p1492, %r914, 1;
	selp.b32 	%r5269, %r842, -1, %p1492;
	selp.b32 	%r5270, %r5269, %r5232, %p1491;
	setp.eq.s32 	%p1493, %r5231, -1;
	setp.eq.s32 	%p1494, %r913, 1;
	selp.b32 	%r5271, %r843, -1, %p1494;
	selp.b32 	%r5272, %r5271, %r5231, %p1493;
	setp.eq.s32 	%p1495, %r5230, -1;
	setp.eq.s32 	%p1496, %r912, 1;
	selp.b32 	%r5273, %r844, -1, %p1496;
	selp.b32 	%r5274, %r5273, %r5230, %p1495;
	setp.eq.s32 	%p1497, %r5229, -1;
	setp.eq.s32 	%p1498, %r911, 1;
	selp.b32 	%r5275, %r845, -1, %p1498;
	selp.b32 	%r5276, %r5275, %r5229, %p1497;
	st.local.v4.u32 	[%rd8+48], {%r5270, %r5272, %r5274, %r5276};
	setp.eq.s32 	%p1499, %r5228, -1;
	setp.eq.s32 	%p1500, %r910, 1;
	selp.b32 	%r5277, %r846, -1, %p1500;
	selp.b32 	%r5278, %r5277, %r5228, %p1499;
	setp.eq.s32 	%p1501, %r5227, -1;
	setp.eq.s32 	%p1502, %r909, 1;
	selp.b32 	%r5279, %r847, -1, %p1502;
	selp.b32 	%r5280, %r5279, %r5227, %p1501;
	setp.eq.s32 	%p1503, %r5226, -1;
	setp.eq.s32 	%p1504, %r908, 1;
	selp.b32 	%r5281, %r848, -1, %p1504;
	selp.b32 	%r5282, %r5281, %r5226, %p1503;
	setp.eq.s32 	%p1505, %r5225, -1;
	setp.eq.s32 	%p1506, %r907, 1;
	selp.b32 	%r5283, %r849, -1, %p1506;
	selp.b32 	%r5284, %r5283, %r5225, %p1505;
	st.local.v4.u32 	[%rd8+64], {%r5278, %r5280, %r5282, %r5284};
	setp.eq.s32 	%p1507, %r5224, -1;
	setp.eq.s32 	%p1508, %r906, 1;
	selp.b32 	%r5285, %r850, -1, %p1508;
	selp.b32 	%r5286, %r5285, %r5224, %p1507;
	setp.eq.s32 	%p1509, %r5223, -1;
	setp.eq.s32 	%p1510, %r905, 1;
	selp.b32 	%r5287, %r851, -1, %p1510;
	selp.b32 	%r5288, %r5287, %r5223, %p1509;
	setp.eq.s32 	%p1511, %r5222, -1;
	setp.eq.s32 	%p1512, %r904, 1;
	selp.b32 	%r5289, %r852, -1, %p1512;
	selp.b32 	%r5290, %r5289, %r5222, %p1511;
	setp.eq.s32 	%p1513, %r5221, -1;
	setp.eq.s32 	%p1514, %r903, 1;
	selp.b32 	%r5291, %r853, -1, %p1514;
	selp.b32 	%r5292, %r5291, %r5221, %p1513;
	st.local.v4.u32 	[%rd8+80], {%r5286, %r5288, %r5290, %r5292};
	setp.eq.s32 	%p1515, %r5220, -1;
	setp.eq.s32 	%p1516, %r902, 1;
	selp.b32 	%r5293, %r854, -1, %p1516;
	selp.b32 	%r5294, %r5293, %r5220, %p1515;
	setp.eq.s32 	%p1517, %r5219, -1;
	setp.eq.s32 	%p1518, %r901, 1;
	selp.b32 	%r5295, %r855, -1, %p1518;
	selp.b32 	%r5296, %r5295, %r5219, %p1517;
	setp.eq.s32 	%p1519, %r5218, -1;
	setp.eq.s32 	%p1520, %r900, 1;
	selp.b32 	%r5297, %r856, -1, %p1520;
	selp.b32 	%r5298, %r5297, %r5218, %p1519;
	setp.eq.s32 	%p1521, %r5217, -1;
	setp.eq.s32 	%p1522, %r899, 1;
	selp.b32 	%r5299, %r857, -1, %p1522;
	selp.b32 	%r5300, %r5299, %r5217, %p1521;
	st.local.v4.u32 	[%rd8+96], {%r5294, %r5296, %r5298, %r5300};
	setp.eq.s32 	%p1523, %r5216, -1;
	setp.eq.s32 	%p1524, %r898, 1;
	selp.b32 	%r5301, %r858, -1, %p1524;
	selp.b32 	%r5302, %r5301, %r5216, %p1523;
	setp.eq.s32 	%p1525, %r5215, -1;
	setp.eq.s32 	%p1526, %r897, 1;
	selp.b32 	%r5303, %r859, -1, %p1526;
	selp.b32 	%r5304, %r5303, %r5215, %p1525;
	setp.eq.s32 	%p1527, %r5214, -1;
	setp.eq.s32 	%p1528, %r896, 1;
	selp.b32 	%r5305, %r860, -1, %p1528;
	selp.b32 	%r5306, %r5305, %r5214, %p1527;
	setp.eq.s32 	%p1529, %r5213, -1;
	setp.eq.s32 	%p1530, %r895, 1;
	selp.b32 	%r5307, %r861, -1, %p1530;
	selp.b32 	%r5308, %r5307, %r5213, %p1529;
	st.local.v4.u32 	[%rd8+112], {%r5302, %r5304, %r5306, %r5308};
	setp.eq.s32 	%p1531, %r5212, -1;
	setp.eq.s32 	%p1532, %r894, 1;
	selp.b32 	%r5309, %r862, -1, %p1532;
	selp.b32 	%r5310, %r5309, %r5212, %p1531;
	setp.eq.s32 	%p1533, %r5211, -1;
	setp.eq.s32 	%p1534, %r893, 1;
	selp.b32 	%r5311, %r863, -1, %p1534;
	selp.b32 	%r5312, %r5311, %r5211, %p1533;
	setp.eq.s32 	%p1535, %r5210, -1;
	setp.eq.s32 	%p1536, %r892, 1;
	selp.b32 	%r5313, %r864, -1, %p1536;
	selp.b32 	%r5314, %r5313, %r5210, %p1535;
	setp.eq.s32 	%p1537, %r5209, -1;
	setp.eq.s32 	%p1538, %r891, 1;
	selp.b32 	%r5315, %r865, -1, %p1538;
	selp.b32 	%r5316, %r5315, %r5209, %p1537;
	st.local.v4.u32 	[%rd8+128], {%r5310, %r5312, %r5314, %r5316};
	setp.eq.s32 	%p1539, %r5208, -1;
	setp.eq.s32 	%p1540, %r890, 1;
	selp.b32 	%r5317, %r866, -1, %p1540;
	selp.b32 	%r5318, %r5317, %r5208, %p1539;
	setp.eq.s32 	%p1541, %r5207, -1;
	setp.eq.s32 	%p1542, %r889, 1;
	selp.b32 	%r5319, %r867, -1, %p1542;
	selp.b32 	%r5320, %r5319, %r5207, %p1541;
	setp.eq.s32 	%p1543, %r5206, -1;
	setp.eq.s32 	%p1544, %r888, 1;
	selp.b32 	%r5321, %r868, -1, %p1544;
	selp.b32 	%r5322, %r5321, %r5206, %p1543;
	setp.eq.s32 	%p1545, %r5205, -1;
	setp.eq.s32 	%p1546, %r887, 1;
	selp.b32 	%r5323, %r869, -1, %p1546;
	selp.b32 	%r5324, %r5323, %r5205, %p1545;
	st.local.v4.u32 	[%rd8+144], {%r5318, %r5320, %r5322, %r5324};
	setp.eq.s32 	%p1547, %r5204, -1;
	setp.eq.s32 	%p1548, %r886, 1;
	selp.b32 	%r5325, %r870, -1, %p1548;
	selp.b32 	%r5326, %r5325, %r5204, %p1547;
	setp.eq.s32 	%p1549, %r5203, -1;
	setp.eq.s32 	%p1550, %r885, 1;
	selp.b32 	%r5327, %r871, -1, %p1550;
	selp.b32 	%r5328, %r5327, %r5203, %p1549;
	setp.eq.s32 	%p1551, %r5202, -1;
	setp.eq.s32 	%p1552, %r884, 1;
	selp.b32 	%r5329, %r872, -1, %p1552;
	selp.b32 	%r5330, %r5329, %r5202, %p1551;
	setp.eq.s32 	%p1553, %r5201, -1;
	setp.eq.s32 	%p1554, %r883, 1;
	selp.b32 	%r5331, %r873, -1, %p1554;
	selp.b32 	%r5332, %r5331, %r5201, %p1553;
	st.local.v4.u32 	[%rd8+160], {%r5326, %r5328, %r5330, %r5332};
	setp.eq.s32 	%p1555, %r5200, -1;
	setp.eq.s32 	%p1556, %r882, 1;
	selp.b32 	%r5333, %r874, -1, %p1556;
	selp.b32 	%r5334, %r5333, %r5200, %p1555;
	setp.eq.s32 	%p1557, %r5199, -1;
	setp.eq.s32 	%p1558, %r881, 1;
	selp.b32 	%r5335, %r875, -1, %p1558;
	selp.b32 	%r5336, %r5335, %r5199, %p1557;
	setp.eq.s32 	%p1559, %r878, -1;
	selp.b32 	%r5337, %r880, %r878, %p1559;
	setp.eq.s32 	%p1560, %r876, -1;
	selp.b32 	%r5338, %r877, %r876, %p1560;
	st.local.v4.u32 	[%rd8+176], {%r5334, %r5336, %r5337, %r5338};
	mov.b32 	%r5991, 0;
	mov.u32 	%r5990, %r5991;
$L__BB1_774:
	mul.wide.s32 	%rd1143, %r5990, 4;
	add.s64 	%rd1144, %rd6, %rd1143;
	ld.local.u32 	%r929, [%rd1144];
	setp.ne.s32 	%p1561, %r929, -1;
	@%p1561 bra 	$L__BB1_776;
	add.s32 	%r5990, %r5990, 1;
	bra.uni 	$L__BB1_779;
$L__BB1_776:
	mul.wide.s32 	%rd1145, %r5991, 4;
	add.s64 	%rd184, %rd8, %rd1145;
	ld.local.u32 	%r5339, [%rd184];
	setp.ne.s32 	%p1562, %r5339, -1;
	@%p1562 bra 	$L__BB1_778;
	st.local.u32 	[%rd184], %r929;
	add.s32 	%r5991, %r5991, 1;
	add.s32 	%r5990, %r5990, 1;
	bra.uni 	$L__BB1_779;
$L__BB1_778:
	add.s32 	%r5991, %r5991, 1;
$L__BB1_779:
	max.s32 	%r5340, %r5990, %r5991;
	setp.lt.s32 	%p1563, %r5340, 48;
	@%p1563 bra 	$L__BB1_774;
	ld.param.u64 	%rd1233, [_Z10tlboKernelPiS_iP17curandStateXORWOWi_param_3];
	ld.local.v4.u32 	{%r5341, %r5342, %r5343, %r5344}, [%rd8];
	st.u32 	[%rd1248], %r5341;
	st.u32 	[%rd1248+4], %r5342;
	st.u32 	[%rd1248+8], %r5343;
	st.u32 	[%rd1248+12], %r5344;
	ld.local.v4.u32 	{%r5345, %r5346, %r5347, %r5348}, [%rd8+16];
	st.u32 	[%rd1248+16], %r5345;
	st.u32 	[%rd1248+20], %r5346;
	st.u32 	[%rd1248+24], %r5347;
	st.u32 	[%rd1248+28], %r5348;
	ld.local.v4.u32 	{%r5349, %r5350, %r5351, %r5352}, [%rd8+32];
	st.u32 	[%rd1248+32], %r5349;
	st.u32 	[%rd1248+36], %r5350;
	st.u32 	[%rd1248+40], %r5351;
	st.u32 	[%rd1248+44], %r5352;
	ld.local.v4.u32 	{%r5353, %r5354, %r5355, %r5356}, [%rd8+48];
	st.u32 	[%rd1248+48], %r5353;
	st.u32 	[%rd1248+52], %r5354;
	st.u32 	[%rd1248+56], %r5355;
	st.u32 	[%rd1248+60], %r5356;
	ld.local.v4.u32 	{%r5357, %r5358, %r5359, %r5360}, [%rd8+64];
	st.u32 	[%rd1248+64], %r5357;
	st.u32 	[%rd1248+68], %r5358;
	st.u32 	[%rd1248+72], %r5359;
	st.u32 	[%rd1248+76], %r5360;
	ld.local.v4.u32 	{%r5361, %r5362, %r5363, %r5364}, [%rd8+80];
	st.u32 	[%rd1248+80], %r5361;
	st.u32 	[%rd1248+84], %r5362;
	st.u32 	[%rd1248+88], %r5363;
	st.u32 	[%rd1248+92], %r5364;
	ld.local.v4.u32 	{%r5365, %r5366, %r5367, %r5368}, [%rd8+96];
	st.u32 	[%rd1248+96], %r5365;
	st.u32 	[%rd1248+100], %r5366;
	st.u32 	[%rd1248+104], %r5367;
	st.u32 	[%rd1248+108], %r5368;
	ld.local.v4.u32 	{%r5369, %r5370, %r5371, %r5372}, [%rd8+112];
	st.u32 	[%rd1248+112], %r5369;
	st.u32 	[%rd1248+116], %r5370;
	st.u32 	[%rd1248+120], %r5371;
	st.u32 	[%rd1248+124], %r5372;
	ld.local.v4.u32 	{%r5373, %r5374, %r5375, %r5376}, [%rd8+128];
	st.u32 	[%rd1248+128], %r5373;
	st.u32 	[%rd1248+132], %r5374;
	st.u32 	[%rd1248+136], %r5375;
	st.u32 	[%rd1248+140], %r5376;
	ld.local.v4.u32 	{%r5377, %r5378, %r5379, %r5380}, [%rd8+144];
	st.u32 	[%rd1248+144], %r5377;
	st.u32 	[%rd1248+148], %r5378;
	st.u32 	[%rd1248+152], %r5379;
	st.u32 	[%rd1248+156], %r5380;
	ld.local.v4.u32 	{%r5381, %r5382, %r5383, %r5384}, [%rd8+160];
	st.u32 	[%rd1248+160], %r5381;
	st.u32 	[%rd1248+164], %r5382;
	st.u32 	[%rd1248+168], %r5383;
	st.u32 	[%rd1248+172], %r5384;
	ld.local.v4.u32 	{%r5385, %r5386, %r5387, %r5388}, [%rd8+176];
	st.u32 	[%rd1248+176], %r5385;
	st.u32 	[%rd1248+180], %r5386;
	st.u32 	[%rd1248+184], %r5387;
	st.u32 	[%rd1248+188], %r5388;
	cvta.to.global.u64 	%rd1146, %rd1233;
	mov.u32 	%r5389, %tid.x;
	mul.wide.u32 	%rd1147, %r5389, 48;
	add.s64 	%rd185, %rd1146, %rd1147;
	ld.global.v2.u32 	{%r5390, %r5391}, [%rd185];
	shr.u32 	%r5392, %r5391, 2;
	xor.b32  	%r5393, %r5392, %r5391;
	ld.global.v2.u32 	{%r5394, %r5997}, [%rd185+8];
	ld.global.v2.u32 	{%r5996, %r5995}, [%rd185+16];
	shl.b32 	%r5395, %r5995, 4;
	shl.b32 	%r5396, %r5393, 1;
	xor.b32  	%r5397, %r5396, %r5395;
	xor.b32  	%r5398, %r5397, %r5393;
	xor.b32  	%r5994, %r5398, %r5995;
	add.s32 	%r5399, %r5390, %r5994;
	add.s32 	%r5400, %r5399, 362437;
	cvt.rn.f32.u32 	%f100, %r5400;
	fma.rn.f32 	%f101, %f100, 0f2F800000, 0f2F000000;
	mul.f32 	%f102, %f101, 0f42C80000;
	cvt.rzi.s32.f32 	%r5401, %f102;
	mul.hi.s32 	%r5402, %r5401, 715827883;
	shr.u32 	%r5403, %r5402, 31;
	shr.u32 	%r5404, %r5402, 3;
	add.s32 	%r5405, %r5404, %r5403;
	mul.lo.s32 	%r5406, %r5405, 48;
	sub.s32 	%r5407, %r5401, %r5406;
	shr.u32 	%r5408, %r5394, 2;
	xor.b32  	%r5409, %r5408, %r5394;
	st.global.v2.u32 	[%rd185+8], {%r5996, %r5995};
	shl.b32 	%r5410, %r5994, 4;
	shl.b32 	%r5411, %r5409, 1;
	xor.b32  	%r5412, %r5411, %r5410;
	xor.b32  	%r5413, %r5412, %r5409;
	xor.b32  	%r5993, %r5413, %r5994;
	st.global.v2.u32 	[%rd185+16], {%r5994, %r5993};
	add.s32 	%r5992, %r5390, 724874;
	st.global.v2.u32 	[%rd185], {%r5992, %r5997};
	add.s32 	%r5414, %r5993, %r5992;
	cvt.rn.f32.u32 	%f103, %r5414;
	fma.rn.f32 	%f104, %f103, 0f2F800000, 0f2F000000;
	mul.f32 	%f105, %f104, 0f42C80000;
	cvt.rzi.s32.f32 	%r5415, %f105;
	mul.hi.s32 	%r5416, %r5415, 715827883;
	shr.u32 	%r5417, %r5416, 31;
	shr.u32 	%r5418, %r5416, 3;
	add.s32 	%r5419, %r5418, %r5417;
	mul.lo.s32 	%r5420, %r5419, 48;
	sub.s32 	%r5421, %r5415, %r5420;
	max.s32 	%r5998, %r5407, %r5421;
	min.s32 	%r5999, %r5407, %r5421;
	setp.lt.s32 	%p1564, %r5999, %r5998;
	@%p1564 bra 	$L__BB1_783;
$L__BB1_781:
	mov.u32 	%r947, %r5995;
	mov.u32 	%r946, %r5994;
	mov.u32 	%r5995, %r5993;
	shr.u32 	%r5422, %r5997, 2;
	xor.b32  	%r5423, %r5422, %r5997;
	shl.b32 	%r5424, %r5995, 4;
	shl.b32 	%r5425, %r5423, 1;
	xor.b32  	%r5426, %r5425, %r5424;
	xor.b32  	%r5427, %r5426, %r5423;
	xor.b32  	%r5994, %r5427, %r5995;
	add.s32 	%r5428, %r5992, %r5994;
	add.s32 	%r5429, %r5428, 362437;
	cvt.rn.f32.u32 	%f106, %r5429;
	fma.rn.f32 	%f107, %f106, 0f2F800000, 0f2F000000;
	mul.f32 	%f108, %f107, 0f42C80000;
	cvt.rzi.s32.f32 	%r5430, %f108;
	mul.hi.s32 	%r5431, %r5430, 715827883;
	shr.u32 	%r5432, %r5431, 31;
	shr.u32 	%r5433, %r5431, 3;
	add.s32 	%r5434, %r5433, %r5432;
	mul.lo.s32 	%r5435, %r5434, 48;
	sub.s32 	%r5999, %r5430, %r5435;
	shr.u32 	%r5436, %r5996, 2;
	xor.b32  	%r5437, %r5436, %r5996;
	shl.b32 	%r5438, %r5994, 4;
	shl.b32 	%r5439, %r5437, 1;
	xor.b32  	%r5440, %r5439, %r5438;
	xor.b32  	%r5441, %r5440, %r5437;
	xor.b32  	%r5993, %r5441, %r5994;
	add.s32 	%r5992, %r5992, 724874;
	add.s32 	%r5442, %r5993, %r5992;
	cvt.rn.f32.u32 	%f109, %r5442;
	fma.rn.f32 	%f110, %f109, 0f2F800000, 0f2F000000;
	mul.f32 	%f111, %f110, 0f42C80000;
	cvt.rzi.s32.f32 	%r5443, %f111;
	mul.hi.s32 	%r5444, %r5443, 715827883;
	shr.u32 	%r5445, %r5444, 31;
	shr.u32 	%r5446, %r5444, 3;
	add.s32 	%r5447, %r5446, %r5445;
	mul.lo.s32 	%r5448, %r5447, 48;
	sub.s32 	%r5998, %r5443, %r5448;
	setp.lt.s32 	%p1565, %r5999, %r5998;
	mov.u32 	%r5996, %r946;
	mov.u32 	%r5997, %r947;
	@%p1565 bra 	$L__BB1_782;
	bra.uni 	$L__BB1_781;
$L__BB1_782:
	st.global.v2.u32 	[%rd185+8], {%r946, %r5995};
	st.global.v2.u32 	[%rd185+16], {%r5994, %r5993};
	st.global.v2.u32 	[%rd185], {%r5992, %r947};
$L__BB1_783:
	ld.u32 	%r6002, [%rd1248];
	ld.u32 	%r5449, [%rd1248+4];
	ld.u32 	%r5450, [%rd1248+8];
	ld.u32 	%r5451, [%rd1248+12];
	st.local.v4.u32 	[%rd9], {%r6002, %r5449, %r5450, %r5451};
	ld.u32 	%r5452, [%rd1248+16];
	ld.u32 	%r5453, [%rd1248+20];
	ld.u32 	%r5454, [%rd1248+24];
	ld.u32 	%r5455, [%rd1248+28];
	st.local.v4.u32 	[%rd9+16], {%r5452, %r5453, %r5454, %r5455};
	ld.u32 	%r5456, [%rd1248+32];
	ld.u32 	%r5457, [%rd1248+36];
	ld.u32 	%r5458, [%rd1248+40];
	ld.u32 	%r5459, [%rd1248+44];
	st.local.v4.u32 	[%rd9+32], {%r5456, %r5457, %r5458, %r5459};
	ld.u32 	%r5460, [%rd1248+48];
	ld.u32 	%r5461, [%rd1248+52];
	ld.u32 	%r5462, [%rd1248+56];
	ld.u32 	%r5463, [%rd1248+60];
	st.local.v4.u32 	[%rd9+48], {%r5460, %r5461, %r5462, %r5463};
	ld.u32 	%r5464, [%rd1248+64];
	ld.u32 	%r5465, [%rd1248+68];
	ld.u32 	%r5466, [%rd1248+72];
	ld.u32 	%r5467, [%rd1248+76];
	st.local.v4.u32 	[%rd9+64], {%r5464, %r5465, %r5466, %r5467};
	ld.u32 	%r5468, [%rd1248+80];
	ld.u32 	%r5469, [%rd1248+84];
	ld.u32 	%r5470, [%rd1248+88];
	ld.u32 	%r5471, [%rd1248+92];
	st.local.v4.u32 	[%rd9+80], {%r5468, %r5469, %r5470, %r5471};
	ld.u32 	%r5472, [%rd1248+96];
	ld.u32 	%r5473, [%rd1248+100];
	ld.u32 	%r5474, [%rd1248+104];
	ld.u32 	%r5475, [%rd1248+108];
	st.local.v4.u32 	[%rd9+96], {%r5472, %r5473, %r5474, %r5475};
	ld.u32 	%r5476, [%rd1248+112];
	ld.u32 	%r5477, [%rd1248+116];
	ld.u32 	%r5478, [%rd1248+120];
	ld.u32 	%r5479, [%rd1248+124];
	st.local.v4.u32 	[%rd9+112], {%r5476, %r5477, %r5478, %r5479};
	ld.u32 	%r5480, [%rd1248+128];
	ld.u32 	%r5481, [%rd1248+132];
	ld.u32 	%r5482, [%rd1248+136];
	ld.u32 	%r5483, [%rd1248+140];
	st.local.v4.u32 	[%rd9+128], {%r5480, %r5481, %r5482, %r5483};
	ld.u32 	%r5484, [%rd1248+144];
	ld.u32 	%r5485, [%rd1248+148];
	ld.u32 	%r5486, [%rd1248+152];
	ld.u32 	%r5487, [%rd1248+156];
	st.local.v4.u32 	[%rd9+144], {%r5484, %r5485, %r5486, %r5487};
	ld.u32 	%r5488, [%rd1248+160];
	ld.u32 	%r5489, [%rd1248+164];
	ld.u32 	%r5490, [%rd1248+168];
	ld.u32 	%r5491, [%rd1248+172];
	st.local.v4.u32 	[%rd9+160], {%r5488, %r5489, %r5490, %r5491};
	ld.u32 	%r5492, [%rd1248+176];
	ld.u32 	%r5493, [%rd1248+180];
	ld.u32 	%r5494, [%rd1248+184];
	ld.u32 	%r5495, [%rd1248+188];
	st.local.v4.u32 	[%rd9+176], {%r5492, %r5493, %r5494, %r5495};
	st.u32 	[%rd1247], %r6002;
	st.u32 	[%rd1247+4], %r5449;
	st.u32 	[%rd1247+8], %r5450;
	st.u32 	[%rd1247+12], %r5451;
	st.u32 	[%rd1247+16], %r5452;
	st.u32 	[%rd1247+20], %r5453;
	st.u32 	[%rd1247+24], %r5454;
	st.u32 	[%rd1247+28], %r5455;
	st.u32 	[%rd1247+32], %r5456;
	st.u32 	[%rd1247+36], %r5457;
	st.u32 	[%rd1247+40], %r5458;
	st.u32 	[%rd1247+44], %r5459;
	st.u32 	[%rd1247+48], %r5460;
	st.u32 	[%rd1247+52], %r5461;
	st.u32 	[%rd1247+56], %r5462;
	st.u32 	[%rd1247+60], %r5463;
	st.u32 	[%rd1247+64], %r5464;
	st.u32 	[%rd1247+68], %r5465;
	st.u32 	[%rd1247+72], %r5466;
	st.u32 	[%rd1247+76], %r5467;
	st.u32 	[%rd1247+80], %r5468;
	st.u32 	[%rd1247+84], %r5469;
	st.u32 	[%rd1247+88], %r5470;
	st.u32 	[%rd1247+92], %r5471;
	st.u32 	[%rd1247+96], %r5472;
	st.u32 	[%rd1247+100], %r5473;
	st.u32 	[%rd1247+104], %r5474;
	st.u32 	[%rd1247+108], %r5475;
	st.u32 	[%rd1247+112], %r5476;
	st.u32 	[%rd1247+116], %r5477;
	st.u32 	[%rd1247+120], %r5478;
	st.u32 	[%rd1247+124], %r5479;
	st.u32 	[%rd1247+128], %r5480;
	st.u32 	[%rd1247+132], %r5481;
	st.u32 	[%rd1247+136], %r5482;
	st.u32 	[%rd1247+140], %r5483;
	st.u32 	[%rd1247+144], %r5484;
	st.u32 	[%rd1247+148], %r5485;
	st.u32 	[%rd1247+152], %r5486;
	st.u32 	[%rd1247+156], %r5487;
	st.u32 	[%rd1247+160], %r5488;
	st.u32 	[%rd1247+164], %r5489;
	st.u32 	[%rd1247+168], %r5490;
	st.u32 	[%rd1247+172], %r5491;
	st.u32 	[%rd1247+176], %r5492;
	st.u32 	[%rd1247+180], %r5493;
	st.u32 	[%rd1247+184], %r5494;
	st.u32 	[%rd1247+188], %r5495;
	setp.gt.s32 	%p1566, %r5999, %r5998;
	@%p1566 bra 	$L__BB1_787;
	mov.u32 	%r6000, %r5998;
	mov.u32 	%r6001, %r5999;
$L__BB1_785:
	mul.wide.s32 	%rd1148, %r6000, 4;
	add.s64 	%rd1149, %rd9, %rd1148;
	ld.local.u32 	%r5496, [%rd1149];
	mul.wide.s32 	%rd1150, %r6001, 4;
	add.s64 	%rd1151, %rd1247, %rd1150;
	st.u32 	[%rd1151], %r5496;
	add.s32 	%r960, %r6001, 1;
	add.s32 	%r961, %r6000, -1;
	setp.lt.s32 	%p1567, %r6001, %r5998;
	setp.gt.s32 	%p1568, %r6000, %r5999;
	and.pred  	%p1569, %p1567, %p1568;
	mov.u32 	%r6000, %r961;
	mov.u32 	%r6001, %r960;
	@%p1569 bra 	$L__BB1_785;
	ld.u32 	%r6002, [%rd1247];
$L__BB1_787:
	st.u32 	[%rd1248], %r6002;
	ld.u32 	%r6005, [%rd1247+4];
	st.u32 	[%rd1248+4], %r6005;
	ld.u32 	%r6004, [%rd1247+8];
	st.u32 	[%rd1248+8], %r6004;
	ld.u32 	%r6003, [%rd1247+12];
	st.u32 	[%rd1248+12], %r6003;
	ld.u32 	%r5498, [%rd1247+16];
	st.u32 	[%rd1248+16], %r5498;
	ld.u32 	%r5499, [%rd1247+20];
	st.u32 	[%rd1248+20], %r5499;
	ld.u32 	%r5500, [%rd1247+24];
	st.u32 	[%rd1248+24], %r5500;
	ld.u32 	%r5501, [%rd1247+28];
	st.u32 	[%rd1248+28], %r5501;
	ld.u32 	%r5502, [%rd1247+32];
	st.u32 	[%rd1248+32], %r5502;
	ld.u32 	%r5503, [%rd1247+36];
	st.u32 	[%rd1248+36], %r5503;
	ld.u32 	%r5504, [%rd1247+40];
	st.u32 	[%rd1248+40], %r5504;
	ld.u32 	%r5505, [%rd1247+44];
	st.u32 	[%rd1248+44], %r5505;
	ld.u32 	%r5506, [%rd1247+48];
	st.u32 	[%rd1248+48], %r5506;
	ld.u32 	%r5507, [%rd1247+52];
	st.u32 	[%rd1248+52], %r5507;
	ld.u32 	%r5508, [%rd1247+56];
	st.u32 	[%rd1248+56], %r5508;
	ld.u32 	%r5509, [%rd1247+60];
	st.u32 	[%rd1248+60], %r5509;
	ld.u32 	%r5510, [%rd1247+64];
	st.u32 	[%rd1248+64], %r5510;
	ld.u32 	%r5511, [%rd1247+68];
	st.u32 	[%rd1248+68], %r5511;
	ld.u32 	%r5512, [%rd1247+72];
	st.u32 	[%rd1248+72], %r5512;
	ld.u32 	%r5513, [%rd1247+76];
	st.u32 	[%rd1248+76], %r5513;
	ld.u32 	%r5514, [%rd1247+80];
	st.u32 	[%rd1248+80], %r5514;
	ld.u32 	%r5515, [%rd1247+84];
	st.u32 	[%rd1248+84], %r5515;
	ld.u32 	%r5516, [%rd1247+88];
	st.u32 	[%rd1248+88], %r5516;
	ld.u32 	%r5517, [%rd1247+92];
	st.u32 	[%rd1248+92], %r5517;
	ld.u32 	%r5518, [%rd1247+96];
	st.u32 	[%rd1248+96], %r5518;
	ld.u32 	%r5519, [%rd1247+100];
	st.u32 	[%rd1248+100], %r5519;
	ld.u32 	%r5520, [%rd1247+104];
	st.u32 	[%rd1248+104], %r5520;
	ld.u32 	%r5521, [%rd1247+108];
	st.u32 	[%rd1248+108], %r5521;
	ld.u32 	%r5522, [%rd1247+112];
	st.u32 	[%rd1248+112], %r5522;
	ld.u32 	%r5523, [%rd1247+116];
	st.u32 	[%rd1248+116], %r5523;
	ld.u32 	%r5524, [%rd1247+120];
	st.u32 	[%rd1248+120], %r5524;
	ld.u32 	%r5525, [%rd1247+124];
	st.u32 	[%rd1248+124], %r5525;
	ld.u32 	%r5526, [%rd1247+128];
	st.u32 	[%rd1248+128], %r5526;
	ld.u32 	%r5527, [%rd1247+132];
	st.u32 	[%rd1248+132], %r5527;
	ld.u32 	%r5528, [%rd1247+136];
	st.u32 	[%rd1248+136], %r5528;
	ld.u32 	%r5529, [%rd1247+140];
	st.u32 	[%rd1248+140], %r5529;
	ld.u32 	%r5530, [%rd1247+144];
	st.u32 	[%rd1248+144], %r5530;
	ld.u32 	%r5531, [%rd1247+148];
	st.u32 	[%rd1248+148], %r5531;
	ld.u32 	%r5532, [%rd1247+152];
	st.u32 	[%rd1248+152], %r5532;
	ld.u32 	%r5533, [%rd1247+156];
	st.u32 	[%rd1248+156], %r5533;
	ld.u32 	%r5534, [%rd1247+160];
	st.u32 	[%rd1248+160], %r5534;
	ld.u32 	%r5535, [%rd1247+164];
	st.u32 	[%rd1248+164], %r5535;
	ld.u32 	%r5536, [%rd1247+168];
	st.u32 	[%rd1248+168], %r5536;
	ld.u32 	%r5537, [%rd1247+172];
	st.u32 	[%rd1248+172], %r5537;
	ld.u32 	%r5538, [%rd1247+176];
	st.u32 	[%rd1248+176], %r5538;
	ld.u32 	%r5539, [%rd1247+180];
	st.u32 	[%rd1248+180], %r5539;
	ld.u32 	%r5540, [%rd1247+184];
	st.u32 	[%rd1248+184], %r5540;
	ld.u32 	%r967, [%rd1247+188];
	st.u32 	[%rd1248+188], %r967;
	mov.b32 	%r6007, 0;
	mov.u32 	%r6006, %r6002;
	mov.u32 	%r6008, %r6007;
$L__BB1_788:
	ld.param.u64 	%rd1226, [_Z10tlboKernelPiS_iP17curandStateXORWOWi_param_1];
	mad.lo.s32 	%r5541, %r6006, 48, %r6005;
	cvta.to.global.u64 	%rd186, %rd1226;
	mul.wide.s32 	%rd1152, %r5541, 4;
	add.s64 	%rd1153, %rd186, %rd1152;
	ld.global.u32 	%r5542, [%rd1153];
	add.s32 	%r5543, %r5542, %r6008;
	mad.lo.s32 	%r5544, %r6005, 48, %r6004;
	mul.wide.s32 	%rd1154, %r5544, 4;
	add.s64 	%rd1155, %rd186, %rd1154;
	ld.global.u32 	%r5545, [%rd1155];
	add.s32 	%r5546, %r5545, %r5543;
	mad.lo.s32 	%r5547, %r6004, 48, %r6003;
	mul.wide.s32 	%rd1156, %r5547, 4;
	add.s64 	%rd1157, %rd186, %rd1156;
	ld.global.u32 	%r5548, [%rd1157];
	add.s32 	%r974, %r5548, %r5546;
	setp.eq.s32 	%p1570, %r6007, 44;
	@%p1570 bra 	$L__BB1_790;
	add.s32 	%r975, %r6007, 4;
	mul.wide.u32 	%rd1158, %r6007, 4;
	add.s64 	%rd1159, %rd1248, %rd1158;
	ld.u32 	%r6006, [%rd1159+16];
	mad.lo.s32 	%r5549, %r6003, 48, %r6006;
	mul.wide.s32 	%rd1160, %r5549, 4;
	add.s64 	%rd1161, %rd186, %rd1160;
	ld.global.u32 	%r5550, [%rd1161];
	add.s32 	%r6008, %r5550, %r974;
	mul.wide.u32 	%rd1162, %r975, 4;
	add.s64 	%rd1163, %rd1248, %rd1162;
	ld.u32 	%r6005, [%rd1163+4];
	ld.u32 	%r6004, [%rd1163+8];
	ld.u32 	%r6003, [%rd1163+12];
	mov.u32 	%r6007, %r975;
	bra.uni 	$L__BB1_788;
$L__BB1_790:
	mov.u32 	%r5551, _ZZ10tlboKernelPiS_iP17curandStateXORWOWiE6subPop;
	mad.lo.s32 	%r982, %r5389, 192, %r5551;
	mad.lo.s32 	%r5552, %r967, 48, %r6002;
	mul.wide.s32 	%rd1164, %r5552, 4;
	add.s64 	%rd1165, %rd186, %rd1164;
	ld.global.u32 	%r5553, [%rd1165];
	add.s32 	%r983, %r5553, %r974;
	shl.b32 	%r5554, %r5389, 2;
	mov.u32 	%r5555, _ZZ10tlboKernelPiS_iP17curandStateXORWOWiE7fitness;
	add.s32 	%r984, %r5555, %r5554;
	ld.shared.u32 	%r6009, [%r984];
	setp.le.s32 	%p1571, %r6009, %r983;
	@%p1571 bra 	$L__BB1_792;
	st.shared.u32 	[%r984], %r983;
	ld.u32 	%r5556, [%rd1248];
	st.shared.u32 	[%r982], %r5556;
	ld.u32 	%r5557, [%rd1248+4];
	st.shared.u32 	[%r982+4], %r5557;
	ld.u32 	%r5558, [%rd1248+8];
	st.shared.u32 	[%r982+8], %r5558;
	ld.u32 	%r5559, [%rd1248+12];
	st.shared.u32 	[%r982+12], %r5559;
	ld.u32 	%r5560, [%rd1248+16];
	st.shared.u32 	[%r982+16], %r5560;
	ld.u32 	%r5561, [%rd1248+20];
	st.shared.u32 	[%r982+20], %r5561;
	ld.u32 	%r5562, [%rd1248+24];
	st.shared.u32 	[%r982+24], %r5562;
	ld.u32 	%r5563, [%rd1248+28];
	st.shared.u32 	[%r982+28], %r5563;
	ld.u32 	%r5564, [%rd1248+32];
	st.shared.u32 	[%r982+32], %r5564;
	ld.u32 	%r5565, [%rd1248+36];
	st.shared.u32 	[%r982+36], %r5565;
	ld.u32 	%r5566, [%rd1248+40];
	st.shared.u32 	[%r982+40], %r5566;
	ld.u32 	%r5567, [%rd1248+44];
	st.shared.u32 	[%r982+44], %r5567;
	ld.u32 	%r5568, [%rd1248+48];
	st.shared.u32 	[%r982+48], %r5568;
	ld.u32 	%r5569, [%rd1248+52];
	st.shared.u32 	[%r982+52], %r5569;
	ld.u32 	%r5570, [%rd1248+56];
	st.shared.u32 	[%r982+56], %r5570;
	ld.u32 	%r5571, [%rd1248+60];
	st.shared.u32 	[%r982+60], %r5571;
	ld.u32 	%r5572, [%rd1248+64];
	st.shared.u32 	[%r982+64], %r5572;
	ld.u32 	%r5573, [%rd1248+68];
	st.shared.u32 	[%r982+68], %r5573;
	ld.u32 	%r5574, [%rd1248+72];
	st.shared.u32 	[%r982+72], %r5574;
	ld.u32 	%r5575, [%rd1248+76];
	st.shared.u32 	[%r982+76], %r5575;
	ld.u32 	%r5576, [%rd1248+80];
	st.shared.u32 	[%r982+80], %r5576;
	ld.u32 	%r5577, [%rd1248+84];
	st.shared.u32 	[%r982+84], %r5577;
	ld.u32 	%r5578, [%rd1248+88];
	st.shared.u32 	[%r982+88], %r5578;
	ld.u32 	%r5579, [%rd1248+92];
	st.shared.u32 	[%r982+92], %r5579;
	ld.u32 	%r5580, [%rd1248+96];
	st.shared.u32 	[%r982+96], %r5580;
	ld.u32 	%r5581, [%rd1248+100];
	st.shared.u32 	[%r982+100], %r5581;
	ld.u32 	%r5582, [%rd1248+104];
	st.shared.u32 	[%r982+104], %r5582;
	ld.u32 	%r5583, [%rd1248+108];
	st.shared.u32 	[%r982+108], %r5583;
	ld.u32 	%r5584, [%rd1248+112];
	st.shared.u32 	[%r982+112], %r5584;
	ld.u32 	%r5585, [%rd1248+116];
	st.shared.u32 	[%r982+116], %r5585;
	ld.u32 	%r5586, [%rd1248+120];
	st.shared.u32 	[%r982+120], %r5586;
	ld.u32 	%r5587, [%rd1248+124];
	st.shared.u32 	[%r982+124], %r5587;
	ld.u32 	%r5588, [%rd1248+128];
	st.shared.u32 	[%r982+128], %r5588;
	ld.u32 	%r5589, [%rd1248+132];
	st.shared.u32 	[%r982+132], %r5589;
	ld.u32 	%r5590, [%rd1248+136];
	st.shared.u32 	[%r982+136], %r5590;
	ld.u32 	%r5591, [%rd1248+140];
	st.shared.u32 	[%r982+140], %r5591;
	ld.u32 	%r5592, [%rd1248+144];
	st.shared.u32 	[%r982+144], %r5592;
	ld.u32 	%r5593, [%rd1248+148];
	st.shared.u32 	[%r982+148], %r5593;
	ld.u32 	%r5594, [%rd1248+152];
	st.shared.u32 	[%r982+152], %r5594;
	ld.u32 	%r5595, [%rd1248+156];
	st.shared.u32 	[%r982+156], %r5595;
	ld.u32 	%r5596, [%rd1248+160];
	st.shared.u32 	[%r982+160], %r5596;
	ld.u32 	%r5597, [%rd1248+164];
	st.shared.u32 	[%r982+164], %r5597;
	ld.u32 	%r5598, [%rd1248+168];
	st.shared.u32 	[%r982+168], %r5598;
	ld.u32 	%r5599, [%rd1248+172];
	st.shared.u32 	[%r982+172], %r5599;
	ld.u32 	%r5600, [%rd1248+176];
	st.shared.u32 	[%r982+176], %r5600;
	ld.u32 	%r5601, [%rd1248+180];
	st.shared.u32 	[%r982+180], %r5601;
	ld.u32 	%r5602, [%rd1248+184];
	st.shared.u32 	[%r982+184], %r5602;
	ld.u32 	%r5603, [%rd1248+188];
	st.shared.u32 	[%r982+188], %r5603;
	mov.u32 	%r6009, %r983;
$L__BB1_792:
	atom.global.min.s32 	%r5604, [best_sol_dis], %r6009;
	atom.shared.min.s32 	%r5605, [_ZZ10tlboKernelPiS_iP17curandStateXORWOWiE17block_teacher_dis], %r6009;
	ld.shared.u32 	%r987, [_ZZ10tlboKernelPiS_iP17curandStateXORWOWiE17block_teacher_dis];
	setp.eq.s32 	%p1572, %r5605, %r987;
	@%p1572 bra 	$L__BB1_794;
	ld.shared.u32 	%r5606, [%r982];
	st.shared.u32 	[_ZZ10tlboKernelPiS_iP17curandStateXORWOWiE13block_teacher], %r5606;
	ld.shared.u32 	%r5607, [%r982+4];
	st.shared.u32 	[_ZZ10tlboKernelPiS_iP17curandStateXORWOWiE13block_teacher+4], %r5607;
	ld.shared.u32 	%r5608, [%r982+8];
	st.shared.u32 	[_ZZ10tlboKernelPiS_iP17curandStateXORWOWiE13block_teacher+8], %r5608;
	ld.shared.u32 	%r5609, [%r982+12];
	st.shared.u32 	[_ZZ10tlboKernelPiS_iP17curandStateXORWOWiE13block_teacher+12], %r5609;
	ld.shared.u32 	%r5610, [%r982+16];
	st.shared.u32 	[_ZZ10tlboKernelPiS_iP17curandStateXORWOWiE13block_teacher+16], %r5610;
	ld.shared.u32 	%r5611, [%r982+20];
	st.shared.u32 	[_ZZ10tlboKernelPiS_iP17curandStateXORWOWiE13block_teacher+20], %r5611;
	ld.shared.u32 	%r5612, [%r982+24];
	st.shared.u32 	[_ZZ10tlboKernelPiS_iP17curandStateXORWOWiE13block_teacher+24], %r5612;
	ld.shared.u32 	%r5613, [%r982+28];
	st.shared.u32 	[_ZZ10tlboKernelPiS_iP17curandStateXORWOWiE13block_teacher+28], %r5613;
	ld.shared.u32 	%r5614, [%r982+32];
	st.shared.u32 	[_ZZ10tlboKernelPiS_iP17curandStateXORWOWiE13block_teacher+32], %r5614;
	ld.shared.u32 	%r5615, [%r982+36];
	st.shared.u32 	[_ZZ10tlboKernelPiS_iP17curandStateXORWOWiE13block_teacher+36], %r5615;
	ld.shared.u32 	%r5616, [%r982+40];
	st.shared.u32 	[_ZZ10tlboKernelPiS_iP17curandStateXORWOWiE13block_teacher+40], %r5616;
	ld.shared.u32 	%r5617, [%r982+44];
	st.shared.u32 	[_ZZ10tlboKernelPiS_iP17curandStateXORWOWiE13block_teacher+44], %r5617;
	ld.shared.u32 	%r5618, [%r982+48];
	st.shared.u32 	[_ZZ10tlboKernelPiS_iP17curandStateXORWOWiE13block_teacher+48], %r5618;
	ld.shared.u32 	%r5619, [%r982+52];
	st.shared.u32 	[_ZZ10tlboKernelPiS_iP17curandStateXORWOWiE13block_teacher+52], %r5619;
	ld.shared.u32 	%r5620, [%r982+56];
	st.shared.u32 	[_ZZ10tlboKernelPiS_iP17curandStateXORWOWiE13block_teacher+56], %r5620;
	ld.shared.u32 	%r5621, [%r982+60];
	st.shared.u32 	[_ZZ10tlboKernelPiS_iP17curandStateXORWOWiE13block_teacher+60], %r5621;
	ld.shared.u32 	%r5622, [%r982+64];
	st.shared.u32 	[_ZZ10tlboKernelPiS_iP17curandStateXORWOWiE13block_teacher+64], %r5622;
	ld.shared.u32 	%r5623, [%r982+68];
	st.shared.u32 	[_ZZ10tlboKernelPiS_iP17curandStateXORWOWiE13block_teacher+68], %r5623;
	ld.shared.u32 	%r5624, [%r982+72];
	st.shared.u32 	[_ZZ10tlboKernelPiS_iP17curandStateXORWOWiE13block_teacher+72], %r5624;
	ld.shared.u32 	%r5625, [%r982+76];
	st.shared.u32 	[_ZZ10tlboKernelPiS_iP17curandStateXORWOWiE13block_teacher+76], %r5625;
	ld.shared.u32 	%r5626, [%r982+80];
	st.shared.u32 	[_ZZ10tlboKernelPiS_iP17curandStateXORWOWiE13block_teacher+80], %r5626;
	ld.shared.u32 	%r5627, [%r982+84];
	st.shared.u32 	[_ZZ10tlboKernelPiS_iP17curandStateXORWOWiE13block_teacher+84], %r5627;
	ld.shared.u32 	%r5628, [%r982+88];
	st.shared.u32 	[_ZZ10tlboKernelPiS_iP17curandStateXORWOWiE13block_teacher+88], %r5628;
	ld.shared.u32 	%r5629, [%r982+92];
	st.shared.u32 	[_ZZ10tlboKernelPiS_iP17curandStateXORWOWiE13block_teacher+92], %r5629;
	ld.shared.u32 	%r5630, [%r982+96];
	st.shared.u32 	[_ZZ10tlboKernelPiS_iP17curandStateXORWOWiE13block_teacher+96], %r5630;
	ld.shared.u32 	%r5631, [%r982+100];
	st.shared.u32 	[_ZZ10tlboKernelPiS_iP17curandStateXORWOWiE13block_teacher+100], %r5631;
	ld.shared.u32 	%r5632, [%r982+104];
	st.shared.u32 	[_ZZ10tlboKernelPiS_iP17curandStateXORWOWiE13block_teacher+104], %r5632;
	ld.shared.u32 	%r5633, [%r982+108];
	st.shared.u32 	[_ZZ10tlboKernelPiS_iP17curandStateXORWOWiE13block_teacher+108], %r5633;
	ld.shared.u32 	%r5634, [%r982+112];
	st.shared.u32 	[_ZZ10tlboKernelPiS_iP17curandStateXORWOWiE13block_teacher+112], %r5634;
	ld.shared.u32 	%r5635, [%r982+116];
	st.shared.u32 	[_ZZ10tlboKernelPiS_iP17curandStateXORWOWiE13block_teacher+116], %r5635;
	ld.shared.u32 	%r5636, [%r982+120];
	st.shared.u32 	[_ZZ10tlboKernelPiS_iP17curandStateXORWOWiE13block_teacher+120], %r5636;
	ld.shared.u32 	%r5637, [%r982+124];
	st.shared.u32 	[_ZZ10tlboKernelPiS_iP17curandStateXORWOWiE13block_teacher+124], %r5637;
	ld.shared.u32 	%r5638, [%r982+128];
	st.shared.u32 	[_ZZ10tlboKernelPiS_iP17curandStateXORWOWiE13block_teacher+128], %r5638;
	ld.shared.u32 	%r5639, [%r982+132];
	st.shared.u32 	[_ZZ10tlboKernelPiS_iP17curandStateXORWOWiE13block_teacher+132], %r5639;
	ld.shared.u32 	%r5640, [%r982+136];
	st.shared.u32 	[_ZZ10tlboKernelPiS_iP17curandStateXORWOWiE13block_teacher+136], %r5640;
	ld.shared.u32 	%r5641, [%r982+140];
	st.shared.u32 	[_ZZ10tlboKernelPiS_iP17curandStateXORWOWiE13block_teacher+140], %r5641;
	ld.shared.u32 	%r5642, [%r982+144];
	st.shared.u32 	[_ZZ10tlboKernelPiS_iP17curandStateXORWOWiE13block_teacher+144], %r5642;
	ld.shared.u32 	%r5643, [%r982+148];
	st.shared.u32 	[_ZZ10tlboKernelPiS_iP17curandStateXORWOWiE13block_teacher+148], %r5643;
	ld.shared.u32 	%r5644, [%r982+152];
	st.shared.u32 	[_ZZ10tlboKernelPiS_iP17curandStateXORWOWiE13block_teacher+152], %r5644;
	ld.shared.u32 	%r5645, [%r982+156];
	st.shared.u32 	[_ZZ10tlboKernelPiS_iP17curandStateXORWOWiE13block_teacher+156], %r5645;
	ld.shared.u32 	%r5646, [%r982+160];
	st.shared.u32 	[_ZZ10tlboKernelPiS_iP17curandStateXORWOWiE13block_teacher+160], %r5646;
	ld.shared.u32 	%r5647, [%r982+164];
	st.shared.u32 	[_ZZ10tlboKernelPiS_iP17curandStateXORWOWiE13block_teacher+164], %r5647;
	ld.shared.u32 	%r5648, [%r982+168];
	st.shared.u32 	[_ZZ10tlboKernelPiS_iP17curandStateXORWOWiE13block_teacher+168], %r5648;
	ld.shared.u32 	%r5649, [%r982+172];
	st.shared.u32 	[_ZZ10tlboKernelPiS_iP17curandStateXORWOWiE13block_teacher+172], %r5649;
	ld.shared.u32 	%r5650, [%r982+176];
	st.shared.u32 	[_ZZ10tlboKernelPiS_iP17curandStateXORWOWiE13block_teacher+176], %r5650;
	ld.shared.u32 	%r5651, [%r982+180];
	st.shared.u32 	[_ZZ10tlboKernelPiS_iP17curandStateXORWOWiE13block_teacher+180], %r5651;
	ld.shared.u32 	%r5652, [%r982+184];
	st.shared.u32 	[_ZZ10tlboKernelPiS_iP17curandStateXORWOWiE13block_teacher+184], %r5652;
	ld.shared.u32 	%r5653, [%r982+188];
	st.shared.u32 	[_ZZ10tlboKernelPiS_iP17curandStateXORWOWiE13block_teacher+188], %r5653;
$L__BB1_794:
	atom.global.add.u32 	%r5654, [var], -1;
$L__BB1_795:
	ld.volatile.global.u32 	%r5655, [var];
	setp.ne.s32 	%p1573, %r5655, 0;
	@%p1573 bra 	$L__BB1_795;
	setp.ne.s32 	%p1574, %r5389, 0;
	@%p1574 bra 	$L__BB1_799;
	ld.volatile.global.u32 	%r5656, [best_sol_dis];
	setp.ne.s32 	%p1575, %r5656, %r987;
	@%p1575 bra 	$L__BB1_799;
	ld.shared.u32 	%r5657, [_ZZ10tlboKernelPiS_iP17curandStateXORWOWiE13block_teacher];
	ld.global.u64 	%rd1166, [best_sol];
	st.volatile.u32 	[%rd1166], %r5657;
	ld.shared.u32 	%r5658, [_ZZ10tlboKernelPiS_iP17curandStateXORWOWiE13block_teacher+4];
	ld.global.u64 	%rd1167, [best_sol];
	st.volatile.u32 	[%rd1167+4], %r5658;
	ld.shared.u32 	%r5659, [_ZZ10tlboKernelPiS_iP17curandStateXORWOWiE13block_teacher+8];
	ld.global.u64 	%rd1168, [best_sol];
	st.volatile.u32 	[%rd1168+8], %r5659;
	ld.shared.u32 	%r5660, [_ZZ10tlboKernelPiS_iP17curandStateXORWOWiE13block_teacher+12];
	st.volatile.u32 	[%rd1168+12], %r5660;
	ld.shared.u32 	%r5661, [_ZZ10tlboKernelPiS_iP17curandStateXORWOWiE13block_teacher+16];
	st.volatile.u32 	[%rd1168+16], %r5661;
	ld.shared.u32 	%r5662, [_ZZ10tlboKernelPiS_iP17curandStateXORWOWiE13block_teacher+20];
	st.volatile.u32 	[%rd1168+20], %r5662;
	ld.shared.u32 	%r5663, [_ZZ10tlboKernelPiS_iP17curandStateXORWOWiE13block_teacher+24];
	st.volatile.u32 	[%rd1168+24], %r5663;
	ld.shared.u32 	%r5664, [_ZZ10tlboKernelPiS_iP17curandStateXORWOWiE13block_teacher+28];
	st.volatile.u32 	[%rd1168+28], %r5664;
	ld.shared.u32 	%r5665, [_ZZ10tlboKernelPiS_iP17curandStateXORWOWiE13block_teacher+32];
	st.volatile.u32 	[%rd1168+32], %r5665;
	ld.shared.u32 	%r5666, [_ZZ10tlboKernelPiS_iP17curandStateXORWOWiE13block_teacher+36];
	st.volatile.u32 	[%rd1168+36], %r5666;
	ld.shared.u32 	%r5667, [_ZZ10tlboKernelPiS_iP17curandStateXORWOWiE13block_teacher+40];
	st.volatile.u32 	[%rd1168+40], %r5667;
	ld.shared.u32 	%r5668, [_ZZ10tlboKernelPiS_iP17curandStateXORWOWiE13block_teacher+44];
	st.volatile.u32 	[%rd1168+44], %r5668;
	ld.shared.u32 	%r5669, [_ZZ10tlboKernelPiS_iP17curandStateXORWOWiE13block_teacher+48];
	st.volatile.u32 	[%rd1168+48], %r5669;
	ld.shared.u32 	%r5670, [_ZZ10tlboKernelPiS_iP17curandStateXORWOWiE13block_teacher+52];
	st.volatile.u32 	[%rd1168+52], %r5670;
	ld.shared.u32 	%r5671, [_ZZ10tlboKernelPiS_iP17curandStateXORWOWiE13block_teacher+56];
	st.volatile.u32 	[%rd1168+56], %r5671;
	ld.shared.u32 	%r5672, [_ZZ10tlboKernelPiS_iP17curandStateXORWOWiE13block_teacher+60];
	st.volatile.u32 	[%rd1168+60], %r5672;
	ld.shared.u32 	%r5673, [_ZZ10tlboKernelPiS_iP17curandStateXORWOWiE13block_teacher+64];
	st.volatile.u32 	[%rd1168+64], %r5673;
	ld.shared.u32 	%r5674, [_ZZ10tlboKernelPiS_iP17curandStateXORWOWiE13block_teacher+68];
	st.volatile.u32 	[%rd1168+68], %r5674;
	ld.shared.u32 	%r5675, [_ZZ10tlboKernelPiS_iP17curandStateXORWOWiE13block_teacher+72];
	st.volatile.u32 	[%rd1168+72], %r5675;
	ld.shared.u32 	%r5676, [_ZZ10tlboKernelPiS_iP17curandStateXORWOWiE13block_teacher+76];
	st.volatile.u32 	[%rd1168+76], %r5676;
	ld.shared.u32 	%r5677, [_ZZ10tlboKernelPiS_iP17curandStateXORWOWiE13block_teacher+80];
	st.volatile.u32 	[%rd1168+80], %r5677;
	ld.shared.u32 	%r5678, [_ZZ10tlboKernelPiS_iP17curandStateXORWOWiE13block_teacher+84];
	st.volatile.u32 	[%rd1168+84], %r5678;
	ld.shared.u32 	%r5679, [_ZZ10tlboKernelPiS_iP17curandStateXORWOWiE13block_teacher+88];
	st.volatile.u32 	[%rd1168+88], %r5679;
	ld.shared.u32 	%r5680, [_ZZ10tlboKernelPiS_iP17curandStateXORWOWiE13block_teacher+92];
	st.volatile.u32 	[%rd1168+92], %r5680;
	ld.shared.u32 	%r5681, [_ZZ10tlboKernelPiS_iP17curandStateXORWOWiE13block_teacher+96];
	st.volatile.u32 	[%rd1168+96], %r5681;
	ld.shared.u32 	%r5682, [_ZZ10tlboKernelPiS_iP17curandStateXORWOWiE13block_teacher+100];
	st.volatile.u32 	[%rd1168+100], %r5682;
	ld.shared.u32 	%r5683, [_ZZ10tlboKernelPiS_iP17curandStateXORWOWiE13block_teacher+104];
	st.volatile.u32 	[%rd1168+104], %r5683;
	ld.shared.u32 	%r5684, [_ZZ10tlboKernelPiS_iP17curandStateXORWOWiE13block_teacher+108];
	st.volatile.u32 	[%rd1168+108], %r5684;
	ld.shared.u32 	%r5685, [_ZZ10tlboKernelPiS_iP17curandStateXORWOWiE13block_teacher+112];
	st.volatile.u32 	[%rd1168+112], %r5685;
	ld.shared.u32 	%r5686, [_ZZ10tlboKernelPiS_iP17curandStateXORWOWiE13block_teacher+116];
	st.volatile.u32 	[%rd1168+116], %r5686;
	ld.shared.u32 	%r5687, [_ZZ10tlboKernelPiS_iP17curandStateXORWOWiE13block_teacher+120];
	st.volatile.u32 	[%rd1168+120], %r5687;
	ld.shared.u32 	%r5688, [_ZZ10tlboKernelPiS_iP17curandStateXORWOWiE13block_teacher+124];
	st.volatile.u32 	[%rd1168+124], %r5688;
	ld.shared.u32 	%r5689, [_ZZ10tlboKernelPiS_iP17curandStateXORWOWiE13block_teacher+128];
	st.volatile.u32 	[%rd1168+128], %r5689;
	ld.shared.u32 	%r5690, [_ZZ10tlboKernelPiS_iP17curandStateXORWOWiE13block_teacher+132];
	st.volatile.u32 	[%rd1168+132], %r5690;
	ld.shared.u32 	%r5691, [_ZZ10tlboKernelPiS_iP17curandStateXORWOWiE13block_teacher+136];
	st.volatile.u32 	[%rd1168+136], %r5691;
	ld.shared.u32 	%r5692, [_ZZ10tlboKernelPiS_iP17curandStateXORWOWiE13block_teacher+140];
	st.volatile.u32 	[%rd1168+140], %r5692;
	ld.shared.u32 	%r5693, [_ZZ10tlboKernelPiS_iP17curandStateXORWOWiE13block_teacher+144];
	st.volatile.u32 	[%rd1168+144], %r5693;
	ld.shared.u32 	%r5694, [_ZZ10tlboKernelPiS_iP17curandStateXORWOWiE13block_teacher+148];
	st.volatile.u32 	[%rd1168+148], %r5694;
	ld.shared.u32 	%r5695, [_ZZ10tlboKernelPiS_iP17curandStateXORWOWiE13block_teacher+152];
	st.volatile.u32 	[%rd1168+152], %r5695;
	ld.shared.u32 	%r5696, [_ZZ10tlboKernelPiS_iP17curandStateXORWOWiE13block_teacher+156];
	st.volatile.u32 	[%rd1168+156], %r5696;
	ld.shared.u32 	%r5697, [_ZZ10tlboKernelPiS_iP17curandStateXORWOWiE13block_teacher+160];
	st.volatile.u32 	[%rd1168+160], %r5697;
	ld.shared.u32 	%r5698, [_ZZ10tlboKernelPiS_iP17curandStateXORWOWiE13block_teacher+164];
	st.volatile.u32 	[%rd1168+164], %r5698;
	ld.shared.u32 	%r5699, [_ZZ10tlboKernelPiS_iP17curandStateXORWOWiE13block_teacher+168];
	st.volatile.u32 	[%rd1168+168], %r5699;
	ld.shared.u32 	%r5700, [_ZZ10tlboKernelPiS_iP17curandStateXORWOWiE13block_teacher+172];
	st.volatile.u32 	[%rd1168+172], %r5700;
	ld.shared.u32 	%r5701, [_ZZ10tlboKernelPiS_iP17curandStateXORWOWiE13block_teacher+176];
	st.volatile.u32 	[%rd1168+176], %r5701;
	ld.shared.u32 	%r5702, [_ZZ10tlboKernelPiS_iP17curandStateXORWOWiE13block_teacher+180];
	st.volatile.u32 	[%rd1168+180], %r5702;
	ld.shared.u32 	%r5703, [_ZZ10tlboKernelPiS_iP17curandStateXORWOWiE13block_teacher+184];
	st.volatile.u32 	[%rd1168+184], %r5703;
	ld.shared.u32 	%r5704, [_ZZ10tlboKernelPiS_iP17curandStateXORWOWiE13block_teacher+188];
	st.volatile.u32 	[%rd1168+188], %r5704;
	mov.b32 	%r5705, 500;
	st.volatile.global.u32 	[var], %r5705;
$L__BB1_799:
	atom.global.add.u32 	%r5706, [itr], -1;
$L__BB1_800:
	ld.volatile.global.u32 	%r5707, [itr];
	setp.ne.s32 	%p1576, %r5707, 0;
	@%p1576 bra 	$L__BB1_800;
	ld.param.u32 	%r5861, [_Z10tlboKernelPiS_iP17curandStateXORWOWi_param_4];
	{ // callseq 11, 0
	.param .b64 param0;
	st.param.b64 	[param0], %rd1247;
	call.uni 
	free, 
	(
	param0
	);
	} // callseq 11
	{ // callseq 12, 0
	.param .b64 param0;
	st.param.b64 	[param0], %rd1248;
	call.uni 
	free, 
	(
	param0
	);
	} // callseq 12
	add.s32 	%r5866, %r5866, 1;
	setp.ne.s32 	%p1577, %r5866, %r5861;
	@%p1577 bra 	$L__BB1_17;
$L__BB1_802:
	mov.u32 	%r5708, %ctaid.x;
	mov.u32 	%r5709, %tid.x;
	or.b32  	%r5710, %r5708, %r5709;
	setp.ne.s32 	%p1578, %r5710, 0;
	@%p1578 bra 	$L__BB1_804;
	ld.volatile.global.u32 	%r5711, [best_sol_dis];
	add.u64 	%rd1169, %SP, 576;
	add.u64 	%rd1170, %SPL, 576;
	st.local.u32 	[%rd1170], %r5711;
	mov.u64 	%rd1171, $str$3;
	cvta.global.u64 	%rd1172, %rd1171;
	{ // callseq 13, 0
	.param .b64 param0;
	st.param.b64 	[param0], %rd1172;
	.param .b64 param1;
	st.param.b64 	[param1], %rd1169;
	.param .b32 retval0;
	call.uni (retval0), 
	vprintf, 
	(
	param0, 
	param1
	);
	ld.param.b32 	%r5712, [retval0];
	} // callseq 13
	ld.global.u64 	%rd1173, [best_sol];
	ld.volatile.u32 	%r5714, [%rd1173];
	st.local.u32 	[%rd1170], %r5714;
	mov.u64 	%rd1174, $str$4;
	cvta.global.u64 	%rd1175, %rd1174;
	{ // callseq 14, 0
	.param .b64 param0;
	st.param.b64 	[param0], %rd1175;
	.param .b64 param1;
	st.param.b64 	[param1], %rd1169;
	.param .b32 retval0;
	call.uni (retval0), 
	vprintf, 
	(
	param0, 
	param1
	);
	ld.param.b32 	%r5715, [retval0];
	} // callseq 14
	ld.global.u64 	%rd1176, [best_sol];
	ld.volatile.u32 	%r5717, [%rd1176+4];
	st.local.u32 	[%rd1170], %r5717;
	{ // callseq 15, 0
	.param .b64 param0;
	st.param.b64 	[param0], %rd1175;
	.param .b64 param1;
	st.param.b64 	[param1], %rd1169;
	.param .b32 retval0;
	call.uni (retval0), 
	vprintf, 
	(
	param0, 
	param1
	);
	ld.param.b32 	%r5718, [retval0];
	} // callseq 15
	ld.global.u64 	%rd1177, [best_sol];
	ld.volatile.u32 	%r5720, [%rd1177+8];
	st.local.u32 	[%rd1170], %r5720;
	{ // callseq 16, 0
	.param .b64 param0;
	st.param.b64 	[param0], %rd1175;
	.param .b64 param1;
	st.param.b64 	[param1], %rd1169;
	.param .b32 retval0;
	call.uni (retval0), 
	vprintf, 
	(
	param0, 
	param1
	);
	ld.param.b32 	%r5721, [retval0];
	} // callseq 16
	ld.global.u64 	%rd1178, [best_sol];
	ld.volatile.u32 	%r5723, [%rd1178+12];
	st.local.u32 	[%rd1170], %r5723;
	{ // callseq 17, 0
	.param .b64 param0;
	st.param.b64 	[param0], %rd1175;
	.param .b64 param1;
	st.param.b64 	[param1], %rd1169;
	.param .b32 retval0;
	call.uni (retval0), 
	vprintf, 
	(
	param0, 
	param1
	);
	ld.param.b32 	%r5724, [retval0];
	} // callseq 17
	ld.global.u64 	%rd1179, [best_sol];
	ld.volatile.u32 	%r5726, [%rd1179+16];
	st.local.u32 	[%rd1170], %r5726;
	{ // callseq 18, 0
	.param .b64 param0;
	st.param.b64 	[param0], %rd1175;
	.param .b64 param1;
	st.param.b64 	[param1], %rd1169;
	.param .b32 retval0;
	call.uni (retval0), 
	vprintf, 
	(
	param0, 
	param1
	);
	ld.param.b32 	%r5727, [retval0];
	} // callseq 18
	ld.global.u64 	%rd1180, [best_sol];
	ld.volatile.u32 	%r5729, [%rd1180+20];
	st.local.u32 	[%rd1170], %r5729;
	{ // callseq 19, 0
	.param .b64 param0;
	st.param.b64 	[param0], %rd1175;
	.param .b64 param1;
	st.param.b64 	[param1], %rd1169;
	.param .b32 retval0;
	call.uni (retval0), 
	vprintf, 
	(
	param0, 
	param1
	);
	ld.param.b32 	%r5730, [retval0];
	} // callseq 19
	ld.global.u64 	%rd1181, [best_sol];
	ld.volatile.u32 	%r5732, [%rd1181+24];
	st.local.u32 	[%rd1170], %r5732;
	{ // callseq 20, 0
	.param .b64 param0;
	st.param.b64 	[param0], %rd1175;
	.param .b64 param1;
	st.param.b64 	[param1], %rd1169;
	.param .b32 retval0;
	call.uni (retval0), 
	vprintf, 
	(
	param0, 
	param1
	);
	ld.param.b32 	%r5733, [retval0];
	} // callseq 20
	ld.global.u64 	%rd1182, [best_sol];
	ld.volatile.u32 	%r5735, [%rd1182+28];
	st.local.u32 	[%rd1170], %r5735;
	{ // callseq 21, 0
	.param .b64 param0;
	st.param.b64 	[param0], %rd1175;
	.param .b64 param1;
	st.param.b64 	[param1], %rd1169;
	.param .b32 retval0;
	call.uni (retval0), 
	vprintf, 
	(
	param0, 
	param1
	);
	ld.param.b32 	%r5736, [retval0];
	} // callseq 21
	ld.global.u64 	%rd1183, [best_sol];
	ld.volatile.u32 	%r5738, [%rd1183+32];
	st.local.u32 	[%rd1170], %r5738;
	{ // callseq 22, 0
	.param .b64 param0;
	st.param.b64 	[param0], %rd1175;
	.param .b64 param1;
	st.param.b64 	[param1], %rd1169;
	.param .b32 retval0;
	call.uni (retval0), 
	vprintf, 
	(
	param0, 
	param1
	);
	ld.param.b32 	%r5739, [retval0];
	} // callseq 22
	ld.global.u64 	%rd1184, [best_sol];
	ld.volatile.u32 	%r5741, [%rd1184+36];
	st.local.u32 	[%rd1170], %r5741;
	{ // callseq 23, 0
	.param .b64 param0;
	st.param.b64 	[param0], %rd1175;
	.param .b64 param1;
	st.param.b64 	[param1], %rd1169;
	.param .b32 retval0;
	call.uni (retval0), 
	vprintf, 
	(
	param0, 
	param1
	);
	ld.param.b32 	%r5742, [retval0];
	} // callseq 23
	ld.global.u64 	%rd1185, [best_sol];
	ld.volatile.u32 	%r5744, [%rd1185+40];
	st.local.u32 	[%rd1170], %r5744;
	{ // callseq 24, 0
	.param .b64 param0;
	st.param.b64 	[param0], %rd1175;
	.param .b64 param1;
	st.param.b64 	[param1], %rd1169;
	.param .b32 retval0;
	call.uni (retval0), 
	vprintf, 
	(
	param0, 
	param1
	);
	ld.param.b32 	%r5745, [retval0];
	} // callseq 24
	ld.global.u64 	%rd1186, [best_sol];
	ld.volatile.u32 	%r5747, [%rd1186+44];
	st.local.u32 	[%rd1170], %r5747;
	{ // callseq 25, 0
	.param .b64 param0;
	st.param.b64 	[param0], %rd1175;
	.param .b64 param1;
	st.param.b64 	[param1], %rd1169;
	.param .b32 retval0;
	call.uni (retval0), 
	vprintf, 
	(
	param0, 
	param1
	);
	ld.param.b32 	%r5748, [retval0];
	} // callseq 25
	ld.global.u64 	%rd1187, [best_sol];
	ld.volatile.u32 	%r5750, [%rd1187+48];
	st.local.u32 	[%rd1170], %r5750;
	{ // callseq 26, 0
	.param .b64 param0;
	st.param.b64 	[param0], %rd1175;
	.param .b64 param1;
	st.param.b64 	[param1], %rd1169;
	.param .b32 retval0;
	call.uni (retval0), 
	vprintf, 
	(
	param0, 
	param1
	);
	ld.param.b32 	%r5751, [retval0];
	} // callseq 26
	ld.global.u64 	%rd1188, [best_sol];
	ld.volatile.u32 	%r5753, [%rd1188+52];
	st.local.u32 	[%rd1170], %r5753;
	{ // callseq 27, 0
	.param .b64 param0;
	st.param.b64 	[param0], %rd1175;
	.param .b64 param1;
	st.param.b64 	[param1], %rd1169;
	.param .b32 retval0;
	call.uni (retval0), 
	vprintf, 
	(
	param0, 
	param1
	);
	ld.param.b32 	%r5754, [retval0];
	} // callseq 27
	ld.global.u64 	%rd1189, [best_sol];
	ld.volatile.u32 	%r5756, [%rd1189+56];
	st.local.u32 	[%rd1170], %r5756;
	{ // callseq 28, 0
	.param .b64 param0;
	st.param.b64 	[param0], %rd1175;
	.param .b64 param1;
	st.param.b64 	[param1], %rd1169;
	.param .b32 retval0;
	call.uni (retval0), 
	vprintf, 
	(
	param0, 
	param1
	);
	ld.param.b32 	%r5757, [retval0];
	} // callseq 28
	ld.global.u64 	%rd1190, [best_sol];
	ld.volatile.u32 	%r5759, [%rd1190+60];
	st.local.u32 	[%rd1170], %r5759;
	{ // callseq 29, 0
	.param .b64 param0;
	st.param.b64 	[param0], %rd1175;
	.param .b64 param1;
	st.param.b64 	[param1], %rd1169;
	.param .b32 retval0;
	call.uni (retval0), 
	vprintf, 
	(
	param0, 
	param1
	);
	ld.param.b32 	%r5760, [retval0];
	} // callseq 29
	ld.global.u64 	%rd1191, [best_sol];
	ld.volatile.u32 	%r5762, [%rd1191+64];
	st.local.u32 	[%rd1170], %r5762;
	{ // callseq 30, 0
	.param .b64 param0;
	st.param.b64 	[param0], %rd1175;
	.param .b64 param1;
	st.param.b64 	[param1], %rd1169;
	.param .b32 retval0;
	call.uni (retval0), 
	vprintf, 
	(
	param0, 
	param1
	);
	ld.param.b32 	%r5763, [retval0];
	} // callseq 30
	ld.global.u64 	%rd1192, [best_sol];
	ld.volatile.u32 	%r5765, [%rd1192+68];
	st.local.u32 	[%rd1170], %r5765;
	{ // callseq 31, 0
	.param .b64 param0;
	st.param.b64 	[param0], %rd1175;
	.param .b64 param1;
	st.param.b64 	[param1], %rd1169;
	.param .b32 retval0;
	call.uni (retval0), 
	vprintf, 
	(
	param0, 
	param1
	);
	ld.param.b32 	%r5766, [retval0];
	} // callseq 31
	ld.global.u64 	%rd1193, [best_sol];
	ld.volatile.u32 	%r5768, [%rd1193+72];
	st.local.u32 	[%rd1170], %r5768;
	{ // callseq 32, 0
	.param .b64 param0;
	st.param.b64 	[param0], %rd1175;
	.param .b64 param1;
	st.param.b64 	[param1], %rd1169;
	.param .b32 retval0;
	call.uni (retval0), 
	vprintf, 
	(
	param0, 
	param1
	);
	ld.param.b32 	%r5769, [retval0];
	} // callseq 32
	ld.global.u64 	%rd1194, [best_sol];
	ld.volatile.u32 	%r5771, [%rd1194+76];
	st.local.u32 	[%rd1170], %r5771;
	{ // callseq 33, 0
	.param .b64 param0;
	st.param.b64 	[param0], %rd1175;
	.param .b64 param1;
	st.param.b64 	[param1], %rd1169;
	.param .b32 retval0;
	call.uni (retval0), 
	vprintf, 
	(
	param0, 
	param1
	);
	ld.param.b32 	%r5772, [retval0];
	} // callseq 33
	ld.global.u64 	%rd1195, [best_sol];
	ld.volatile.u32 	%r5774, [%rd1195+80];
	st.local.u32 	[%rd1170], %r5774;
	{ // callseq 34, 0
	.param .b64 param0;
	st.param.b64 	[param0], %rd1175;
	.param .b64 param1;
	st.param.b64 	[param1], %rd1169;
	.param .b32 retval0;
	call.uni (retval0), 
	vprintf, 
	(
	param0, 
	param1
	);
	ld.param.b32 	%r5775, [retval0];
	} // callseq 34
	ld.global.u64 	%rd1196, [best_sol];
	ld.volatile.u32 	%r5777, [%rd1196+84];
	st.local.u32 	[%rd1170], %r5777;
	{ // callseq 35, 0
	.param .b64 param0;
	st.param.b64 	[param0], %rd1175;
	.param .b64 param1;
	st.param.b64 	[param1], %rd1169;
	.param .b32 retval0;
	call.uni (retval0), 
	vprintf, 
	(
	param0, 
	param1
	);
	ld.param.b32 	%r5778, [retval0];
	} // callseq 35
	ld.global.u64 	%rd1197, [best_sol];
	ld.volatile.u32 	%r5780, [%rd1197+88];
	st.local.u32 	[%rd1170], %r5780;
	{ // callseq 36, 0
	.param .b64 param0;
	st.param.b64 	[param0], %rd1175;
	.param .b64 param1;
	st.param.b64 	[param1], %rd1169;
	.param .b32 retval0;
	call.uni (retval0), 
	vprintf, 
	(
	param0, 
	param1
	);
	ld.param.b32 	%r5781, [retval0];
	} // callseq 36
	ld.global.u64 	%rd1198, [best_sol];
	ld.volatile.u32 	%r5783, [%rd1198+92];
	st.local.u32 	[%rd1170], %r5783;
	{ // callseq 37, 0
	.param .b64 param0;
	st.param.b64 	[param0], %rd1175;
	.param .b64 param1;
	st.param.b64 	[param1], %rd1169;
	.param .b32 retval0;
	call.uni (retval0), 
	vprintf, 
	(
	param0, 
	param1
	);
	ld.param.b32 	%r5784, [retval0];
	} // callseq 37
	ld.global.u64 	%rd1199, [best_sol];
	ld.volatile.u32 	%r5786, [%rd1199+96];
	st.local.u32 	[%rd1170], %r5786;
	{ // callseq 38, 0
	.param .b64 param0;
	st.param.b64 	[param0], %rd1175;
	.param .b64 param1;
	st.param.b64 	[param1], %rd1169;
	.param .b32 retval0;
	call.uni (retval0), 
	vprintf, 
	(
	param0, 
	param1
	);
	ld.param.b32 	%r5787, [retval0];
	} // callseq 38
	ld.global.u64 	%rd1200, [best_sol];
	ld.volatile.u32 	%r5789, [%rd1200+100];
	st.local.u32 	[%rd1170], %r5789;
	{ // callseq 39, 0
	.param .b64 param0;
	st.param.b64 	[param0], %rd1175;
	.param .b64 param1;
	st.param.b64 	[param1], %rd1169;
	.param .b32 retval0;
	call.uni (retval0), 
	vprintf, 
	(
	param0, 
	param1
	);
	ld.param.b32 	%r5790, [retval0];
	} // callseq 39
	ld.global.u64 	%rd1201, [best_sol];
	ld.volatile.u32 	%r5792, [%rd1201+104];
	st.local.u32 	[%rd1170], %r5792;
	{ // callseq 40, 0
	.param .b64 param0;
	st.param.b64 	[param0], %rd1175;
	.param .b64 param1;
	st.param.b64 	[param1], %rd1169;
	.param .b32 retval0;
	call.uni (retval0), 
	vprintf, 
	(
	param0, 
	param1
	);
	ld.param.b32 	%r5793, [retval0];
	} // callseq 40
	ld.global.u64 	%rd1202, [best_sol];
	ld.volatile.u32 	%r5795, [%rd1202+108];
	st.local.u32 	[%rd1170], %r5795;
	{ // callseq 41, 0
	.param .b64 param0;
	st.param.b64 	[param0], %rd1175;
	.param .b64 param1;
	st.param.b64 	[param1], %rd1169;
	.param .b32 retval0;
	call.uni (retval0), 
	vprintf, 
	(
	param0, 
	param1
	);
	ld.param.b32 	%r5796, [retval0];
	} // callseq 41
	ld.global.u64 	%rd1203, [best_sol];
	ld.volatile.u32 	%r5798, [%rd1203+112];
	st.local.u32 	[%rd1170], %r5798;
	{ // callseq 42, 0
	.param .b64 param0;
	st.param.b64 	[param0], %rd1175;
	.param .b64 param1;
	st.param.b64 	[param1], %rd1169;
	.param .b32 retval0;
	call.uni (retval0), 
	vprintf, 
	(
	param0, 
	param1
	);
	ld.param.b32 	%r5799, [retval0];
	} // callseq 42
	ld.global.u64 	%rd1204, [best_sol];
	ld.volatile.u32 	%r5801, [%rd1204+116];
	st.local.u32 	[%rd1170], %r5801;
	{ // callseq 43, 0
	.param .b64 param0;
	st.param.b64 	[param0], %rd1175;
	.param .b64 param1;
	st.param.b64 	[param1], %rd1169;
	.param .b32 retval0;
	call.uni (retval0), 
	vprintf, 
	(
	param0, 
	param1
	);
	ld.param.b32 	%r5802, [retval0];
	} // callseq 43
	ld.global.u64 	%rd1205, [best_sol];
	ld.volatile.u32 	%r5804, [%rd1205+120];
	st.local.u32 	[%rd1170], %r5804;
	{ // callseq 44, 0
	.param .b64 param0;
	st.param.b64 	[param0], %rd1175;
	.param .b64 param1;
	st.param.b64 	[param1], %rd1169;
	.param .b32 retval0;
	call.uni (retval0), 
	vprintf, 
	(
	param0, 
	param1
	);
	ld.param.b32 	%r5805, [retval0];
	} // callseq 44
	ld.global.u64 	%rd1206, [best_sol];
	ld.volatile.u32 	%r5807, [%rd1206+124];
	st.local.u32 	[%rd1170], %r5807;
	{ // callseq 45, 0
	.param .b64 param0;
	st.param.b64 	[param0], %rd1175;
	.param .b64 param1;
	st.param.b64 	[param1], %rd1169;
	.param .b32 retval0;
	call.uni (retval0), 
	vprintf, 
	(
	param0, 
	param1
	);
	ld.param.b32 	%r5808, [retval0];
	} // callseq 45
	ld.global.u64 	%rd1207, [best_sol];
	ld.volatile.u32 	%r5810, [%rd1207+128];
	st.local.u32 	[%rd1170], %r5810;
	{ // callseq 46, 0
	.param .b64 param0;
	st.param.b64 	[param0], %rd1175;
	.param .b64 param1;
	st.param.b64 	[param1], %rd1169;
	.param .b32 retval0;
	call.uni (retval0), 
	vprintf, 
	(
	param0, 
	param1
	);
	ld.param.b32 	%r5811, [retval0];
	} // callseq 46
	ld.global.u64 	%rd1208, [best_sol];
	ld.volatile.u32 	%r5813, [%rd1208+132];
	st.local.u32 	[%rd1170], %r5813;
	{ // callseq 47, 0
	.param .b64 param0;
	st.param.b64 	[param0], %rd1175;
	.param .b64 param1;
	st.param.b64 	[param1], %rd1169;
	.param .b32 retval0;
	call.uni (retval0), 
	vprintf, 
	(
	param0, 
	param1
	);
	ld.param.b32 	%r5814, [retval0];
	} // callseq 47
	ld.global.u64 	%rd1209, [best_sol];
	ld.volatile.u32 	%r5816, [%rd1209+136];
	st.local.u32 	[%rd1170], %r5816;
	{ // callseq 48, 0
	.param .b64 param0;
	st.param.b64 	[param0], %rd1175;
	.param .b64 param1;
	st.param.b64 	[param1], %rd1169;
	.param .b32 retval0;
	call.uni (retval0), 
	vprintf, 
	(
	param0, 
	param1
	);
	ld.param.b32 	%r5817, [retval0];
	} // callseq 48
	ld.global.u64 	%rd1210, [best_sol];
	ld.volatile.u32 	%r5819, [%rd1210+140];
	st.local.u32 	[%rd1170], %r5819;
	{ // callseq 49, 0
	.param .b64 param0;
	st.param.b64 	[param0], %rd1175;
	.param .b64 param1;
	st.param.b64 	[param1], %rd1169;
	.param .b32 retval0;
	call.uni (retval0), 
	vprintf, 
	(
	param0, 
	param1
	);
	ld.param.b32 	%r5820, [retval0];
	} // callseq 49
	ld.global.u64 	%rd1211, [best_sol];
	ld.volatile.u32 	%r5822, [%rd1211+144];
	st.local.u32 	[%rd1170], %r5822;
	{ // callseq 50, 0
	.param .b64 param0;
	st.param.b64 	[param0], %rd1175;
	.param .b64 param1;
	st.param.b64 	[param1], %rd1169;
	.param .b32 retval0;
	call.uni (retval0), 
	vprintf, 
	(
	param0, 
	param1
	);
	ld.param.b32 	%r5823, [retval0];
	} // callseq 50
	ld.global.u64 	%rd1212, [best_sol];
	ld.volatile.u32 	%r5825, [%rd1212+148];
	st.local.u32 	[%rd1170], %r5825;
	{ // callseq 51, 0
	.param .b64 param0;
	st.param.b64 	[param0], %rd1175;
	.param .b64 param1;
	st.param.b64 	[param1], %rd1169;
	.param .b32 retval0;
	call.uni (retval0), 
	vprintf, 
	(
	param0, 
	param1
	);
	ld.param.b32 	%r5826, [retval0];
	} // callseq 51
	ld.global.u64 	%rd1213, [best_sol];
	ld.volatile.u32 	%r5828, [%rd1213+152];
	st.local.u32 	[%rd1170], %r5828;
	{ // callseq 52, 0
	.param .b64 param0;
	st.param.b64 	[param0], %rd1175;
	.param .b64 param1;
	st.param.b64 	[param1], %rd1169;
	.param .b32 retval0;
	call.uni (retval0), 
	vprintf, 
	(
	param0, 
	param1
	);
	ld.param.b32 	%r5829, [retval0];
	} // callseq 52
	ld.global.u64 	%rd1214, [best_sol];
	ld.volatile.u32 	%r5831, [%rd1214+156];
	st.local.u32 	[%rd1170], %r5831;
	{ // callseq 53, 0
	.param .b64 param0;
	st.param.b64 	[param0], %rd1175;
	.param .b64 param1;
	st.param.b64 	[param1], %rd1169;
	.param .b32 retval0;
	call.uni (retval0), 
	vprintf, 
	(
	param0, 
	param1
	);
	ld.param.b32 	%r5832, [retval0];
	} // callseq 53
	ld.global.u64 	%rd1215, [best_sol];
	ld.volatile.u32 	%r5834, [%rd1215+160];
	st.local.u32 	[%rd1170], %r5834;
	{ // callseq 54, 0
	.param .b64 param0;
	st.param.b64 	[param0], %rd1175;
	.param .b64 param1;
	st.param.b64 	[param1], %rd1169;
	.param .b32 retval0;
	call.uni (retval0), 
	vprintf, 
	(
	param0, 
	param1
	);
	ld.param.b32 	%r5835, [retval0];
	} // callseq 54
	ld.global.u64 	%rd1216, [best_sol];
	ld.volatile.u32 	%r5837, [%rd1216+164];
	st.local.u32 	[%rd1170], %r5837;
	{ // callseq 55, 0
	.param .b64 param0;
	st.param.b64 	[param0], %rd1175;
	.param .b64 param1;
	st.param.b64 	[param1], %rd1169;
	.param .b32 retval0;
	call.uni (retval0), 
	vprintf, 
	(
	param0, 
	param1
	);
	ld.param.b32 	%r5838, [retval0];
	} // callseq 55
	ld.global.u64 	%rd1217, [best_sol];
	ld.volatile.u32 	%r5840, [%rd1217+168];
	st.local.u32 	[%rd1170], %r5840;
	{ // callseq 56, 0
	.param .b64 param0;
	st.param.b64 	[param0], %rd1175;
	.param .b64 param1;
	st.param.b64 	[param1], %rd1169;
	.param .b32 retval0;
	call.uni (retval0), 
	vprintf, 
	(
	param0, 
	param1
	);
	ld.param.b32 	%r5841, [retval0];
	} // callseq 56
	ld.global.u64 	%rd1218, [best_sol];
	ld.volatile.u32 	%r5843, [%rd1218+172];
	st.local.u32 	[%rd1170], %r5843;
	{ // callseq 57, 0
	.param .b64 param0;
	st.param.b64 	[param0], %rd1175;
	.param .b64 param1;
	st.param.b64 	[param1], %rd1169;
	.param .b32 retval0;
	call.uni (retval0), 
	vprintf, 
	(
	param0, 
	param1
	);
	ld.param.b32 	%r5844, [retval0];
	} // callseq 57
	ld.global.u64 	%rd1219, [best_sol];
	ld.volatile.u32 	%r5846, [%rd1219+176];
	st.local.u32 	[%rd1170], %r5846;
	{ // callseq 58, 0
	.param .b64 param0;
	st.param.b64 	[param0], %rd1175;
	.param .b64 param1;
	st.param.b64 	[param1], %rd1169;
	.param .b32 retval0;
	call.uni (retval0), 
	vprintf, 
	(
	param0, 
	param1
	);
	ld.param.b32 	%r5847, [retval0];
	} // callseq 58
	ld.global.u64 	%rd1220, [best_sol];
	ld.volatile.u32 	%r5849, [%rd1220+180];
	st.local.u32 	[%rd1170], %r5849;
	{ // callseq 59, 0
	.param .b64 param0;
	st.param.b64 	[param0], %rd1175;
	.param .b64 param1;
	st.param.b64 	[param1], %rd1169;
	.param .b32 retval0;
	call.uni (retval0), 
	vprintf, 
	(
	param0, 
	param1
	);
	ld.param.b32 	%r5850, [retval0];
	} // callseq 59
	ld.global.u64 	%rd1221, [best_sol];
	ld.volatile.u32 	%r5852, [%rd1221+184];
	st.local.u32 	[%rd1170], %r5852;
	{ // callseq 60, 0
	.param .b64 param0;
	st.param.b64 	[param0], %rd1175;
	.param .b64 param1;
	st.param.b64 	[param1], %rd1169;
	.param .b32 retval0;
	call.uni (retval0), 
	vprintf, 
	(
	param0, 
	param1
	);
	ld.param.b32 	%r5853, [retval0];
	} // callseq 60
	ld.global.u64 	%rd1222, [best_sol];
	ld.volatile.u32 	%r5855, [%rd1222+188];
	st.local.u32 	[%rd1170], %r5855;
	{ // callseq 61, 0
	.param .b64 param0;
	st.param.b64 	[param0], %rd1175;
	.param .b64 param1;
	st.param.b64 	[param1], %rd1169;
	.param .b32 retval0;
	call.uni (retval0), 
	vprintf, 
	(
	param0, 
	param1
	);
	ld.param.b32 	%r5856, [retval0];
	} // callseq 61
	mov.u64 	%rd1223, $str$5;
	cvta.global.u64 	%rd1224, %rd1223;
	{ // callseq 62, 0
	.param .b64 param0;
	st.param.b64 	[param0], %rd1224;
	.param .b64 param1;
	st.param.b64 	[param1], 0;
	.param .b32 retval0;
	call.uni (retval0), 
	vprintf, 
	(
	param0, 
	param1
	);
	ld.param.b32 	%r5858, [retval0];
	} // callseq 62
$L__BB1_804:
	ret;

}


// ===== COMPILED SASS (sm_100) =====

	.target	sm_100

	.elftype	@"ET_EXEC"


//--------------------- .note.nv.tkinfo           --------------------------
	.section	.note.nv.tkinfo,"",@"SHT_NOTE"
	.sectionflags	@"SHF_NOTE_NV_TKINFO"
	.tkinfo
        /*0018*/ 	.word	0x00000002
        /*0030*/ 	.string	""
        /*0030*/ 	.string	"ptxas"
        /*0030*/ 	.string	"Cuda compilation tools, release 13.0, V13.0.88"
        /*0030*/ 	.string	"Build cuda_13.0.r13.0/compiler.36424714_0"
        /*0030*/ 	.string	"-arch sm_100 -m 64 "



//--------------------- .note.nv.cuinfo           --------------------------
	.section	.note.nv.cuinfo,"",@"SHT_NOTE"
	.sectionflags	@"SHF_NOTE_NV_CUINFO"
        /*0018*/ 	.short	0x0002
        /*001a*/ 	.short	0x0064
        /*001c*/ 	.short	0x0082
	.zero		2


//--------------------- .nv.info                  --------------------------
	.section	.nv.info,"",@"SHT_CUDA_INFO"
	.align	4


	//----- nvinfo : EIATTR_REGCOUNT
	.align		4
        /*0000*/ 	.byte	0x04, 0x2f
        /*0002*/ 	.short	(.L_19 - .L_18)
	.align		4
.L_18:
        /*0004*/ 	.word	index@(_Z12setup_kernelP17curandStateXORWOW)
        /*0008*/ 	.word	0x0000001f


	//----- nvinfo : EIATTR_FRAME_SIZE
	.align		4
.L_19:
        /*000c*/ 	.byte	0x04, 0x11
        /*000e*/ 	.short	(.L_21 - .L_20)
	.align		4
.L_20:
        /*0010*/ 	.word	index@(_Z12setup_kernelP17curandStateXORWOW)
        /*0014*/ 	.word	0x00000000


	//----- nvinfo : EIATTR_REGCOUNT
	.align		4
.L_21:
        /*0018*/ 	.byte	0x04, 0x2f
        /*001a*/ 	.short	(.L_23 - .L_22)
	.align		4
.L_22:
        /*001c*/ 	.word	index@(_Z10tlboKernelPiS_iP17curandStateXORWOWi)
        /*0020*/ 	.word	0x00000080


	//----- nvinfo : EIATTR_FRAME_SIZE
	.align		4
.L_23:
        /*0024*/ 	.byte	0x04, 0x11
        /*0026*/ 	.short	(.L_25 - .L_24)
	.align		4
.L_24:
        /*0028*/ 	.word	index@(_Z10tlboKernelPiS_iP17curandStateXORWOWi)
        /*002c*/ 	.word	0x00000550


	//----- nvinfo : EIATTR_MIN_STACK_SIZE
	.align		4
.L_25:
        /*0030*/ 	.byte	0x04, 0x12
        /*0032*/ 	.short	(.L_27 - .L_26)
	.align		4
.L_26:
        /*0034*/ 	.word	index@(_Z10tlboKernelPiS_iP17curandStateXORWOWi)
        /*0038*/ 	.word	0x00000550


	//----- nvinfo : EIATTR_MIN_STACK_SIZE
	.align		4
.L_27:
        /*003c*/ 	.byte	0x04, 0x12
        /*003e*/ 	.short	(.L_29 - .L_28)
	.align		4
.L_28:
        /*0040*/ 	.word	index@(_Z12setup_kernelP17curandStateXORWOW)
        /*0044*/ 	.word	0x00000000
.L_29:


//--------------------- .nv.compat                --------------------------
	.section	.nv.compat,"",@"SHT_CUDA_COMPAT_INFO"
	.align	4
        /*0000*/ 	.byte	0x02, 0x09, 0x00, 0x00, 0x02, 0x02, 0x01, 0x00, 0x02, 0x05, 0x05, 0x00, 0x03, 0x07, 0x01, 0x01
        /*0010*/ 	.byte	0x02, 0x03, 0x00, 0x00, 0x02, 0x06, 0x01, 0x00, 0x04, 0x0b, 0x08, 0x00, 0x09, 0x00, 0x00, 0x00
        /*0020*/ 	.byte	0x00, 0x00, 0x00, 0x00


//--------------------- .nv.info._Z10tlboKernelPiS_iP17curandStateXORWOWi --------------------------
	.section	.nv.info._Z10tlboKernelPiS_iP17curandStateXORWOWi,"",@"SHT_CUDA_INFO"
	.sectionflags	@""
	.align	4


	//----- nvinfo : EIATTR_CUDA_API_VERSION
	.align		4
        /*0000*/ 	.byte	0x04, 0x37
        /*0002*/ 	.short	(.L_31 - .L_30)
.L_30:
        /*0004*/ 	.word	0x00000082


	//----- nvinfo : EIATTR_KPARAM_INFO
	.align		4
.L_31:
        /*0008*/ 	.byte	0x04, 0x17
        /*000a*/ 	.short	(.L_33 - .L_32)
.L_32:
        /*000c*/ 	.word	0x00000000
        /*0010*/ 	.short	0x0004
        /*0012*/ 	.short	0x0020
        /*0014*/ 	.byte	0x00, 0xf0, 0x11, 0x00


	//----- nvinfo : EIATTR_KPARAM_INFO
	.align		4
.L_33:
        /*0018*/ 	.byte	0x04, 0x17
        /*001a*/ 	.short	(.L_35 - .L_34)
.L_34:
        /*001c*/ 	.word	0x00000000
        /*0020*/ 	.short	0x0003
        /*0022*/ 	.short	0x0018
        /*0024*/ 	.byte	0x00, 0xf5, 0x21, 0x00


	//----- nvinfo : EIATTR_KPARAM_INFO
	.align		4
.L_35:
        /*0028*/ 	.byte	0x04, 0x17
        /*002a*/ 	.short	(.L_37 - .L_36)
.L_36:
        /*002c*/ 	.word	0x00000000
        /*0030*/ 	.short	0x0002
        /*0032*/ 	.short	0x0010
        /*0034*/ 	.byte	0x00, 0xf0, 0x11, 0x00


	//----- nvinfo : EIATTR_KPARAM_INFO
	.align		4
.L_37:
        /*0038*/ 	.byte	0x04, 0x17
        /*003a*/ 	.short	(.L_39 - .L_38)
.L_38:
        /*003c*/ 	.word	0x00000000
        /*0040*/ 	.short	0x0001
        /*0042*/ 	.short	0x0008
        /*0044*/ 	.byte	0x00, 0xf5, 0x21, 0x00


	//----- nvinfo : EIATTR_KPARAM_INFO
	.align		4
.L_39:
        /*0048*/ 	.byte	0x04, 0x17
        /*004a*/ 	.short	(.L_41 - .L_40)
.L_40:
        /*004c*/ 	.word	0x00000000
        /*0050*/ 	.short	0x0000
        /*0052*/ 	.short	0x0000
        /*0054*/ 	.byte	0x00, 0xf5, 0x21, 0x00


	//----- nvinfo : EIATTR_SPARSE_MMA_MASK
	.align		4
.L_41:
        /*0058*/ 	.byte	0x03, 0x50
        /*005a*/ 	.short	0x0000


	//----- nvinfo : EIATTR_MAXREG_COUNT
	.align		4
        /*005c*/ 	.byte	0x03, 0x1b
        /*005e*/ 	.short	0x00ff


	//----- nvinfo : EIATTR_NUM_BARRIERS
	.align		4
        /*0060*/ 	.byte	0x02, 0x4c
        /*0062*/ 	.byte	0x01
	.zero		1


	//----- nvinfo : EIATTR_EXTERNS
	.align		4
        /*0064*/ 	.byte	0x04, 0x0f
        /*0066*/ 	.short	(.L_43 - .L_42)


	//   ....[0]....
	.align		4
.L_42:
        /*0068*/ 	.word	index@(malloc)


	//   ....[1]....
	.align		4
        /*006c*/ 	.word	index@(vprintf)


	//   ....[2]....
	.align		4
        /*0070*/ 	.word	index@(free)


	//----- nvinfo : EIATTR_MERCURY_ISA_VERSION
	.align		4
.L_43:
        /*0074*/ 	.byte	0x03, 0x5f
        /*0076*/ 	.short	0x0101


	//----- nvinfo : EIATTR_INT_WARP_WIDE_INSTR_OFFSETS
	.align		4
        /*0078*/ 	.byte	0x04, 0x31
        /*007a*/ 	.short	(.L_45 - .L_44)


	//   ....[0]....
.L_44:
        /*007c*/ 	.word	0x00001280


	//   ....[1]....
        /*0080*/ 	.word	0x00001290


	//   ....[2]....
        /*0084*/ 	.word	0x00001900


	//   ....[3]....
        /*0088*/ 	.word	0x00002400


	//   ....[4]....
        /*008c*/ 	.word	0x00002560


	//   ....[5]....
        /*0090*/ 	.word	0x000025a0


	//   ....[6]....
        /*0094*/ 	.word	0x000025e0


	//   ....[7]....
        /*0098*/ 	.word	0x00002620


	//   ....[8]....
        /*009c*/ 	.word	0x00002660


	//   ....[9]....
        /*00a0*/ 	.word	0x000026a0


	//   ....[10]....
        /*00a4*/ 	.word	0x000026e0


	//   ....[11]....
        /*00a8*/ 	.word	0x00002720


	//   ....[12]....
        /*00ac*/ 	.word	0x00002760


	//   ....[13]....
        /*00b0*/ 	.word	0x000027a0


	//   ....[14]....
        /*00b4*/ 	.word	0x000027e0


	//   ....[15]....
        /*00b8*/ 	.word	0x00002820


	//   ....[16]....
        /*00bc*/ 	.word	0x00002860


	//   ....[17]....
        /*00c0*/ 	.word	0x000028a0


	//   ....[18]....
        /*00c4*/ 	.word	0x000028e0


	//   ....[19]....
        /*00c8*/ 	.word	0x00002920


	//   ....[20]....
        /*00cc*/ 	.word	0x00002960


	//   ....[21]....
        /*00d0*/ 	.word	0x000029a0


	//   ....[22]....
        /*00d4*/ 	.word	0x000029e0


	//   ....[23]....
        /*00d8*/ 	.word	0x00002a20


	//   ....[24]....
        /*00dc*/ 	.word	0x00002a60


	//   ....[25]....
        /*00e0*/ 	.word	0x00002aa0


	//   ....[26]....
        /*00e4*/ 	.word	0x00002ae0


	//   ....[27]....
        /*00e8*/ 	.word	0x00002b20


	//   ....[28]....
        /*00ec*/ 	.word	0x00002b60


	//   ....[29]....
        /*00f0*/ 	.word	0x00002ba0


	//   ....[30]....
        /*00f4*/ 	.word	0x00002be0


	//   ....[31]....
        /*00f8*/ 	.word	0x00002c20


	//   ....[32]....
        /*00fc*/ 	.word	0x00002c60


	//   ....[33]....
        /*0100*/ 	.word	0x00002ca0


	//   ....[34]....
        /*0104*/ 	.word	0x00002ce0


	//   ....[35]....
        /*0108*/ 	.word	0x00002d20


	//   ....[36]....
        /*010c*/ 	.word	0x00002d60


	//   ....[37]....
        /*0110*/ 	.word	0x00002da0


	//   ....[38]....
        /*0114*/ 	.word	0x00002de0


	//   ....[39]....
        /*0118*/ 	.word	0x00002e20


	//   ....[40]....
        /*011c*/ 	.word	0x00002e60


	//   ....[41]....
        /*0120*/ 	.word	0x00002ea0


	//   ....[42]....
        /*0124*/ 	.word	0x00002ee0


	//   ....[43]....
        /*0128*/ 	.word	0x00002f20


	//   ....[44]....
        /*012c*/ 	.word	0x00002f60


	//   ....[45]....
        /*0130*/ 	.word	0x00002fa0


	//   ....[46]....
        /*0134*/ 	.word	0x00002fe0


	//   ....[47]....
        /*0138*/ 	.word	0x00003020


	//   ....[48]....
        /*013c*/ 	.word	0x00003060


	//   ....[49]....
        /*0140*/ 	.word	0x000030a0


	//   ....[50]....
        /*0144*/ 	.word	0x000030e0


	//   ....[51]....
        /*0148*/ 	.word	0x00003120


	//   ....[52]....
        /*014c*/ 	.word	0x00028660


	//   ....[53]....
        /*0150*/ 	.word	0x00028670


	//   ....[54]....
        /*0154*/ 	.word	0x00028d30


	//   ....[55]....
        /*0158*/ 	.word	0x000294b0


	//----- nvinfo : EIATTR_VRC_CTA_INIT_COUNT
	.align		4
.L_45:
        /*015c*/ 	.byte	0x02, 0x4a
	.zero		1
	.zero		1


	//----- nvinfo : EIATTR_SYSCALL_OFFSETS
	.align		4
        /*0160*/ 	.byte	0x04, 0x46
        /*0162*/ 	.short	(.L_47 - .L_46)


	//   ....[0]....
.L_46:
        /*0164*/ 	.word	0x000005f0


	//   ....[1]....
        /*0168*/ 	.word	0x00001a90


	//   ....[2]....
        /*016c*/ 	.word	0x00002210


	//   ....[3]....
        /*0170*/ 	.word	0x00007d30


	//   ....[4]....
        /*0174*/ 	.word	0x0000c960


	//   ....[5]....
        /*0178*/ 	.word	0x0000dcb0


	//   ....[6]....
        /*017c*/ 	.word	0x000129b0


	//   ....[7]....
        /*0180*/ 	.word	0x00013d90


	//   ....[8]....
        /*0184*/ 	.word	0x000189f0


	//   ....[9]....
        /*0188*/ 	.word	0x00019d40


	//   ....[10]....
        /*018c*/ 	.word	0x0001e980


	//   ....[11]....
        /*0190*/ 	.word	0x000295a0


	//   ....[12]....
        /*0194*/ 	.word	0x000295f0


	//   ....[13]....
        /*0198*/ 	.word	0x00029730


	//   ....[14]....
        /*019c*/ 	.word	0x000297f0


	//   ....[15]....
        /*01a0*/ 	.word	0x000298b0


	//   ....[16]....
        /*01a4*/ 	.word	0x00029970


	//   ....[17]....
        /*01a8*/ 	.word	0x00029a30


	//   ....[18]....
        /*01ac*/ 	.word	0x00029af0


	//   ....[19]....
        /*01b0*/ 	.word	0x00029bb0


	//   ....[20]....
        /*01b4*/ 	.word	0x00029c70


	//   ....[21]....
        /*01b8*/ 	.word	0x00029d30


	//   ....[22]....
        /*01bc*/ 	.word	0x00029df0


	//   ....[23]....
        /*01c0*/ 	.word	0x00029eb0


	//   ....[24]....
        /*01c4*/ 	.word	0x00029f70


	//   ....[25]....
        /*01c8*/ 	.word	0x0002a030


	//   ....[26]....
        /*01cc*/ 	.word	0x0002a0f0


	//   ....[27]....
        /*01d0*/ 	.word	0x0002a1b0


	//   ....[28]....
        /*01d4*/ 	.word	0x0002a270


	//   ....[29]....
        /*01d8*/ 	.word	0x0002a330


	//   ....[30]....
        /*01dc*/ 	.word	0x0002a3f0


	//   ....[31]....
        /*01e0*/ 	.word	0x0002a4b0


	//   ....[32]....
        /*01e4*/ 	.word	0x0002a570


	//   ....[33]....
        /*01e8*/ 	.word	0x0002a630


	//   ....[34]....
        /*01ec*/ 	.word	0x0002a6f0


	//   ....[35]....
        /*01f0*/ 	.word	0x0002a7b0


	//   ....[36]....
        /*01f4*/ 	.word	0x0002a870


	//   ....[37]....
        /*01f8*/ 	.word	0x0002a930


	//   ....[38]....
        /*01fc*/ 	.word	0x0002a9f0


	//   ....[39]....
        /*0200*/ 	.word	0x0002aab0


	//   ....[40]....
        /*0204*/ 	.word	0x0002ab70


	//   ....[41]....
        /*0208*/ 	.word	0x0002ac30


	//   ....[42]....
        /*020c*/ 	.word	0x0002acf0


	//   ....[43]....
        /*0210*/ 	.word	0x0002adb0


	//   ....[44]....
        /*0214*/ 	.word	0x0002ae70


	//   ....[45]....
        /*0218*/ 	.word	0x0002af30


	//   ....[46]....
        /*021c*/ 	.word	0x0002aff0


	//   ....[47]....
        /*0220*/ 	.word	0x0002b0b0


	//   ....[48]....
        /*0224*/ 	.word	0x0002b170


	//   ....[49]....
        /*0228*/ 	.word	0x0002b230


	//   ....[50]....
        /*022c*/ 	.word	0x0002b2f0


	//   ....[51]....
        /*0230*/ 	.word	0x0002b3b0


	//   ....[52]....
        /*0234*/ 	.word	0x0002b470


	//   ....[53]....
        /*0238*/ 	.word	0x0002b530


	//   ....[54]....
        /*023c*/ 	.word	0x0002b5f0


	//   ....[55]....
        /*0240*/ 	.word	0x0002b6b0


	//   ....[56]....
        /*0244*/ 	.word	0x0002b770


	//   ....[57]....
        /*0248*/ 	.word	0x0002b830


	//   ....[58]....
        /*024c*/ 	.word	0x0002b8f0


	//   ....[59]....
        /*0250*/ 	.word	0x0002b9b0


	//   ....[60]....
        /*0254*/ 	.word	0x0002ba70


	//   ....[61]....
        /*0258*/ 	.word	0x0002bb30


	//   ....[62]....
        /*025c*/ 	.word	0x0002bba0


	//----- nvinfo : EIATTR_EXIT_INSTR_OFFSETS
	.align		4
.L_47:
        /*0260*/ 	.byte	0x04, 0x1c
        /*0262*/ 	.short	(.L_49 - .L_48)


	//   ....[0]....
.L_48:
        /*0264*/ 	.word	0x00029650


	//   ....[1]....
        /*0268*/ 	.word	0x0002bbb0


	//----- nvinfo : EIATTR_INDIRECT_BRANCH_TARGETS
	.align		4
.L_49:
        /*026c*/ 	.byte	0x04, 0x34
        /*026e*/ 	.short	(.L_51 - .L_50)


	//   ....[0]....
.L_50:
        /*0270*/ 	.word	.L_x_214@srel
        /*0274*/ 	.short	0x0
        /*0276*/ 	.short	0x0
        /*0278*/ 	.word	0x3
        /*027c*/ 	.word	.L_x_215@srel
        /*0280*/ 	.word	.L_x_216@srel
        /*0284*/ 	.word	.L_x_217@srel


	//   ....[1]....
        /*0288*/ 	.word	.L_x_218@srel
        /*028c*/ 	.short	0x0
        /*028e*/ 	.short	0x0
        /*0290*/ 	.word	0x3
        /*0294*/ 	.word	.L_x_219@srel
        /*0298*/ 	.word	.L_x_220@srel
        /*029c*/ 	.word	.L_x_217@srel


	//----- nvinfo : EIATTR_CRS_STACK_SIZE
	.align		4
.L_51:
        /*02a0*/ 	.byte	0x04, 0x1e
        /*02a2*/ 	.short	(.L_53 - .L_52)
.L_52:
        /*02a4*/ 	.word	0x00000000


	//----- nvinfo : EIATTR_CBANK_PARAM_SIZE
	.align		4
.L_53:
        /*02a8*/ 	.byte	0x03, 0x19
        /*02aa*/ 	.short	0x0024


	//----- nvinfo : EIATTR_PARAM_CBANK
	.align		4
        /*02ac*/ 	.byte	0x04, 0x0a
        /*02ae*/ 	.short	(.L_55 - .L_54)
	.align		4
.L_54:
        /*02b0*/ 	.word	index@(.nv.constant0._Z10tlboKernelPiS_iP17curandStateXORWOWi)
        /*02b4*/ 	.short	0x0380
        /*02b6*/ 	.short	0x0024


	//----- nvinfo : EIATTR_SW_WAR
	.align		4
.L_55:
        /*02b8*/ 	.byte	0x04, 0x36
        /*02ba*/ 	.short	(.L_57 - .L_56)
.L_56:
        /*02bc*/ 	.word	0x00000008
.L_57:


//--------------------- .nv.info._Z12setup_kernelP17curandStateXORWOW --------------------------
	.section	.nv.info._Z12setup_kernelP17curandStateXORWOW,"",@"SHT_CUDA_INFO"
	.sectionflags	@""
	.align	4


	//----- nvinfo : EIATTR_CUDA_API_VERSION
	.align		4
        /*0000*/ 	.byte	0x04, 0x37
        /*0002*/ 	.short	(.L_59 - .L_58)
.L_58:
        /*0004*/ 	.word	0x00000082


	//----- nvinfo : EIATTR_KPARAM_INFO
	.align		4
.L_59:
        /*0008*/ 	.byte	0x04, 0x17
        /*000a*/ 	.short	(.L_61 - .L_60)
.L_60:
        /*000c*/ 	.word	0x00000000
        /*0010*/ 	.short	0x0000
        /*0012*/ 	.short	0x0000
        /*0014*/ 	.byte	0x00, 0xf5, 0x21, 0x00


	//----- nvinfo : EIATTR_SPARSE_MMA_MASK
	.align		4
.L_61:
        /*0018*/ 	.byte	0x03, 0x50
        /*001a*/ 	.short	0x0000


	//----- nvinfo : EIATTR_MAXREG_COUNT
	.align		4
        /*001c*/ 	.byte	0x03, 0x1b
        /*001e*/ 	.short	0x00ff


	//----- nvinfo : EIATTR_MERCURY_ISA_VERSION
	.align		4
        /*0020*/ 	.byte	0x03, 0x5f
        /*0022*/ 	.short	0x0101


	//----- nvinfo : EIATTR_VRC_CTA_INIT_COUNT
	.align		4
        /*0024*/ 	.byte	0x02, 0x4a
	.zero		1
	.zero		1


	//----- nvinfo : EIATTR_EXIT_INSTR_OFFSETS
	.align		4
        /*0028*/ 	.byte	0x04, 0x1c
        /*002a*/ 	.short	(.L_63 - .L_62)


	//   ....[0]....
.L_62:
        /*002c*/ 	.word	0x00000e70


	//----- nvinfo : EIATTR_CRS_STACK_SIZE
	.align		4
.L_63:
        /*0030*/ 	.byte	0x04, 0x1e
        /*0032*/ 	.short	(.L_65 - .L_64)
.L_64:
        /*0034*/ 	.word	0x00000000


	//----- nvinfo : EIATTR_CBANK_PARAM_SIZE
	.align		4
.L_65:
        /*0038*/ 	.byte	0x03, 0x19
        /*003a*/ 	.short	0x0008


	//----- nvinfo : EIATTR_PARAM_CBANK
	.align		4
        /*003c*/ 	.byte	0x04, 0x0a
        /*003e*/ 	.short	(.L_67 - .L_66)
	.align		4
.L_66:
        /*0040*/ 	.word	index@(.nv.constant0._Z12setup_kernelP17curandStateXORWOW)
        /*0044*/ 	.short	0x0380
        /*0046*/ 	.short	0x0008


	//----- nvinfo : EIATTR_SW_WAR
	.align		4
.L_67:
        /*0048*/ 	.byte	0x04, 0x36
        /*004a*/ 	.short	(.L_69 - .L_68)
.L_68:
        /*004c*/ 	.word	0x00000008
.L_69:


//--------------------- .nv.callgraph             --------------------------
	.section	.nv.callgraph,"",@"SHT_CUDA_CALLGRAPH"
	.align	4
	.sectionentsize	8
	.align		4
        /*0000*/ 	.word	0x00000000
	.align		4
        /*0004*/ 	.word	0xffffffff
	.align		4
        /*0008*/ 	.word	index@(_Z10tlboKernelPiS_iP17curandStateXORWOWi)
	.align		4
        /*000c*/ 	.word	index@(free)
	.align		4
        /*0010*/ 	.word	index@(_Z10tlboKernelPiS_iP17curandStateXORWOWi)
	.align		4
        /*0014*/ 	.word	index@(vprintf)
	.align		4
        /*0018*/ 	.word	index@(_Z10tlboKernelPiS_iP17curandStateXORWOWi)
	.align		4
        /*001c*/ 	.word	index@(malloc)
	.align		4
        /*0020*/ 	.word	0x00000000
	.align		4
        /*0024*/ 	.word	0xfffffffe
	.align		4
        /*0028*/ 	.word	0x00000000
	.align		4
        /*002c*/ 	.word	0xfffffffd
	.align		4
        /*0030*/ 	.word	0x00000000
	.align		4
        /*0034*/ 	.word	0xfffffffc


//--------------------- .nv.constant4             --------------------------
	.section	.nv.constant4,"a",@progbits
	.align	8
	.align		8
.nv.constant4:
        /*0000*/ 	.dword	malloc
	.align		8
        /*0008*/ 	.dword	vprintf
	.align		8
        /*0010*/ 	.dword	free
	.align		8
        /*0018*/ 	.dword	precalc_xorwow_matrix
	.align		8
        /*0020*/ 	.dword	precalc_xorwow_offset_matrix
	.align		8
        /*0028*/ 	.dword	mrg32k3aM1
	.align		8
        /*0030*/ 	.dword	mrg32k3aM2
	.align		8
        /*0038*/ 	.dword	mrg32k3aM1SubSeq
	.align		8
        /*0040*/ 	.dword	mrg32k3aM2SubSeq
	.align		8
        /*0048*/ 	.dword	mrg32k3aM1Seq
	.align		8
        /*0050*/ 	.dword	mrg32k3aM2Seq
	.align		8
        /*0058*/ 	.dword	best_sol
	.align		8
        /*0060*/ 	.dword	best_sol_dis
	.align		8
        /*0068*/ 	.dword	var
	.align		8
        /*0070*/ 	.dword	itr
	.align		8
        /*0078*/ 	.dword	$str$1
	.align		8
        /*0080*/ 	.dword	$str$2
	.align		8
        /*0088*/ 	.dword	$str$3
	.align		8
        /*0090*/ 	.dword	$str$4
	.align		8
        /*0098*/ 	.dword	$str$5


//--------------------- .nv.constant3             --------------------------
	.section	.nv.constant3,"a",@progbits
	.align	8
.nv.constant3:
	.type		__cr_lgamma_table,@object
	.size		__cr_lgamma_table,(.L_8 - __cr_lgamma_table)
__cr_lgamma_table:
        /*0000*/ 	.byte	0x00, 0x00, 0x00, 0x00, 0x00, 0x00, 0x00, 0x00, 0x00, 0x00, 0x00, 0x00, 0x00, 0x00, 0x00, 0x00
        /*0010*/ 	.byte	0xef, 0x39, 0xfa, 0xfe, 0x42, 0x2e, 0xe6, 0x3f, 0x02, 0x20, 0x2a, 0xfa, 0x0b, 0xab, 0xfc, 0x3f
        /*0020*/ 	.byte	0xf9, 0x2c, 0x92, 0x7c, 0xa7, 0x6c, 0x09, 0x40, 0xc9, 0x79, 0x44, 0x3c, 0x64, 0x26, 0x13, 0x40
        /*0030*/ 	.byte	0xca, 0x01, 0xcf, 0x3a, 0x27, 0x51, 0x1a, 0x40, 0x30, 0xcc, 0x2d, 0xf3, 0xe1, 0x0c, 0x21, 0x40
        /*0040*/ 	.byte	0x0d, 0xb7, 0xfc, 0x82, 0x8e, 0x35, 0x25, 0x40
.L_8:


//--------------------- .nv.constant2._Z10tlboKernelPiS_iP17curandStateXORWOWi --------------------------
	.section	.nv.constant2._Z10tlboKernelPiS_iP17curandStateXORWOWi,"a",@progbits
	.sectionflags	@""
	.align	4
.nv.constant2._Z10tlboKernelPiS_iP17curandStateXORWOWi:
        /*0000*/ 	.byte	0x50, 0xdc, 0x00, 0x00, 0xd0, 0x7c, 0x00, 0x00, 0x00, 0x3d, 0x01, 0x00, 0x30, 0x3d, 0x01, 0x00
        /*0010*/ 	.byte	0xe0, 0x9c, 0x01, 0x00, 0x00, 0x3d, 0x01, 0x00


//--------------------- .text._Z10tlboKernelPiS_iP17curandStateXORWOWi --------------------------
	.section	.text._Z10tlboKernelPiS_iP17curandStateXORWOWi,"ax",@progbits
	.align	128
        .global         _Z10tlboKernelPiS_iP17curandStateXORWOWi
        .type           _Z10tlboKernelPiS_iP17curandStateXORWOWi,@function
        .size           _Z10tlboKernelPiS_iP17curandStateXORWOWi,(.L_x_222 - _Z10tlboKernelPiS_iP17curandStateXORWOWi)
        .other          _Z10tlboKernelPiS_iP17curandStateXORWOWi,@"STO_CUDA_ENTRY STV_DEFAULT"
_Z10tlboKernelPiS_iP17curandStateXORWOWi:
.text._Z10tlboKernelPiS_iP17curandStateXORWOWi:
[----:B------:R-:W0:Y:S01]  /*0000*/  LDC R1, c[0x0][0x37c] ;  /* 0x0000df00ff017b82 */ /* 0x000e220000000800 */
[----:B------:R-:W1:Y:S01]  /*0010*/  S2R R23, SR_TID.X ;  /* 0x0000000000177919 */ /* 0x000e620000002100 */
[----:B------:R-:W2:Y:S06]  /*0020*/  LDCU UR5, c[0x0][0x2fc] ;  /* 0x00005f80ff0577ac */ /* 0x000eac0008000800 */
[----:B------:R-:W3:Y:S01]  /*0030*/  LDC.64 R6, c[0x0][0x380] ;  /* 0x0000e000ff067b82 */ /* 0x000ee20000000a00 */
[----:B0-----:R-:W-:Y:S01]  /*0040*/  VIADD R1, R1, 0xfffffab0 ;  /* 0xfffffab001017836 */ /* 0x001fe20000000000 */
[----:B------:R-:W1:Y:S01]  /*0050*/  S2R R16, SR_CTAID.X ;  /* 0x0000000000107919 */ /* 0x000e620000002500 */
[----:B------:R-:W1:Y:S01]  /*0060*/  LDCU UR4, c[0x0][0x360] ;  /* 0x00006c00ff0477ac */ /* 0x000e620008000800 */
[----:B------:R-:W0:Y:S01]  /*0070*/  LDCU.64 UR36, c[0x0][0x358] ;  /* 0x00006b00ff2477ac */ /* 0x000e220008000a00 */
[----:B-1----:R-:W-:-:S04]  /*0080*/  IMAD R0, R16, UR4, R23 ;  /* 0x0000000410007c24 */ /* 0x002fc8000f8e0217 */
[----:B------:R-:W-:-:S04]  /*0090*/  IMAD R3, R0, 0x30, RZ ;  /* 0x0000003000037824 */ /* 0x000fc800078e02ff */
[C---:B------:R-:W-:Y:S02]  /*00a0*/  VIADD R5, R3.reuse, 0x10 ;  /* 0x0000001003057836 */ /* 0x040fe40000000000 */
[C---:B------:R-:W-:Y:S02]  /*00b0*/  VIADD R9, R3.reuse, 0x20 ;  /* 0x0000002003097836 */ /* 0x040fe40000000000 */
[----:B---3--:R-:W-:-:S04]  /*00c0*/  IMAD.WIDE.U32 R2, R3, 0x4, R6 ;  /* 0x0000000403027825 */ /* 0x008fc800078e0006 */
[--C-:B------:R-:W-:Y:S01]  /*00d0*/  IMAD.WIDE.U32 R4, R5, 0x4, R6.reuse ;  /* 0x0000000405047825 */ /* 0x100fe200078e0006 */
[----:B0-----:R-:W3:Y:S03]  /*00e0*/  LDG.E R8, desc[UR36][R2.64] ;  /* 0x0000002402087981 */ /* 0x001ee6000c1e1900 */
[----:B------:R-:W-:Y:S01]  /*00f0*/  IMAD.WIDE.U32 R6, R9, 0x4, R6 ;  /* 0x0000000409067825 */ /* 0x000fe200078e0006 */
[----:B------:R-:W3:Y:S04]  /*0100*/  LDG.E R10, desc[UR36][R2.64+0x8] ;  /* 0x00000824020a7981 */ /* 0x000ee8000c1e1900 */
[----:B------:R-:W3:Y:S04]  /*0110*/  LDG.E R9, desc[UR36][R2.64+0x4] ;  /* 0x0000042402097981 */ /* 0x000ee8000c1e1900 */
[----:B------:R-:W3:Y:S04]  /*0120*/  LDG.E R11, desc[UR36][R2.64+0xc] ;  /* 0x00000c24020b7981 */ /* 0x000ee8000c1e1900 */
[----:B------:R-:W4:Y:S04]  /*0130*/  LDG.E R12, desc[UR36][R2.64+0x10] ;  /* 0x00001024020c7981 */ /* 0x000f28000c1e1900 */
[----:B------:R-:W4:Y:S04]  /*0140*/  LDG.E R13, desc[UR36][R2.64+0x14] ;  /* 0x00001424020d7981 */ /* 0x000f28000c1e1900 */
[----:B------:R-:W4:Y:S04]  /*0150*/  LDG.E R14, desc[UR36][R2.64+0x18] ;  /* 0x00001824020e7981 */ /* 0x000f28000c1e1900 */
[----:B------:R-:W4:Y:S04]  /*0160*/  LDG.E R15, desc[UR36][R2.64+0x1c] ;  /* 0x00001c24020f7981 */ /* 0x000f28000c1e1900 */
[----:B------:R-:W5:Y:S04]  /*0170*/  LDG.E R24, desc[UR36][R2.64+0x20] ;  /* 0x0000202402187981 */ /* 0x000f68000c1e1900 */
[----:B------:R-:W5:Y:S04]  /*0180*/  LDG.E R25, desc[UR36][R2.64+0x24] ;  /* 0x0000242402197981 */ /* 0x000f68000c1e1900 */
[----:B------:R-:W5:Y:S04]  /*0190*/  LDG.E R26, desc[UR36][R2.64+0x28] ;  /* 0x00002824021a7981 */ /* 0x000f68000c1e1900 */
[----:B------:R-:W5:Y:S04]  /*01a0*/  LDG.E R27, desc[UR36][R2.64+0x2c] ;  /* 0x00002c24021b7981 */ /* 0x000f68000c1e1900 */
[----:B------:R-:W5:Y:S04]  /*01b0*/  LDG.E R28, desc[UR36][R2.64+0x30] ;  /* 0x00003024021c7981 */ /* 0x000f68000c1e1900 */
[----:B------:R-:W5:Y:S04]  /*01c0*/  LDG.E R29, desc[UR36][R2.64+0x34] ;  /* 0x00003424021d7981 */ /* 0x000f68000c1e1900 */
[----:B------:R-:W5:Y:S04]  /*01d0*/  LDG.E R30, desc[UR36][R2.64+0x38] ;  /* 0x00003824021e7981 */ /* 0x000f68000c1e1900 */
[----:B------:R0:W5:Y:S04]  /*01e0*/  LDG.E R31, desc[UR36][R2.64+0x3c] ;  /* 0x00003c24021f7981 */ /* 0x000168000c1e1900 */
[----:B------:R-:W5:Y:S04]  /*01f0*/  LDG.E R32, desc[UR36][R4.64] ;  /* 0x0000002404207981 */ /* 0x000f68000c1e1900 */
        /* <DEDUP_REMOVED lines=30> */
[----:B------:R-:W5:Y:S01]  /*03e0*/  LDG.E R67, desc[UR36][R6.64+0x3c] ;  /* 0x00003c2406437981 */ /* 0x000f62000c1e1900 */
[----:B0-----:R-:W0:Y:S01]  /*03f0*/  S2R R3, SR_CgaCtaId ;  /* 0x0000000000037919 */ /* 0x001e220000008800 */
[----:B------:R-:W-:Y:S01]  /*0400*/  MOV R0, 0x400 ;  /* 0x0000040000007802 */ /* 0x000fe20000000f00 */
[----:B------:R-:W1:Y:S01]  /*0410*/  LDCU UR4, c[0x0][0x2f8] ;  /* 0x00005f00ff0477ac */ /* 0x000e620008000800 */
[----:B------:R-:W-:Y:S01]  /*0420*/  LOP3.LUT P0, R56, R16, RZ, R23, 0xfa, !PT ;  /* 0x000000ff10387212 */ /* 0x000fe2000780fa17 */
[----:B------:R-:W-:Y:S01]  /*0430*/  BSSY.RECONVERGENT B6, `(.L_x_0) ;  /* 0x000001f000067945 */ /* 0x000fe20003800200 */
[----:B0-----:R-:W-:-:S05]  /*0440*/  LEA R0, R3, R0, 0x18 ;  /* 0x0000000003007211 */ /* 0x001fca00078ec0ff */
[----:B------:R-:W-:Y:S01]  /*0450*/  IMAD R22, R23, 0xc0, R0 ;  /* 0x000000c017167824 */ /* 0x000fe200078e0200 */
[----:B-1----:R-:W-:-:S04]  /*0460*/  IADD3 R57, P1, PT, R1, UR4, RZ ;  /* 0x0000000401397c10 */ /* 0x002fc8000ff3e0ff */
[----:B------:R-:W-:Y:S01]  /*0470*/  IADD3 R18, P2, PT, R57, 0x240, RZ ;  /* 0x0000024039127810 */ /* 0x000fe20007f5e0ff */
[----:B--2---:R-:W-:-:S04]  /*0480*/  IMAD.X R2, RZ, RZ, UR5, P1 ;  /* 0x00000005ff027e24 */ /* 0x004fc800088e06ff */
[----:B------:R-:W-:Y:S01]  /*0490*/  IMAD.X R19, RZ, RZ, R2, P2 ;  /* 0x000000ffff137224 */ /* 0x000fe200010e0602 */
[----:B---3--:R0:W-:Y:S04]  /*04a0*/  STS.128 [R22], R8 ;  /* 0x0000000816007388 */ /* 0x0081e80000000c00 */
[----:B----4-:R0:W-:Y:S04]  /*04b0*/  STS.128 [R22+0x10], R12 ;  /* 0x0000100c16007388 */ /* 0x0101e80000000c00 */
[----:B-----5:R0:W-:Y:S04]  /*04c0*/  STS.128 [R22+0x20], R24 ;  /* 0x0000201816007388 */ /* 0x0201e80000000c00 */
[----:B------:R0:W-:Y:S04]  /*04d0*/  STS.128 [R22+0x30], R28 ;  /* 0x0000301c16007388 */ /* 0x0001e80000000c00 */
[----:B------:R0:W-:Y:S04]  /*04e0*/  STS.128 [R22+0x40], R32 ;  /* 0x0000402016007388 */ /* 0x0001e80000000c00 */
[----:B------:R0:W-:Y:S04]  /*04f0*/  STS.128 [R22+0x50], R36 ;  /* 0x0000502416007388 */ /* 0x0001e80000000c00 */
[----:B------:R0:W-:Y:S04]  /*0500*/  STS.128 [R22+0x60], R40 ;  /* 0x0000602816007388 */ /* 0x0001e80000000c00 */
[----:B------:R0:W-:Y:S04]  /*0510*/  STS.128 [R22+0x70], R44 ;  /* 0x0000702c16007388 */ /* 0x0001e80000000c00 */
[----:B------:R0:W-:Y:S04]  /*0520*/  STS.128 [R22+0x80], R48 ;  /* 0x0000803016007388 */ /* 0x0001e80000000c00 */
[----:B------:R0:W-:Y:S04]  /*0530*/  STS.128 [R22+0x90], R52 ;  /* 0x0000903416007388 */ /* 0x0001e80000000c00 */
[----:B------:R0:W-:Y:S04]  /*0540*/  STS.128 [R22+0xa0], R60 ;  /* 0x0000a03c16007388 */ /* 0x0001e80000000c00 */
[----:B------:R0:W-:Y:S01]  /*0550*/  STS.128 [R22+0xb0], R64 ;  /* 0x0000b04016007388 */ /* 0x0001e20000000c00 */
[----:B------:R-:W-:Y:S05]  /*0560*/  @P0 BRA `(.L_x_1) ;  /* 0x00000000002c0947 */ /* 0x000fea0003800000 */
[----:B------:R-:W1:Y:S01]  /*0570*/  LDC.64 R6, c[0x4][0x60] ;  /* 0x01001800ff067b82 */ /* 0x000e620000000a00 */
[----:B------:R-:W-:Y:S01]  /*0580*/  IMAD.MOV.U32 R3, RZ, RZ, 0x7fffffff ;  /* 0x7fffffffff037424 */ /* 0x000fe200078e00ff */
[----:B------:R-:W-:Y:S01]  /*0590*/  MOV R0, 0x0 ;  /* 0x0000000000007802 */ /* 0x000fe20000000f00 */
[----:B------:R-:W-:Y:S02]  /*05a0*/  IMAD.MOV.U32 R4, RZ, RZ, 0xc0 ;  /* 0x000000c0ff047424 */ /* 0x000fe400078e00ff */
[----:B------:R-:W-:-:S03]  /*05b0*/  IMAD.MOV.U32 R5, RZ, RZ, RZ ;  /* 0x000000ffff057224 */ /* 0x000fc600078e00ff */
[----:B0-----:R0:W2:Y:S01]  /*05c0*/  LDC.64 R8, c[0x4][R0] ;  /* 0x0100000000087b82 */ /* 0x0010a20000000a00 */
[----:B-1----:R0:W-:Y:S03]  /*05d0*/  STG.E.STRONG.SYS desc[UR36][R6.64], R3 ;  /* 0x0000000306007986 */ /* 0x0021e6000c115924 */
[----:B------:R-:W-:-:S07]  /*05e0*/  LEPC R20, `(.L_x_2) ;  /* 0x000000001014794e */ /* 0x000fce0000000000 */
[----:B0-2---:R-:W-:Y:S05]  /*05f0*/  CALL.ABS.NOINC R8 ;  /* 0x0000000008007343 */ /* 0x005fea0003c00000 */
.L_x_2:
[----:B------:R-:W0:Y:S02]  /*0600*/  LDC.64 R6, c[0x4][0x58] ;  /* 0x01001600ff067b82 */ /* 0x000e240000000a00 */
[----:B0-----:R1:W-:Y:S02]  /*0610*/  STG.E.64 desc[UR36][R6.64], R4 ;  /* 0x0000000406007986 */ /* 0x0013e4000c101b24 */
.L_x_1:
[----:B------:R-:W-:Y:S05]  /*0620*/  BSYNC.RECONVERGENT B6 ;  /* 0x0000000000067941 */ /* 0x000fea0003800200 */
.L_x_0:
[----:B------:R-:W2:Y:S01]  /*0630*/  S2R R0, SR_CgaCtaId ;  /* 0x0000000000007919 */ /* 0x000ea20000008800 */
[----:B------:R-:W-:Y:S01]  /*0640*/  ISETP.NE.AND P0, PT, R23, RZ, PT ;  /* 0x000000ff1700720c */ /* 0x000fe20003f05270 */
[----:B------:R-:W3:Y:S01]  /*0650*/  LDC.64 R20, c[0x0][0x388] ;  /* 0x0000e200ff147b82 */ /* 0x000ee20000000a00 */
[----:B------:R-:W-:-:S11]  /*0660*/  MOV R17, 0x400 ;  /* 0x0000040000117802 */ /* 0x000fd60000000f00 */
[----:B0-----:R-:W-:Y:S01]  /*0670*/  @!P0 IMAD.MOV.U32 R32, RZ, RZ, 0x7fffffff ;  /* 0x7fffffffff208424 */ /* 0x001fe200078e00ff */
[----:B--2---:R-:W-:-:S05]  /*0680*/  LEA R3, R0, R17, 0x18 ;  /* 0x0000001100037211 */ /* 0x004fca00078ec0ff */
[----:B------:R-:W-:Y:S04]  /*0690*/  @!P0 STS [R3+0x490], R32 ;  /* 0x0004902003008388 */ /* 0x000fe80000000800 */
[----:B-1----:R-:W0:Y:S04]  /*06a0*/  LDS.128 R4, [R22] ;  /* 0x0000000016047984 */ /* 0x002e280000000c00 */
[----:B------:R-:W1:Y:S04]  /*06b0*/  LDS.128 R12, [R22+0x10] ;  /* 0x00001000160c7984 */ /* 0x000e680000000c00 */
[----:B------:R-:W2:Y:S04]  /*06c0*/  LDS.128 R8, [R22+0x20] ;  /* 0x0000200016087984 */ /* 0x000ea80000000c00 */
[----:B------:R-:W4:Y:S04]  /*06d0*/  LDS.128 R24, [R22+0x30] ;  /* 0x0000300016187984 */ /* 0x000f280000000c00 */
[----:B------:R-:W5:Y:S04]  /*06e0*/  LDS.128 R28, [R22+0x40] ;  /* 0x00004000161c7984 */ /* 0x000f680000000c00 */
[----:B------:R-:W5:Y:S01]  /*06f0*/  LDS.128 R32, [R22+0x50] ;  /* 0x0000500016207984 */ /* 0x000f620000000c00 */
[----:B0-----:R-:W-:-:S02]  /*0700*/  IMAD R43, R6, 0x30, R7 ;  /* 0x00000030062b7824 */ /* 0x001fc400078e0207 */
[----:B------:R-:W-:Y:S02]  /*0710*/  IMAD R39, R4, 0x30, R5 ;  /* 0x0000003004277824 */ /* 0x000fe400078e0205 */
[----:B-1----:R-:W-:Y:S02]  /*0720*/  IMAD R45, R7, 0x30, R12 ;  /* 0x00000030072d7824 */ /* 0x002fe400078e020c */
[----:B------:R-:W-:Y:S02]  /*0730*/  IMAD R47, R12, 0x30, R13 ;  /* 0x000000300c2f7824 */ /* 0x000fe400078e020d */
[----:B------:R-:W-:Y:S02]  /*0740*/  IMAD R49, R13, 0x30, R14 ;  /* 0x000000300d317824 */ /* 0x000fe400078e020e */
[----:B------:R-:W-:Y:S02]  /*0750*/  IMAD R51, R14, 0x30, R15 ;  /* 0x000000300e337824 */ /* 0x000fe400078e020f */
[----:B--2---:R-:W-:-:S02]  /*0760*/  IMAD R53, R15, 0x30, R8 ;  /* 0x000000300f357824 */ /* 0x004fc400078e0208 */
[----:B------:R-:W0:Y:S01]  /*0770*/  LDS.128 R12, [R22+0x60] ;  /* 0x00006000160c7984 */ /* 0x000e220000000c00 */
[----:B---3--:R-:W-:-:S04]  /*0780*/  IMAD.WIDE R44, R45, 0x4, R20 ;  /* 0x000000042d2c7825 */ /* 0x008fc800078e0214 */
[--C-:B------:R-:W-:Y:S01]  /*0790*/  IMAD.WIDE R46, R47, 0x4, R20.reuse ;  /* 0x000000042f2e7825 */ /* 0x100fe200078e0214 */
[----:B------:R1:W2:Y:S03]  /*07a0*/  LDG.E R36, desc[UR36][R44.64] ;  /* 0x000000242c247981 */ /* 0x0002a6000c1e1900 */
[----:B------:R-:W-:Y:S01]  /*07b0*/  IMAD.WIDE R42, R43, 0x4, R20 ;  /* 0x000000042b2a7825 */ /* 0x000fe200078e0214 */
[----:B------:R3:W2:Y:S03]  /*07c0*/  LDG.E R37, desc[UR36][R46.64] ;  /* 0x000000242e257981 */ /* 0x0006a6000c1e1900 */
[----:B------:R-:W-:Y:S01]  /*07d0*/  IMAD R55, R8, 0x30, R9 ;  /* 0x0000003008377824 */ /* 0x000fe200078e0209 */
[----:B------:R4:W2:Y:S01]  /*07e0*/  LDG.E R7, desc[UR36][R42.64] ;  /* 0x000000242a077981 */ /* 0x0008a2000c1e1900 */
[----:B------:R-:W-:-:S02]  /*07f0*/  IMAD R9, R9, 0x30, R10 ;  /* 0x0000003009097824 */ /* 0x000fc400078e020a */
[----:B------:R-:W-:Y:S02]  /*0800*/  IMAD R41, R5, 0x30, R6 ;  /* 0x0000003005297824 */ /* 0x000fe400078e0206 */
[----:B-1----:R-:W-:-:S04]  /*0810*/  IMAD.WIDE R44, R53, 0x4, R20 ;  /* 0x00000004352c7825 */ /* 0x002fc800078e0214 */
[----:B---3--:R-:W-:-:S04]  /*0820*/  IMAD.WIDE R46, R55, 0x4, R20 ;  /* 0x00000004372e7825 */ /* 0x008fc800078e0214 */
[----:B----4-:R-:W-:-:S04]  /*0830*/  IMAD.WIDE R42, R9, 0x4, R20 ;  /* 0x00000004092a7825 */ /* 0x010fc800078e0214 */
[----:B------:R-:W-:Y:S02]  /*0840*/  IMAD R53, R10, 0x30, R11 ;  /* 0x000000300a357824 */ /* 0x000fe400078e020b */
[----:B------:R-:W-:Y:S01]  /*0850*/  IMAD R55, R11, 0x30, R24 ;  /* 0x000000300b377824 */ /* 0x000fe200078e0218 */
[----:B------:R-:W3:Y:S01]  /*0860*/  LDG.E R42, desc[UR36][R42.64] ;  /* 0x000000242a2a7981 */ /* 0x000ee2000c1e1900 */
[----:B------:R-:W-:-:S03]  /*0870*/  IMAD.WIDE R38, R39, 0x4, R20 ;  /* 0x0000000427267825 */ /* 0x000fc600078e0214 */
[----:B------:R-:W1:Y:S01]  /*0880*/  LDS.128 R8, [R22+0x70] ;  /* 0x0000700016087984 */ /* 0x000e620000000c00 */
[----:B------:R-:W-:-:S03]  /*0890*/  IMAD.WIDE R40, R41, 0x4, R20 ;  /* 0x0000000429287825 */ /* 0x000fc600078e0214 */
[----:B------:R-:W2:Y:S01]  /*08a0*/  LDG.E R5, desc[UR36][R38.64] ;  /* 0x0000002426057981 */ /* 0x000ea2000c1e1900 */
[----:B------:R-:W-:-:S03]  /*08b0*/  IMAD.WIDE R50, R51, 0x4, R20 ;  /* 0x0000000433327825 */ /* 0x000fc600078e0214 */
[----:B------:R-:W2:Y:S01]  /*08c0*/  LDG.E R6, desc[UR36][R40.64] ;  /* 0x0000002428067981 */ /* 0x000ea2000c1e1900 */
[----:B------:R-:W-:-:S04]  /*08d0*/  IMAD.WIDE R48, R49, 0x4, R20 ;  /* 0x0000000431307825 */ /* 0x000fc800078e0214 */
[----:B------:R-:W-:Y:S01]  /*08e0*/  IMAD R59, R24, 0x30, R25 ;  /* 0x00000030183b7824 */ /* 0x000fe200078e0219 */
[----:B------:R4:W3:Y:S01]  /*08f0*/  LDG.E R39, desc[UR36][R50.64] ;  /* 0x0000002432277981 */ /* 0x0008e2000c1e1900 */
[----:B------:R-:W-:Y:S02]  /*0900*/  IMAD R61, R25, 0x30, R26 ;  /* 0x00000030193d7824 */ /* 0x000fe400078e021a */
[----:B------:R-:W-:Y:S01]  /*0910*/  IMAD.WIDE R24, R53, 0x4, R20 ;  /* 0x0000000435187825 */ /* 0x000fe200078e0214 */
[----:B------:R-:W3:Y:S03]  /*0920*/  LDG.E R38, desc[UR36][R48.64] ;  /* 0x0000002430267981 */ /* 0x000ee6000c1e1900 */
[----:B------:R-:W-:Y:S01]  /*0930*/  IMAD R63, R26, 0x30, R27 ;  /* 0x000000301a3f7824 */ /* 0x000fe200078e021b */
[----:B------:R0:W3:Y:S01]  /*0940*/  LDG.E R43, desc[UR36][R24.64] ;  /* 0x00000024182b7981 */ /* 0x0000e2000c1e1900 */
[----:B----4-:R-:W-:-:S03]  /*0950*/  IMAD.WIDE R50, R59, 0x4, R20 ;  /* 0x000000043b327825 */ /* 0x010fc600078e0214 */
[----:B------:R-:W4:Y:S01]  /*0960*/  LDG.E R40, desc[UR36][R44.64] ;  /* 0x000000242c287981 */ /* 0x000f22000c1e1900 */
[----:B-----5:R-:W-:-:S03]  /*0970*/  IMAD R59, R27, 0x30, R28 ;  /* 0x000000301b3b7824 */ /* 0x020fc600078e021c */
[----:B------:R-:W4:Y:S01]  /*0980*/  LDG.E R41, desc[UR36][R46.64] ;  /* 0x000000242e297981 */ /* 0x000f22000c1e1900 */
[----:B------:R-:W-:-:S03]  /*0990*/  IMAD.WIDE R52, R61, 0x4, R20 ;  /* 0x000000043d347825 */ /* 0x000fc600078e0214 */
[----:B0-----:R-:W0:Y:S01]  /*09a0*/  LDS.128 R24, [R22+0x80] ;  /* 0x0000800016187984 */ /* 0x001e220000000c00 */
[----:B------:R-:W-:Y:S02]  /*09b0*/  IMAD R61, R28, 0x30, R29 ;  /* 0x000000301c3d7824 */ /* 0x000fe400078e021d */
[--C-:B------:R-:W-:Y:S01]  /*09c0*/  IMAD.WIDE R48, R55, 0x4, R20.reuse ;  /* 0x0000000437307825 */ /* 0x100fe200078e0214 */
[----:B------:R-:W5:Y:S03]  /*09d0*/  LDG.E R45, desc[UR36][R50.64] ;  /* 0x00000024322d7981 */ /* 0x000f66000c1e1900 */
[----:B------:R-:W-:Y:S01]  /*09e0*/  IMAD.WIDE R54, R63, 0x4, R20 ;  /* 0x000000043f367825 */ /* 0x000fe200078e0214 */
[----:B------:R1:W5:Y:S03]  /*09f0*/  LDG.E R46, desc[UR36][R52.64] ;  /* 0x00000024342e7981 */ /* 0x000366000c1e1900 */
[----:B------:R-:W-:Y:S01]  /*0a00*/  IMAD R63, R29, 0x30, R30 ;  /* 0x000000301d3f7824 */ /* 0x000fe200078e021e */
[----:B------:R-:W5:Y:S01]  /*0a10*/  LDG.E R44, desc[UR36][R48.64] ;  /* 0x00000024302c7981 */ /* 0x000f62000c1e1900 */
[----:B------:R-:W-:-:S02]  /*0a20*/  IMAD R65, R30, 0x30, R31 ;  /* 0x000000301e417824 */ /* 0x000fc400078e021f */
[----:B------:R-:W-:Y:S01]  /*0a30*/  IMAD R67, R31, 0x30, R32 ;  /* 0x000000301f437824 */ /* 0x000fe200078e0220 */
[----:B------:R-:W5:Y:S01]  /*0a40*/  LDG.E R47, desc[UR36][R54.64] ;  /* 0x00000024362f7981 */ /* 0x000f62000c1e1900 */
[----:B------:R-:W-:-:S03]  /*0a50*/  IMAD.WIDE R58, R59, 0x4, R20 ;  /* 0x000000043b3a7825 */ /* 0x000fc600078e0214 */
[----:B------:R-:W0:Y:S01]  /*0a60*/  LDS.128 R28, [R22+0x90] ;  /* 0x00009000161c7984 */ /* 0x000e220000000c00 */
[----:B------:R-:W-:-:S03]  /*0a70*/  IMAD.WIDE R60, R61, 0x4, R20 ;  /* 0x000000043d3c7825 */ /* 0x000fc600078e0214 */
[----:B------:R1:W5:Y:S01]  /*0a80*/  LDG.E R48, desc[UR36][R58.64] ;  /* 0x000000243a307981 */ /* 0x000362000c1e1900 */
[----:B------:R-:W-:Y:S02]  /*0a90*/  IMAD R69, R32, 0x30, R33 ;  /* 0x0000003020457824 */ /* 0x000fe400078e0221 */
[----:B-1----:R-:W-:Y:S01]  /*0aa0*/  IMAD R53, R34, 0x30, R35 ;  /* 0x0000003022357824 */ /* 0x002fe200078e0223 */
[----:B------:R1:W5:Y:S01]  /*0ab0*/  LDG.E R49, desc[UR36][R60.64] ;  /* 0x000000243c317981 */ /* 0x000362000c1e1900 */
[----:B------:R-:W-:Y:S02]  /*0ac0*/  IMAD R33, R33, 0x30, R34 ;  /* 0x0000003021217824 */ /* 0x000fe400078e0222 */
[----:B------:R-:W-:-:S04]  /*0ad0*/  IMAD R35, R35, 0x30, R12 ;  /* 0x0000003023237824 */ /* 0x000fc800078e020c */
[----:B------:R-:W-:-:S04]  /*0ae0*/  IMAD.WIDE R58, R35, 0x4, R20 ;  /* 0x00000004233a7825 */ /* 0x000fc800078e0214 */
[--C-:B-1----:R-:W-:Y:S02]  /*0af0*/  IMAD.WIDE R60, R33, 0x4, R20.reuse ;  /* 0x00000004213c7825 */ /* 0x102fe400078e0214 */
[----:B------:R-:W1:Y:S02]  /*0b00*/  LDS.128 R32, [R22+0xa0] ;  /* 0x0000a00016207984 */ /* 0x000e640000000c00 */
[--C-:B------:R-:W-:Y:S02]  /*0b10*/  IMAD.WIDE R62, R63, 0x4, R20.reuse ;  /* 0x000000043f3e7825 */ /* 0x100fe400078e0214 */
[----:B------:R-:W5:Y:S02]  /*0b20*/  LDG.E R54, desc[UR36][R60.64] ;  /* 0x000000243c367981 */ /* 0x000f64000c1e1900 */
[--C-:B------:R-:W-:Y:S02]  /*0b30*/  IMAD.WIDE R64, R65, 0x4, R20.reuse ;  /* 0x0000000441407825 */ /* 0x100fe400078e0214 */
[----:B------:R-:W5:Y:S02]  /*0b40*/  LDG.E R50, desc[UR36][R62.64] ;  /* 0x000000243e327981 */ /* 0x000f64000c1e1900 */
[----:B------:R-:W-:-:S02]  /*0b50*/  IMAD.WIDE R66, R67, 0x4, R20 ;  /* 0x0000000443427825 */ /* 0x000fc400078e0214 */
[----:B------:R0:W5:Y:S02]  /*0b60*/  LDG.E R51, desc[UR36][R64.64] ;  /* 0x0000002440337981 */ /* 0x000164000c1e1900 */
[----:B------:R-:W-:Y:S02]  /*0b70*/  IMAD.WIDE R68, R69, 0x4, R20 ;  /* 0x0000000445447825 */ /* 0x000fe400078e0214 */
[----:B------:R1:W5:Y:S02]  /*0b80*/  LDG.E R52, desc[UR36][R66.64] ;  /* 0x0000002442347981 */ /* 0x000364000c1e1900 */
[----:B------:R-:W-:Y:S02]  /*0b90*/  IMAD R71, R13, 0x30, R14 ;  /* 0x000000300d477824 */ /* 0x000fe400078e020e */
[----:B------:R-:W-:Y:S01]  /*0ba0*/  IMAD R73, R14, 0x30, R15 ;  /* 0x000000300e497824 */ /* 0x000fe200078e020f */
[----:B------:R-:W5:Y:S01]  /*0bb0*/  LDG.E R58, desc[UR36][R58.64] ;  /* 0x000000243a3a7981 */ /* 0x000f62000c1e1900 */
[----:B0-----:R-:W-:-:S02]  /*0bc0*/  IMAD R65, R12, 0x30, R13 ;  /* 0x000000300c417824 */ /* 0x001fc400078e020d */
[----:B------:R-:W-:Y:S02]  /*0bd0*/  IMAD R75, R15, 0x30, R8 ;  /* 0x000000300f4b7824 */ /* 0x000fe400078e0208 */
[----:B------:R-:W0:Y:S01]  /*0be0*/  LDS.128 R12, [R22+0xb0] ;  /* 0x0000b000160c7984 */ /* 0x000e220000000c00 */
[----:B------:R-:W-:-:S03]  /*0bf0*/  IMAD.WIDE R62, R53, 0x4, R20 ;  /* 0x00000004353e7825 */ /* 0x000fc600078e0214 */
[----:B------:R1:W5:Y:S01]  /*0c00*/  LDG.E R53, desc[UR36][R68.64] ;  /* 0x0000002444357981 */ /* 0x000362000c1e1900 */
[----:B------:R-:W-:-:S03]  /*0c10*/  IMAD.WIDE R64, R65, 0x4, R20 ;  /* 0x0000000441407825 */ /* 0x000fc600078e0214 */
[----:B------:R1:W5:Y:S01]  /*0c20*/  LDG.E R55, desc[UR36][R62.64] ;  /* 0x000000243e377981 */ /* 0x000362000c1e1900 */
[----:B------:R-:W-:Y:S02]  /*0c30*/  IMAD R77, R8, 0x30, R9 ;  /* 0x00000030084d7824 */ /* 0x000fe400078e0209 */
[--C-:B-1----:R-:W-:Y:S01]  /*0c40*/  IMAD.WIDE R66, R71, 0x4, R20.reuse ;  /* 0x0000000447427825 */ /* 0x102fe200078e0214 */
[----:B------:R1:W5:Y:S03]  /*0c50*/  LDG.E R59, desc[UR36][R64.64] ;  /* 0x00000024403b7981 */ /* 0x000366000c1e1900 */
[--C-:B------:R-:W-:Y:S01]  /*0c60*/  IMAD.WIDE R68, R73, 0x4, R20.reuse ;  /* 0x0000000449447825 */ /* 0x100fe200078e0214 */
[----:B------:R-:W5:Y:S03]  /*0c70*/  LDG.E R8, desc[UR36][R66.64] ;  /* 0x0000002442087981 */ /* 0x000f66000c1e1900 */
[----:B------:R-:W-:Y:S01]  /*0c80*/  IMAD.WIDE R62, R77, 0x4, R20 ;  /* 0x000000044d3e7825 */ /* 0x000fe200078e0214 */
[----:B------:R1:W5:Y:S03]  /*0c90*/  LDG.E R61, desc[UR36][R68.64] ;  /* 0x00000024443d7981 */ /* 0x000366000c1e1900 */
[----:B------:R-:W-:-:S02]  /*0ca0*/  IMAD R73, R9, 0x30, R10 ;  /* 0x0000003009497824 */ /* 0x000fc400078e020a */
[----:B------:R-:W-:Y:S01]  /*0cb0*/  IMAD.WIDE R70, R75, 0x4, R20 ;  /* 0x000000044b467825 */ /* 0x000fe200078e0214 */
[----:B------:R-:W5:Y:S03]  /*0cc0*/  LDG.E R63, desc[UR36][R62.64] ;  /* 0x000000243e3f7981 */ /* 0x000f66000c1e1900 */
[----:B------:R-:W-:Y:S01]  /*0cd0*/  IMAD R9, R10, 0x30, R11 ;  /* 0x000000300a097824 */ /* 0x000fe200078e020b */
[----:B------:R0:W5:Y:S01]  /*0ce0*/  LDG.E R60, desc[UR36][R70.64] ;  /* 0x00000024463c7981 */ /* 0x000162000c1e1900 */
[----:B------:R-:W-:Y:S02]  /*0cf0*/  IMAD R75, R24, 0x30, R25 ;  /* 0x00000030184b7824 */ /* 0x000fe400078e0219 */
[----:B------:R-:W-:Y:S02]  /*0d00*/  IMAD R11, R11, 0x30, R24 ;  /* 0x000000300b0b7824 */ /* 0x000fe400078e0218 */
[----:B------:R-:W-:-:S04]  /*0d10*/  IMAD.WIDE R72, R73, 0x4, R20 ;  /* 0x0000000449487825 */ /* 0x000fc800078e0214 */
[--C-:B-1----:R-:W-:Y:S02]  /*0d20*/  IMAD.WIDE R64, R9, 0x4, R20.reuse ;  /* 0x0000000409407825 */ /* 0x102fe400078e0214 */
[----:B------:R-:W5:Y:S02]  /*0d30*/  LDG.E R9, desc[UR36][R72.64] ;  /* 0x0000002448097981 */ /* 0x000f64000c1e1900 */
[----:B------:R-:W-:Y:S02]  /*0d40*/  IMAD.WIDE R68, R75, 0x4, R20 ;  /* 0x000000044b447825 */ /* 0x000fe400078e0214 */
[----:B------:R1:W5:Y:S02]  /*0d50*/  LDG.E R10, desc[UR36][R64.64] ;  /* 0x00000024400a7981 */ /* 0x000364000c1e1900 */
[----:B------:R-:W-:Y:S02]  /*0d60*/  IMAD R25, R25, 0x30, R26 ;  /* 0x0000003019197824 */ /* 0x000fe400078e021a */
[----:B------:R-:W-:Y:S01]  /*0d70*/  IMAD.WIDE R66, R11, 0x4, R20 ;  /* 0x000000040b427825 */ /* 0x000fe200078e0214 */
[----:B------:R1:W5:Y:S03]  /*0d80*/  LDG.E R24, desc[UR36][R68.64] ;  /* 0x0000002444187981 */ /* 0x000366000c1e1900 */
[----:B------:R-:W-:Y:S01]  /*0d90*/  IMAD R75, R26, 0x30, R27 ;  /* 0x000000301a4b7824 */ /* 0x000fe200078e021b */
[----:B------:R1:W5:Y:S01]  /*0da0*/  LDG.E R11, desc[UR36][R66.64] ;  /* 0x00000024420b7981 */ /* 0x000362000c1e1900 */
[----:B------:R-:W-:-:S02]  /*0db0*/  IMAD R77, R27, 0x30, R28 ;  /* 0x000000301b4d7824 */ /* 0x000fc400078e021c */
[----:B------:R-:W-:Y:S02]  /*0dc0*/  IMAD R79, R28, 0x30, R29 ;  /* 0x000000301c4f7824 */ /* 0x000fe400078e021d */
[----:B0-----:R-:W-:-:S04]  /*0dd0*/  IMAD.WIDE R70, R25, 0x4, R20 ;  /* 0x0000000419467825 */ /* 0x001fc800078e0214 */
[----:B------:R-:W-:Y:S01]  /*0de0*/  IMAD.WIDE R26, R75, 0x4, R20 ;  /* 0x000000044b1a7825 */ /* 0x000fe200078e0214 */
[----:B------:R-:W5:Y:S03]  /*0df0*/  LDG.E R25, desc[UR36][R70.64] ;  /* 0x0000002446197981 */ /* 0x000f66000c1e1900 */
[----:B------:R-:W-:Y:S01]  /*0e00*/  IMAD R81, R29, 0x30, R30 ;  /* 0x000000301d517824 */ /* 0x000fe200078e021e */
[----:B------:R0:W5:Y:S01]  /*0e10*/  LDG.E R62, desc[UR36][R26.64] ;  /* 0x000000241a3e7981 */ /* 0x000162000c1e1900 */
[----:B------:R-:W-:Y:S02]  /*0e20*/  IMAD R75, R30, 0x30, R31 ;  /* 0x000000301e4b7824 */ /* 0x000fe400078e021f */
[----:B-1----:R-:W-:-:S04]  /*0e30*/  IMAD.WIDE R64, R79, 0x4, R20 ;  /* 0x000000044f407825 */ /* 0x002fc800078e0214 */
[----:B------:R-:W-:Y:S02]  /*0e40*/  IMAD.WIDE R28, R77, 0x4, R20 ;  /* 0x000000044d1c7825 */ /* 0x000fe400078e0214 */
[----:B------:R-:W5:Y:S02]  /*0e50*/  LDG.E R64, desc[UR36][R64.64] ;  /* 0x0000002440407981 */ /* 0x000f64000c1e1900 */
[----:B------:R-:W-:Y:S02]  /*0e60*/  IMAD R31, R31, 0x30, R32 ;  /* 0x000000301f1f7824 */ /* 0x000fe400078e0220 */
[--C-:B------:R-:W-:Y:S01]  /*0e70*/  IMAD.WIDE R68, R75, 0x4, R20.reuse ;  /* 0x000000044b447825 */ /* 0x100fe200078e0214 */
[----:B------:R1:W5:Y:S03]  /*0e80*/  LDG.E R71, desc[UR36][R28.64] ;  /* 0x000000241c477981 */ /* 0x000366000c1e1900 */
[----:B------:R-:W-:-:S02]  /*0e90*/  IMAD.WIDE R66, R81, 0x4, R20 ;  /* 0x0000000451427825 */ /* 0x000fc400078e0214 */
[----:B------:R-:W5:Y:S02]  /*0ea0*/  LDG.E R68, desc[UR36][R68.64] ;  /* 0x0000002444447981 */ /* 0x000f64000c1e1900 */
[----:B------:R-:W-:Y:S02]  /*0eb0*/  IMAD R75, R32, 0x30, R33 ;  /* 0x00000030204b7824 */ /* 0x000fe400078e0221 */
[----:B------:R-:W-:Y:S01]  /*0ec0*/  IMAD R77, R33, 0x30, R34 ;  /* 0x00000030214d7824 */ /* 0x000fe200078e0222 */
[----:B------:R1:W5:Y:S01]  /*0ed0*/  LDG.E R73, desc[UR36][R66.64] ;  /* 0x0000002442497981 */ /* 0x000362000c1e1900 */
[----:B------:R-:W-:-:S04]  /*0ee0*/  IMAD.WIDE R32, R31, 0x4, R20 ;  /* 0x000000041f207825 */ /* 0x000fc800078e0214 */
[----:B------:R-:W-:Y:S02]  /*0ef0*/  IMAD R31, R34, 0x30, R35 ;  /* 0x00000030221f7824 */ /* 0x000fe400078e0223 */
[--C-:B0-----:R-:W-:Y:S02]  /*0f00*/  IMAD.WIDE R26, R75, 0x4, R20.reuse ;  /* 0x000000044b1a7825 */ /* 0x101fe400078e0214 */
[----:B------:R0:W5:Y:S02]  /*0f10*/  LDG.E R75, desc[UR36][R32.64] ;  /* 0x00000024204b7981 */ /* 0x000164000c1e1900 */
[----:B-1----:R-:W-:Y:S02]  /*0f20*/  IMAD.WIDE R28, R77, 0x4, R20 ;  /* 0x000000044d1c7825 */ /* 0x002fe400078e0214 */
[----:B------:R1:W5:Y:S02]  /*0f30*/  LDG.E R66, desc[UR36][R26.64] ;  /* 0x000000241a427981 */ /* 0x000364000c1e1900 */
[----:B------:R-:W-:-:S02]  /*0f40*/  IMAD R35, R35, 0x30, R12 ;  /* 0x0000003023237824 */ /* 0x000fc400078e020c */
[----:B------:R-:W-:Y:S01]  /*0f50*/  IMAD.WIDE R30, R31, 0x4, R20 ;  /* 0x000000041f1e7825 */ /* 0x000fe200078e0214 */
[----:B------:R-:W5:Y:S03]  /*0f60*/  LDG.E R29, desc[UR36][R28.64] ;  /* 0x000000241c1d7981 */ /* 0x000f66000c1e1900 */
[----:B------:R-:W-:Y:S02]  /*0f70*/  IMAD R65, R12, 0x30, R13 ;  /* 0x000000300c417824 */ /* 0x000fe400078e020d */
[----:B------:R-:W-:Y:S01]  /*0f80*/  IMAD R67, R13, 0x30, R14 ;  /* 0x000000300d437824 */ /* 0x000fe200078e020e */
[----:B------:R-:W5:Y:S01]  /*0f90*/  LDG.E R30, desc[UR36][R30.64] ;  /* 0x000000241e1e7981 */ /* 0x000f62000c1e1900 */
[----:B------:R-:W-:-:S04]  /*0fa0*/  IMAD.WIDE R34, R35, 0x4, R20 ;  /* 0x0000000423227825 */ /* 0x000fc800078e0214 */
[----:B------:R-:W-:Y:S02]  /*0fb0*/  IMAD R69, R14, 0x30, R15 ;  /* 0x000000300e457824 */ /* 0x000fe400078e020f */
[--C-:B------:R-:W-:Y:S01]  /*0fc0*/  IMAD.WIDE R12, R65, 0x4, R20.reuse ;  /* 0x00000004410c7825 */ /* 0x100fe200078e0214 */
[----:B------:R-:W5:Y:S03]  /*0fd0*/  LDG.E R34, desc[UR36][R34.64] ;  /* 0x0000002422227981 */ /* 0x000f66000c1e1900 */
[--C-:B0-----:R-:W-:Y:S02]  /*0fe0*/  IMAD.WIDE R32, R67, 0x4, R20.reuse ;  /* 0x0000000443207825 */ /* 0x101fe400078e0214 */
[----:B------:R-:W5:Y:S02]  /*0ff0*/  LDG.E R13, desc[UR36][R12.64] ;  /* 0x000000240c0d7981 */ /* 0x000f64000c1e1900 */
[----:B-1----:R-:W-:-:S02]  /*1000*/  IMAD.WIDE R26, R69, 0x4, R20 ;  /* 0x00000004451a7825 */ /* 0x002fc400078e0214 */
[----:B------:R-:W5:Y:S02]  /*1010*/  LDG.E R32, desc[UR36][R32.64] ;  /* 0x0000002420207981 */ /* 0x000f64000c1e1900 */
[----:B------:R-:W-:Y:S02]  /*1020*/  IMAD R65, R15, 0x30, R4 ;  /* 0x000000300f417824 */ /* 0x000fe400078e0204 */
[----:B------:R-:W5:Y:S02]  /*1030*/  LDG.E R26, desc[UR36][R26.64] ;  /* 0x000000241a1a7981 */ /* 0x000f64000c1e1900 */
[----:B------:R-:W-:-:S06]  /*1040*/  IMAD.WIDE R20, R65, 0x4, R20 ;  /* 0x0000000441147825 */ /* 0x000fcc00078e0214 */
[----:B------:R-:W5:Y:S01]  /*1050*/  LDG.E R20, desc[UR36][R20.64] ;  /* 0x0000002414147981 */ /* 0x000f62000c1e1900 */
[----:B--2---:R-:W-:-:S04]  /*1060*/  IADD3 R5, PT, PT, R7, R6, R5 ;  /* 0x0000000607057210 */ /* 0x004fc80007ffe005 */
[----:B------:R-:W-:-:S04]  /*1070*/  IADD3 R5, PT, PT, R37, R36, R5 ;  /* 0x0000002425057210 */ /* 0x000fc80007ffe005 */
[----:B---3--:R-:W-:-:S04]  /*1080*/  IADD3 R5, PT, PT, R39, R38, R5 ;  /* 0x0000002627057210 */ /* 0x008fc80007ffe005 */
[----:B----4-:R-:W-:-:S04]  /*1090*/  IADD3 R5, PT, PT, R41, R40, R5 ;  /* 0x0000002829057210 */ /* 0x010fc80007ffe005 */
[----:B------:R-:W-:-:S04]  /*10a0*/  IADD3 R5, PT, PT, R43, R42, R5 ;  /* 0x0000002a2b057210 */ /* 0x000fc80007ffe005 */
[----:B-----5:R-:W-:-:S04]  /*10b0*/  IADD3 R5, PT, PT, R45, R44, R5 ;  /* 0x0000002c2d057210 */ /* 0x020fc80007ffe005 */
[----:B------:R-:W-:-:S04]  /*10c0*/  IADD3 R5, PT, PT, R47, R46, R5 ;  /* 0x0000002e2f057210 */ /* 0x000fc80007ffe005 */
        /* <DEDUP_REMOVED lines=11> */
[----:B------:R-:W-:Y:S01]  /*1180*/  IADD3 R24, PT, PT, R68, R73, R24 ;  /* 0x0000004944187210 */ /* 0x000fe20007ffe018 */
[----:B------:R-:W-:-:S03]  /*1190*/  VIADD R5, R17, 0x300 ;  /* 0x0000030011057836 */ /* 0x000fc60000000000 */
[----:B------:R-:W-:Y:S01]  /*11a0*/  IADD3 R24, PT, PT, R66, R75, R24 ;  /* 0x0000004b42187210 */ /* 0x000fe20007ffe018 */
[----:B------:R-:W-:Y:S01]  /*11b0*/  VIADD R17, R17, 0x490 ;  /* 0x0000049011117836 */ /* 0x000fe20000000000 */
[----:B------:R-:W-:Y:S02]  /*11c0*/  LEA R6, R0, R5, 0x18 ;  /* 0x0000000500067211 */ /* 0x000fe400078ec0ff */
[----:B------:R-:W-:-:S03]  /*11d0*/  IADD3 R24, PT, PT, R30, R29, R24 ;  /* 0x0000001d1e187210 */ /* 0x000fc60007ffe018 */
[----:B------:R-:W-:Y:S01]  /*11e0*/  IMAD R5, R23, 0x4, R6 ;  /* 0x0000000417057824 */ /* 0x000fe200078e0206 */
[----:B------:R-:W-:Y:S02]  /*11f0*/  LEA R11, R0, R17, 0x18 ;  /* 0x00000011000b7211 */ /* 0x000fe400078ec0ff */
[----:B------:R-:W-:-:S04]  /*1200*/  IADD3 R13, PT, PT, R13, R34, R24 ;  /* 0x000000220d0d7210 */ /* 0x000fc80007ffe018 */
[----:B------:R-:W-:-:S05]  /*1210*/  IADD3 R13, PT, PT, R26, R32, R13 ;  /* 0x000000201a0d7210 */ /* 0x000fca0007ffe00d */
[----:B------:R-:W-:-:S05]  /*1220*/  IMAD.IADD R20, R20, 0x1, R13 ;  /* 0x0000000114147824 */ /* 0x000fca00078e020d */
[----:B------:R0:W-:Y:S04]  /*1230*/  STS [R5], R20 ;  /* 0x0000001405007388 */ /* 0x0001e80000000800 */
[----:B------:R-:W-:Y:S04]  /*1240*/  ATOMS.MIN.S32 R0, [R11], R20 ;  /* 0x000000140b00738c */ /* 0x000fe80000800200 */
[----:B------:R-:W1:Y:S01]  /*1250*/  LDS R17, [R3+0x490] ;  /* 0x0004900003117984 */ /* 0x000e620000000800 */
[----:B------:R-:W2:Y:S01]  /*1260*/  S2R R13, SR_LANEID ;  /* 0x00000000000d7919 */ /* 0x000ea20000000000 */
[----:B------:R-:W3:Y:S01]  /*1270*/  LDC.64 R8, c[0x4][0x60] ;  /* 0x01001800ff087b82 */ /* 0x000ee20000000a00 */
[----:B------:R-:W-:Y:S01]  /*1280*/  VOTEU.ANY UR4, UPT, PT ;  /* 0x0000000000047886 */ /* 0x000fe200038e0100 */
[----:B------:R-:W-:Y:S01]  /*1290*/  CREDUX.MIN.S32 UR5, R20 ;  /* 0x00000000140572cc */ /* 0x000fe20000008200 */
[----:B------:R-:W-:-:S05]  /*12a0*/  UFLO.U32 UR4, UR4 ;  /* 0x00000004000472bd */ /* 0x000fca00080e0000 */
[----:B------:R-:W4:Y:S01]  /*12b0*/  LDC.64 R6, c[0x4][0x68] ;  /* 0x01001a00ff067b82 */ /* 0x000f220000000a00 */
[----:B------:R-:W-:Y:S06]  /*12c0*/  BSSY.RECONVERGENT B0, `(.L_x_3) ;  /* 0x0000063000007945 */ /* 0x000fec0003800200 */
[----:B0-----:R-:W-:Y:S01]  /*12d0*/  IMAD.U32 R5, RZ, RZ, UR5 ;  /* 0x00000005ff057e24 */ /* 0x001fe2000f8e00ff */
[----:B--2---:R-:W-:Y:S02]  /*12e0*/  ISETP.EQ.U32.AND P2, PT, R13, UR4, PT ;  /* 0x000000040d007c0c */ /* 0x004fe4000bf42070 */
[----:B-1----:R-:W-:-:S11]  /*12f0*/  ISETP.NE.AND P1, PT, R0, R17, PT ;  /* 0x000000110000720c */ /* 0x002fd60003f25270 */
[----:B---3--:R0:W-:Y:S02]  /*1300*/  @P2 REDG.E.MIN.S32.STRONG.GPU desc[UR36][R8.64], R5 ;  /* 0x000000050800298e */ /* 0x0081e4000c92e324 */
[----:B------:R-:W-:Y:S05]  /*1310*/  @!P1 BRA `(.L_x_4) ;  /* 0x0000000400749947 */ /* 0x000fea0003800000 */
[----:B------:R-:W-:Y:S04]  /*1320*/  STS [R3+0x3d0], R4 ;  /* 0x0003d00403007388 */ /* 0x000fe80000000800 */
[----:B------:R-:W1:Y:S04]  /*1330*/  LDS R0, [R22+0x4] ;  /* 0x0000040016007984 */ /* 0x000e680000000800 */
[----:B-1----:R-:W-:Y:S04]  /*1340*/  STS [R3+0x3d4], R0 ;  /* 0x0003d40003007388 */ /* 0x002fe80000000800 */
        /* <DEDUP_REMOVED lines=89> */
[----:B-1----:R1:W-:Y:S02]  /*18e0*/  STS.64 [R3+0x488], R14 ;  /* 0x0004880e03007388 */ /* 0x0023e40000000a00 */
.L_x_4:
[----:B------:R-:W-:Y:S05]  /*18f0*/  BSYNC.RECONVERGENT B0 ;  /* 0x0000000000007941 */ /* 0x000fea0003800200 */
.L_x_3:
[----:B------:R-:W-:Y:S02]  /*1900*/  VOTEU.ANY UR4, UPT, PT ;  /* 0x0000000000047886 */ /* 0x000fe400038e0100 */
[----:B------:R-:W-:Y:S02]  /*1910*/  UFLO.U32 UR5, UR4 ;  /* 0x00000004000572bd */ /* 0x000fe400080e0000 */
[----:B------:R-:W-:-:S04]  /*1920*/  UPOPC UR4, UR4 ;  /* 0x00000004000472bf */ /* 0x000fc80008000000 */
[----:B------:R-:W-:Y:S02]  /*1930*/  ISETP.EQ.U32.AND P1, PT, R13, UR5, PT ;  /* 0x000000050d007c0c */ /* 0x000fe4000bf22070 */
[----:B-1----:R-:W-:-:S11]  /*1940*/  IMAD R3, RZ, RZ, -UR4 ;  /* 0x80000004ff037e24 */ /* 0x002fd6000f8e02ff */
[----:B----4-:R1:W-:Y:S02]  /*1950*/  @P1 REDG.E.ADD.STRONG.GPU desc[UR36][R6.64], R3 ;  /* 0x000000030600198e */ /* 0x0103e4000c12e124 */
.L_x_5:
[----:B------:R-:W2:Y:S01]  /*1960*/  LDG.E.STRONG.SYS R0, desc[UR36][R6.64] ;  /* 0x0000002406007981 */ /* 0x000ea2000c1f5900 */
[----:B------:R-:W-:Y:S05]  /*1970*/  YIELD ;  /* 0x0000000000007946 */ /* 0x000fea0003800000 */
[----:B--2---:R-:W-:-:S13]  /*1980*/  ISETP.NE.AND P1, PT, R0, RZ, PT ;  /* 0x000000ff0000720c */ /* 0x004fda0003f25270 */
[----:B------:R-:W-:Y:S05]  /*1990*/  @P1 BRA `(.L_x_5) ;  /* 0xfffffffc00f01947 */ /* 0x000fea000383ffff */
[----:B------:R-:W-:Y:S04]  /*19a0*/  BSSY.RECONVERGENT B6, `(.L_x_6) ;  /* 0x0000088000067945 */ /* 0x000fe80003800200 */
[----:B------:R-:W-:Y:S05]  /*19b0*/  @P0 BRA `(.L_x_7) ;  /* 0x0000000800180947 */ /* 0x000fea0003800000 */
[----:B------:R-:W2:Y:S02]  /*19c0*/  LDG.E.STRONG.SYS R0, desc[UR36][R8.64] ;  /* 0x0000002408007981 */ /* 0x000ea4000c1f5900 */
[----:B--2---:R-:W-:-:S13]  /*19d0*/  ISETP.NE.AND P0, PT, R0, R17, PT ;  /* 0x000000110000720c */ /* 0x004fda0003f05270 */
[----:B------:R-:W-:Y:S05]  /*19e0*/  @P0 BRA `(.L_x_8) ;  /* 0x0000000400d80947 */ /* 0x000fea0003800000 */
[----:B0-----:R-:W2:Y:S01]  /*19f0*/  LDG.E.STRONG.SYS R8, desc[UR36][R8.64] ;  /* 0x0000002408087981 */ /* 0x001ea2000c1f5900 */
[----:B------:R-:W-:Y:S01]  /*1a00*/  MOV R0, 0x8 ;  /* 0x0000000800007802 */ /* 0x000fe20000000f00 */
[----:B------:R-:W0:Y:S01]  /*1a10*/  LDCU.64 UR4, c[0x4][0x78] ;  /* 0x01000f00ff0477ac */ /* 0x000e220008000a00 */
[----:B-1----:R-:W-:Y:S02]  /*1a20*/  IMAD.MOV.U32 R6, RZ, RZ, R18 ;  /* 0x000000ffff067224 */ /* 0x002fe400078e0012 */
[----:B------:R1:W3:Y:S01]  /*1a30*/  LDC.64 R10, c[0x4][R0] ;  /* 0x01000000000a7b82 */ /* 0x0002e20000000a00 */
[----:B------:R-:W-:Y:S02]  /*1a40*/  IMAD.MOV.U32 R7, RZ, RZ, R19 ;  /* 0x000000ffff077224 */ /* 0x000fe400078e0013 */
[----:B0-----:R-:W-:Y:S02]  /*1a50*/  IMAD.U32 R4, RZ, RZ, UR4 ;  /* 0x00000004ff047e24 */ /* 0x001fe4000f8e00ff */
[----:B------:R-:W-:Y:S01]  /*1a60*/  IMAD.U32 R5, RZ, RZ, UR5 ;  /* 0x00000005ff057e24 */ /* 0x000fe2000f8e00ff */
[----:B--23--:R1:W-:Y:S06]  /*1a70*/  STL [R1+0x240], R8 ;  /* 0x0002400801007387 */ /* 0x00c3ec0000100800 */
[----:B------:R-:W-:-:S07]  /*1a80*/  LEPC R20, `(.L_x_9) ;  /* 0x000000001014794e */ /* 0x000fce0000000000 */
[----:B-1----:R-:W-:Y:S05]  /*1a90*/  CALL.ABS.NOINC R10 ;  /* 0x000000000a007343 */ /* 0x002fea0003c00000 */
.L_x_9:
[----:B------:R-:W0:Y:S02]  /*1aa0*/  LDC.64 R10, c[0x4][0x58] ;  /* 0x01001600ff0a7b82 */ /* 0x000e240000000a00 */
[----:B0-----:R-:W2:Y:S06]  /*1ab0*/  LDG.E.64 R4, desc[UR36][R10.64] ;  /* 0x000000240a047981 */ /* 0x001eac000c1e1b00 */
[----:B------:R-:W0:Y:S01]  /*1ac0*/  S2UR UR5, SR_CgaCtaId ;  /* 0x00000000000579c3 */ /* 0x000e220000008800 */
[----:B------:R-:W-:Y:S02]  /*1ad0*/  UMOV UR4, 0x400 ;  /* 0x0000040000047882 */ /* 0x000fe40000000000 */
[----:B0-----:R-:W-:-:S09]  /*1ae0*/  ULEA UR4, UR5, UR4, 0x18 ;  /* 0x0000000405047291 */ /* 0x001fd2000f8ec0ff */
[----:B------:R-:W2:Y:S04]  /*1af0*/  LDS R3, [UR4+0x3d0] ;  /* 0x0003d004ff037984 */ /* 0x000ea80008000800 */
[----:B--2---:R-:W-:Y:S04]  /*1b00*/  ST.E.STRONG.SYS desc[UR36][R4.64], R3 ;  /* 0x0000000304007985 */ /* 0x004fe8000c115924 */
[----:B------:R-:W2:Y:S04]  /*1b10*/  LDG.E.64 R6, desc[UR36][R10.64] ;  /* 0x000000240a067981 */ /* 0x000ea8000c1e1b00 */
[----:B------:R-:W2:Y:S04]  /*1b20*/  LDS R13, [UR4+0x3d4] ;  /* 0x0003d404ff0d7984 */ /* 0x000ea80008000800 */
[----:B--2---:R-:W-:Y:S04]  /*1b30*/  ST.E.STRONG.SYS desc[UR36][R6.64+0x4], R13 ;  /* 0x0000040d06007985 */ /* 0x004fe8000c115924 */
[----:B------:R-:W2:Y:S04]  /*1b40*/  LDG.E.64 R8, desc[UR36][R10.64] ;  /* 0x000000240a087981 */ /* 0x000ea8000c1e1b00 */
[----:B------:R-:W2:Y:S04]  /*1b50*/  LDS R15, [UR4+0x3d8] ;  /* 0x0003d804ff0f7984 */ /* 0x000ea80008000800 */
[----:B--2---:R-:W-:Y:S04]  /*1b60*/  ST.E.STRONG.SYS desc[UR36][R8.64+0x8], R15 ;  /* 0x0000080f08007985 */ /* 0x004fe8000c115924 */
[----:B------:R-:W0:Y:S04]  /*1b70*/  LDS R17, [UR4+0x3dc] ;  /* 0x0003dc04ff117984 */ /* 0x000e280008000800 */
[----:B0-----:R-:W-:Y:S04]  /*1b80*/  ST.E.STRONG.SYS desc[UR36][R8.64+0xc], R17 ;  /* 0x00000c1108007985 */ /* 0x001fe8000c115924 */
        /* <DEDUP_REMOVED lines=65> */
[----:B0-----:R0:W-:Y:S04]  /*1fa0*/  ST.E.STRONG.SYS desc[UR36][R8.64+0x90], R5 ;  /* 0x0000900508007985 */ /* 0x0011e8000c115924 */
[----:B------:R-:W1:Y:S01]  /*1fb0*/  LDS R7, [UR4+0x464] ;  /* 0x00046404ff077984 */ /* 0x000e620008000800 */
[----:B0-----:R-:W0:Y:S03]  /*1fc0*/  LDC.64 R4, c[0x4][0x68] ;  /* 0x01001a00ff047b82 */ /* 0x001e260000000a00 */
[----:B-1----:R-:W-:Y:S04]  /*1fd0*/  ST.E.STRONG.SYS desc[UR36][R8.64+0x94], R7 ;  /* 0x0000940708007985 */ /* 0x002fe8000c115924 */
[----:B------:R-:W1:Y:S04]  /*1fe0*/  LDS R11, [UR4+0x468] ;  /* 0x00046804ff0b7984 */ /* 0x000e680008000800 */
        /* <DEDUP_REMOVED lines=10> */
[----:B-1----:R1:W-:Y:S04]  /*2090*/  ST.E.STRONG.SYS desc[UR36][R8.64+0xac], R7 ;  /* 0x0000ac0708007985 */ /* 0x0023e8000c115924 */
[----:B------:R-:W2:Y:S01]  /*20a0*/  LDS R11, [UR4+0x480] ;  /* 0x00048004ff0b7984 */ /* 0x000ea20008000800 */
[----:B-1----:R-:W-:-:S03]  /*20b0*/  IMAD.MOV.U32 R7, RZ, RZ, 0x1f4 ;  /* 0x000001f4ff077424 */ /* 0x002fc600078e00ff */
[----:B--2---:R-:W-:Y:S04]  /*20c0*/  ST.E.STRONG.SYS desc[UR36][R8.64+0xb0], R11 ;  /* 0x0000b00b08007985 */ /* 0x004fe8000c115924 */
[----:B------:R-:W1:Y:S04]  /*20d0*/  LDS R13, [UR4+0x484] ;  /* 0x00048404ff0d7984 */ /* 0x000e680008000800 */
[----:B-1----:R-:W-:Y:S04]  /*20e0*/  ST.E.STRONG.SYS desc[UR36][R8.64+0xb4], R13 ;  /* 0x0000b40d08007985 */ /* 0x002fe8000c115924 */
[----:B------:R-:W1:Y:S04]  /*20f0*/  LDS R15, [UR4+0x488] ;  /* 0x00048804ff0f7984 */ /* 0x000e680008000800 */
[----:B-1----:R-:W-:Y:S04]  /*2100*/  ST.E.STRONG.SYS desc[UR36][R8.64+0xb8], R15 ;  /* 0x0000b80f08007985 */ /* 0x002fe8000c115924 */
[----:B------:R-:W1:Y:S04]  /*2110*/  LDS R3, [UR4+0x48c] ;  /* 0x00048c04ff037984 */ /* 0x000e680008000800 */
[----:B-1----:R2:W-:Y:S04]  /*2120*/  ST.E.STRONG.SYS desc[UR36][R8.64+0xbc], R3 ;  /* 0x0000bc0308007985 */ /* 0x0025e8000c115924 */
[----:B------:R-:W3:Y:S04]  /*2130*/  LDS R17, [UR4+0x490] ;  /* 0x00049004ff117984 */ /* 0x000ee80008000800 */
[----:B0-----:R2:W-:Y:S02]  /*2140*/  STG.E.STRONG.SYS desc[UR36][R4.64], R7 ;  /* 0x0000000704007986 */ /* 0x0015e4000c115924 */
.L_x_8:
[----:B0-2---:R-:W0:Y:S01]  /*2150*/  LDC.64 R8, c[0x4][0x60] ;  /* 0x01001800ff087b82 */ /* 0x005e220000000a00 */
[----:B-1----:R-:W-:Y:S01]  /*2160*/  MOV R3, 0x8 ;  /* 0x0000000800037802 */ /* 0x002fe20000000f00 */
[----:B------:R-:W1:Y:S01]  /*2170*/  LDCU.64 UR4, c[0x4][0x80] ;  /* 0x01001000ff0477ac */ /* 0x000e620008000a00 */
[----:B0-----:R-:W2:Y:S05]  /*2180*/  LDG.E.STRONG.SYS R0, desc[UR36][R8.64] ;  /* 0x0000002408007981 */ /* 0x001eaa000c1f5900 */
[----:B------:R0:W4:Y:S01]  /*2190*/  LDC.64 R10, c[0x4][R3] ;  /* 0x01000000030a7b82 */ /* 0x0001220000000a00 */
[----:B-1----:R-:W-:Y:S01]  /*21a0*/  IMAD.U32 R4, RZ, RZ, UR4 ;  /* 0x00000004ff047e24 */ /* 0x002fe2000f8e00ff */
[----:B---3--:R0:W-:Y:S01]  /*21b0*/  STL.64 [R1+0x240], R16 ;  /* 0x0002401001007387 */ /* 0x0081e20000100a00 */
[----:B------:R-:W-:-:S02]  /*21c0*/  IMAD.U32 R5, RZ, RZ, UR5 ;  /* 0x00000005ff057e24 */ /* 0x000fc4000f8e00ff */
[----:B------:R-:W-:Y:S02]  /*21d0*/  IMAD.MOV.U32 R6, RZ, RZ, R18 ;  /* 0x000000ffff067224 */ /* 0x000fe400078e0012 */
[----:B------:R-:W-:Y:S01]  /*21e0*/  IMAD.MOV.U32 R7, RZ, RZ, R19 ;  /* 0x000000ffff077224 */ /* 0x000fe200078e0013 */
[----:B--2-4-:R0:W-:Y:S06]  /*21f0*/  STL [R1+0x248], R0 ;  /* 0x0002480001007387 */ /* 0x0141ec0000100800 */
[----:B------:R-:W-:-:S07]  /*2200*/  LEPC R20, `(.L_x_7) ;  /* 0x000000001014794e */ /* 0x000fce0000000000 */
[----:B0-----:R-:W-:Y:S05]  /*2210*/  CALL.ABS.NOINC R10 ;  /* 0x000000000a007343 */ /* 0x001fea0003c00000 */
.L_x_7:
[----:B------:R-:W-:Y:S05]  /*2220*/  BSYNC.RECONVERGENT B6 ;  /* 0x0000000000067941 */ /* 0x000fea0003800200 */
.L_x_6:
[----:B------:R-:W2:Y:S02]  /*2230*/  LDCU UR4, c[0x0][0x3a0] ;  /* 0x00007400ff0477ac */ /* 0x000ea40008000800 */
[----:B--2---:R-:W-:-:S09]  /*2240*/  UISETP.GE.AND UP0, UPT, UR4, 0x1, UPT ;  /* 0x000000010400788c */ /* 0x004fd2000bf06270 */
[----:B------:R-:W-:Y:S05]  /*2250*/  BRA.U !UP0, `(.L_x_10) ;  /* 0x0000027108f07547 */ /* 0x000fea000b800000 */
[----:B------:R-:W2:Y:S01]  /*2260*/  S2UR UR5, SR_CgaCtaId ;  /* 0x00000000000579c3 */ /* 0x000ea20000008800 */
[----:B------:R-:W-:Y:S01]  /*2270*/  UMOV UR4, 0x400 ;  /* 0x0000040000047882 */ /* 0x000fe20000000000 */
[----:B------:R-:W-:Y:S02]  /*2280*/  IMAD.MOV.U32 R58, RZ, RZ, RZ ;  /* 0x000000ffff3a7224 */ /* 0x000fe400078e00ff */
[C---:B------:R-:W-:Y:S02]  /*2290*/  VIADD R59, R1.reuse, 0x180 ;  /* 0x00000180013b7836 */ /* 0x040fe40000000000 */
[C---:B------:R-:W-:Y:S02]  /*22a0*/  VIADD R60, R1.reuse, 0xc0 ;  /* 0x000000c0013c7836 */ /* 0x040fe40000000000 */
[C---:B------:R-:W-:Y:S02]  /*22b0*/  VIADD R61, R1.reuse, 0x250 ;  /* 0x00000250013d7836 */ /* 0x040fe40000000000 */
[----:B------:R-:W-:-:S02]  /*22c0*/  VIADD R62, R1, 0x310 ;  /* 0x00000310013e7836 */ /* 0x000fc40000000000 */
[C---:B------:R-:W-:Y:S02]  /*22d0*/  VIADD R63, R1.reuse, 0x3d0 ;  /* 0x000003d0013f7836 */ /* 0x040fe40000000000 */
[----:B------:R-:W-:Y:S02]  /*22e0*/  VIADD R64, R1, 0x490 ;  /* 0x0000049001407836 */ /* 0x000fe40000000000 */
[----:B------:R-:W-:Y:S02]  /*22f0*/  IMAD.U32 R24, RZ, RZ, UR4 ;  /* 0x00000004ff187e24 */ /* 0x000fe4000f8e00ff */
[----:B--2---:R-:W-:-:S07]  /*2300*/  IMAD.U32 R25, RZ, RZ, UR5 ;  /* 0x00000005ff197e24 */ /* 0x004fce000f8e00ff */
.L_x_153:
[----:B0-----:R-:W0:Y:S01]  /*2310*/  LDC.64 R4, c[0x4][0x70] ;  /* 0x01001c00ff047b82 */ /* 0x001e220000000a00 */
[----:B------:R-:W-:Y:S01]  /*2320*/  ISETP.NE.AND P0, PT, R56, RZ, PT ;  /* 0x000000ff3800720c */ /* 0x000fe20003f05270 */
[----:B------:R-:W-:Y:S05]  /*2330*/  YIELD ;  /* 0x0000000000007946 */ /* 0x000fea0003800000 */
[----:B------:R-:W2:Y:S01]  /*2340*/  LDCU UR4, c[0x0][0x3a0] ;  /* 0x00007400ff0477ac */ /* 0x000ea20008000800 */
[----:B------:R-:W-:-:S06]  /*2350*/  VIADD R58, R58, 0x1 ;  /* 0x000000013a3a7836 */ /* 0x000fcc0000000000 */
[----:B-1----:R-:W-:-:S05]  /*2360*/  @!P0 IMAD.MOV.U32 R3, RZ, RZ, 0x1f4 ;  /* 0x000001f4ff038424 */ /* 0x002fca00078e00ff */
[----:B0-----:R0:W-:Y:S01]  /*2370*/  @!P0 STG.E.STRONG.SYS desc[UR36][R4.64], R3 ;  /* 0x0000000304008986 */ /* 0x0011e2000c115924 */
[----:B--2---:R-:W-:-:S04]  /*2380*/  ISETP.NE.AND P0, PT, R58, UR4, PT ;  /* 0x000000043a007c0c */ /* 0x004fc8000bf05270 */
[----:B------:R-:W-:-:S09]  /*2390*/  P2R R65, PR, RZ, 0x1 ;  /* 0x00000001ff417803 */ /* 0x000fd20000000000 */
.L_x_11:
[----:B------:R-:W2:Y:S01]  /*23a0*/  LDG.E.STRONG.SYS R0, desc[UR36][R4.64] ;  /* 0x0000002404007981 */ /* 0x000ea2000c1f5900 */
[----:B------:R-:W-:Y:S05]  /*23b0*/  YIELD ;  /* 0x0000000000007946 */ /* 0x000fea0003800000 */
[----:B--2---:R-:W-:-:S13]  /*23c0*/  ISETP.NE.AND P0, PT, R0, 0x1f4, PT ;  /* 0x000001f40000780c */ /* 0x004fda0003f05270 */
[----:B------:R-:W-:Y:S05]  /*23d0*/  @P0 BRA `(.L_x_11) ;  /* 0xfffffffc00f00947 */ /* 0x000fea000383ffff */
[----:B------:R-:W-:Y:S01]  /*23e0*/  LEA R0, R25, R24, 0x18 ;  /* 0x0000001819007211 */ /* 0x000fe200078ec0ff */
[----:B0-----:R-:W0:Y:S01]  /*23f0*/  S2R R4, SR_LANEID ;  /* 0x0000000000047919 */ /* 0x001e220000000000 */
[----:B------:R-:W-:Y:S01]  /*2400*/  VOTEU.ANY UR4, UPT, PT ;  /* 0x0000000000047886 */ /* 0x000fe200038e0100 */
[----:B------:R-:W-:Y:S01]  /*2410*/  UMOV UR5, 0x400 ;  /* 0x0000040000057882 */ /* 0x000fe20000000000 */
[----:B------:R-:W-:Y:S01]  /*2420*/  UFLO.U32 UR4, UR4 ;  /* 0x00000004000472bd */ /* 0x000fe200080e0000 */
[----:B------:R-:W-:Y:S01]  /*2430*/  IMAD R8, R23, 0xc0, R0 ;  /* 0x000000c017087824 */ /* 0x000fe200078e0200 */
[----:B------:R-:W-:Y:S01]  /*2440*/  STS.128 [R0+0x310], RZ ;  /* 0x000310ff00007388 */ /* 0x000fe20000000c00 */
[----:B------:R-:W-:-:S03]  /*2450*/  IMAD.U32 R22, RZ, RZ, UR5 ;  /* 0x00000005ff167e24 */ /* 0x000fc6000f8e00ff */
[----:B------:R-:W-:Y:S04]  /*2460*/  STS.128 [R0+0x320], RZ ;  /* 0x000320ff00007388 */ /* 0x000fe80000000c00 */
[----:B------:R-:W-:Y:S04]  /*2470*/  STS.128 [R0+0x330], RZ ;  /* 0x000330ff00007388 */ /* 0x000fe80000000c00 */
[----:B------:R-:W-:Y:S04]  /*2480*/  STS.128 [R0+0x340], RZ ;  /* 0x000340ff00007388 */ /* 0x000fe80000000c00 */
[----:B------:R-:W-:Y:S04]  /*2490*/  STS.128 [R0+0x350], RZ ;  /* 0x000350ff00007388 */ /* 0x000fe80000000c00 */
[----:B------:R-:W-:Y:S04]  /*24a0*/  STS.128 [R0+0x360], RZ ;  /* 0x000360ff00007388 */ /* 0x000fe80000000c00 */
[----:B------:R-:W-:Y:S01]  /*24b0*/  STS.128 [R0+0x370], RZ ;  /* 0x000370ff00007388 */ /* 0x000fe20000000c00 */
[----:B0-----:R-:W-:-:S03]  /*24c0*/  ISETP.EQ.U32.AND P0, PT, R4, UR4, PT ;  /* 0x0000000404007c0c */ /* 0x001fc6000bf02070 */
[----:B------:R-:W-:Y:S01]  /*24d0*/  STS.128 [R0+0x380], RZ ;  /* 0x000380ff00007388 */ /* 0x000fe20000000c00 */
[----:B------:R-:W-:-:S03]  /*24e0*/  VIADD R4, R22, 0x310 ;  /* 0x0000031016047836 */ /* 0x000fc60000000000 */
[----:B------:R-:W-:Y:S04]  /*24f0*/  STS.128 [R0+0x390], RZ ;  /* 0x000390ff00007388 */ /* 0x000fe80000000c00 */
[----:B------:R-:W-:Y:S04]  /*2500*/  STS.128 [R0+0x3a0], RZ ;  /* 0x0003a0ff00007388 */ /* 0x000fe80000000c00 */
[----:B------:R-:W-:Y:S04]  /*2510*/  STS.128 [R0+0x3b0], RZ ;  /* 0x0003b0ff00007388 */ /* 0x000fe80000000c00 */
[----:B------:R-:W-:Y:S04]  /*2520*/  STS.128 [R0+0x3c0], RZ ;  /* 0x0003c0ff00007388 */ /* 0x000fe80000000c00 */
[----:B------:R-:W0:Y:S01]  /*2530*/  LDS R3, [R8] ;  /* 0x0000000008037984 */ /* 0x000e220000000800 */
[----:B------:R-:W1:Y:S02]  /*2540*/  S2R R5, SR_CgaCtaId ;  /* 0x0000000000057919 */ /* 0x000e640000008800 */
[----:B-1----:R-:W-:Y:S01]  /*2550*/  LEA R4, R5, R4, 0x18 ;  /* 0x0000000405047211 */ /* 0x002fe200078ec0ff */
[----:B0-----:R-:W0:Y:S02]  /*2560*/  REDUX.SUM UR6, R3 ;  /* 0x00000000030673c4 */ /* 0x001e24000000c000 */
[----:B0-----:R-:W-:-:S05]  /*2570*/  IMAD.U32 R7, RZ, RZ, UR6 ;  /* 0x00000006ff077e24 */ /* 0x001fca000f8e00ff */
[----:B------:R-:W-:Y:S04]  /*2580*/  @P0 ATOMS.ADD RZ, [R4], R7 ;  /* 0x0000000704ff038c */ /* 0x000fe80000000000 */
[----:B------:R-:W0:Y:S02]  /*2590*/  LDS R5, [R8+0x4] ;  /* 0x0000040008057984 */ /* 0x000e240000000800 */
[----:B0-----:R-:W0:Y:S02]  /*25a0*/  REDUX.SUM UR4, R5 ;  /* 0x00000000050473c4 */ /* 0x001e24000000c000 */
[----:B0-----:R-:W-:-:S05]  /*25b0*/  IMAD.U32 R9, RZ, RZ, UR4 ;  /* 0x00000004ff097e24 */ /* 0x001fca000f8e00ff */
[----:B------:R-:W-:Y:S04]  /*25c0*/  @P0 ATOMS.ADD RZ, [R4+0x4], R9 ;  /* 0x0000040904ff038c */ /* 0x000fe80000000000 */
        /* <DEDUP_REMOVED lines=183> */
[----:B------:R0:W-:Y:S01]  /*3140*/  @P0 ATOMS.ADD RZ, [R4+0xbc], R11 ;  /* 0x0000bc0b04ff038c */ /* 0x0001e20000000000 */
[----:B------:R-:W-:Y:S01]  /*3150*/  ISETP.NE.AND P0, PT, R23, RZ, PT ;  /* 0x000000ff1700720c */ /* 0x000fe20003f05270 */
[----:B------:R-:W-:Y:S05]  /*3160*/  WARPSYNC.ALL ;  /* 0x0000000000007948 */ /* 0x000fea0003800000 */
[----:B------:R-:W-:Y:S01]  /*3170*/  BSSY.RECONVERGENT B0, `(.L_x_12) ;  /* 0x000047b000007945 */ /* 0x000fe20003800200 */
[----:B------:R-:W-:Y:S06]  /*3180*/  BAR.SYNC.DEFER_BLOCKING 0x0 ;  /* 0x0000000000007b1d */ /* 0x000fec0000010000 */
[----:B0-----:R-:W-:Y:S05]  /*3190*/  @P0 BRA `(.L_x_13) ;  /* 0x0000004400e00947 */ /* 0x001fea0003800000 */
[----:B------:R-:W0:Y:S01]  /*31a0*/  LDS R8, [R0+0x310] ;  /* 0x0003100000087984 */ /* 0x000e220000000800 */
[----:B------:R-:W-:Y:S02]  /*31b0*/  IMAD.MOV.U32 R4, RZ, RZ, -0x1 ;  /* 0xffffffffff047424 */ /* 0x000fe400078e00ff */
[----:B------:R-:W-:Y:S01]  /*31c0*/  IMAD.MOV.U32 R5, RZ, RZ, -0x1 ;  /* 0xffffffffff057424 */ /* 0x000fe200078e00ff */
[----:B------:R-:W-:Y:S01]  /*31d0*/  STL.128 [R1+0xc0], RZ ;  /* 0x0000c0ff01007387 */ /* 0x000fe20000100c00 */
[----:B------:R-:W-:Y:S02]  /*31e0*/  IMAD.MOV.U32 R6, RZ, RZ, -0x1 ;  /* 0xffffffffff067424 */ /* 0x000fe400078e00ff */
[----:B------:R-:W-:Y:S01]  /*31f0*/  IMAD.MOV.U32 R7, RZ, RZ, -0x1 ;  /* 0xffffffffff077424 */ /* 0x000fe200078e00ff */
[----:B------:R-:W-:Y:S04]  /*3200*/  STL.128 [R1+0xd0], RZ ;  /* 0x0000d0ff01007387 */ /* 0x000fe80000100c00 */
[----:B------:R-:W-:Y:S04]  /*3210*/  STL.128 [R1], R4 ;  /* 0x0000000401007387 */ /* 0x000fe80000100c00 */
[----:B------:R-:W-:Y:S04]  /*3220*/  STL.128 [R1+0x10], R4 ;  /* 0x0000100401007387 */ /* 0x000fe80000100c00 */
[----:B------:R-:W-:Y:S04]  /*3230*/  STL.128 [R1+0x20], R4 ;  /* 0x0000200401007387 */ /* 0x000fe80000100c00 */
[----:B------:R-:W-:Y:S04]  /*3240*/  STL.128 [R1+0x30], R4 ;  /* 0x0000300401007387 */ /* 0x000fe80000100c00 */
[----:B------:R-:W-:Y:S04]  /*3250*/  STL.128 [R1+0x40], R4 ;  /* 0x0000400401007387 */ /* 0x000fe80000100c00 */
[----:B------:R-:W-:Y:S04]  /*3260*/  STL.128 [R1+0x50], R4 ;  /* 0x0000500401007387 */ /* 0x000fe80000100c00 */
[----:B------:R-:W-:Y:S01]  /*3270*/  STL.128 [R1+0x60], R4 ;  /* 0x0000600401007387 */ /* 0x000fe20000100c00 */
[----:B0-----:R-:W-:-:S03]  /*3280*/  SHF.R.S32.HI R3, RZ, 0x1f, R8 ;  /* 0x0000001fff037819 */ /* 0x001fc60000011408 */
[----:B------:R-:W-:Y:S01]  /*3290*/  STL.128 [R1+0x70], R4 ;  /* 0x0000700401007387 */ /* 0x000fe20000100c00 */
[----:B------:R-:W-:-:S03]  /*32a0*/  LEA.HI R3, R3, R8, RZ, 0x2 ;  /* 0x0000000803037211 */ /* 0x000fc600078f10ff */
[----:B------:R-:W-:Y:S01]  /*32b0*/  STL.128 [R1+0x80], R4 ;  /* 0x0000800401007387 */ /* 0x000fe20000100c00 */
[----:B------:R-:W-:-:S03]  /*32c0*/  SHF.R.S32.HI R75, RZ, 0x2, R3 ;  /* 0x00000002ff4b7819 */ /* 0x000fc60000011403 */
[----:B------:R-:W-:Y:S02]  /*32d0*/  STL.128 [R1+0x90], R4 ;  /* 0x0000900401007387 */ /* 0x000fe40000100c00 */
[----:B------:R-:W-:Y:S02]  /*32e0*/  IMAD R3, R75, 0x4, R60 ;  /* 0x000000044b037824 */ /* 0x000fe400078e023c */
[----:B------:R-:W-:Y:S04]  /*32f0*/  STL.128 [R1+0xa0], R4 ;  /* 0x0000a00401007387 */ /* 0x000fe80000100c00 */
[----:B------:R0:W-:Y:S04]  /*3300*/  STL.128 [R1+0xb0], R4 ;  /* 0x0000b00401007387 */ /* 0x0001e80000100c00 */
[----:B------:R-:W-:Y:S04]  /*3310*/  STL.128 [R1+0xe0], RZ ;  /* 0x0000e0ff01007387 */ /* 0x000fe80000100c00 */
        /* <DEDUP_REMOVED lines=9> */
[----:B0-----:R-:W2:Y:S04]  /*33b0*/  LDL R5, [R3] ;  /* 0x0000000003057983 */ /* 0x001ea80000100800 */
[----:B------:R-:W0:Y:S04]  /*33c0*/  LDS R7, [R0+0x314] ;  /* 0x0003140000077984 */ /* 0x000e280000000800 */
[----:B------:R-:W-:Y:S04]  /*33d0*/  LDS R10, [R0+0x31c] ;  /* 0x00031c00000a7984 */ /* 0x000fe80000000800 */
[----:B------:R-:W-:Y:S04]  /*33e0*/  LDS R36, [R0+0x384] ;  /* 0x0003840000247984 */ /* 0x000fe80000000800 */
[----:B------:R-:W-:Y:S04]  /*33f0*/  LDS R40, [R0+0x388] ;  /* 0x0003880000287984 */ /* 0x000fe80000000800 */
[----:B------:R-:W-:Y:S04]  /*3400*/  LDS R48, [R0+0x38c] ;  /* 0x00038c0000307984 */ /* 0x000fe80000000800 */
[----:B------:R-:W-:Y:S04]  /*3410*/  LDS R50, [R0+0x394] ;  /* 0x0003940000327984 */ /* 0x000fe80000000800 */
[----:B------:R-:W-:Y:S04]  /*3420*/  LDS R51, [R0+0x398] ;  /* 0x0003980000337984 */ /* 0x000fe80000000800 */
[----:B------:R-:W-:Y:S04]  /*3430*/  LDS R53, [R0+0x39c] ;  /* 0x00039c0000357984 */ /* 0x000fe80000000800 */
[----:B------:R-:W-:Y:S04]  /*3440*/  LDS R67, [R0+0x3a4] ;  /* 0x0003a40000437984 */ /* 0x000fe80000000800 */
[----:B------:R-:W-:Y:S01]  /*3450*/  LDS R70, [R0+0x3a8] ;  /* 0x0003a80000467984 */ /* 0x000fe20000000800 */
[----:B0-----:R-:W-:-:S03]  /*3460*/  SHF.R.S32.HI R4, RZ, 0x1f, R7 ;  /* 0x0000001fff047819 */ /* 0x001fc60000011407 */
[----:B------:R-:W-:Y:S01]  /*3470*/  LDS R71, [R0+0x3ac] ;  /* 0x0003ac0000477984 */ /* 0x000fe20000000800 */
[----:B------:R-:W-:-:S03]  /*3480*/  LEA.HI R4, R4, R7, RZ, 0x2 ;  /* 0x0000000704047211 */ /* 0x000fc600078f10ff */
[----:B------:R-:W-:Y:S01]  /*3490*/  LDS R95, [R0+0x3b4] ;  /* 0x0003b400005f7984 */ /* 0x000fe20000000800 */
[----:B------:R-:W-:-:S03]  /*34a0*/  SHF.R.S32.HI R69, RZ, 0x2, R4 ;  /* 0x00000002ff457819 */ /* 0x000fc60000011404 */
[----:B------:R-:W0:Y:S02]  /*34b0*/  LDS R7, [R0+0x318] ;  /* 0x0003180000077984 */ /* 0x000e240000000800 */
[----:B------:R-:W-:Y:S02]  /*34c0*/  IMAD R4, R69, 0x4, R60 ;  /* 0x0000000445047824 */ /* 0x000fe400078e023c */
[----:B------:R-:W-:Y:S04]  /*34d0*/  LDS R94, [R0+0x3b8] ;  /* 0x0003b800005e7984 */ /* 0x000fe80000000800 */
[----:B------:R-:W-:Y:S04]  /*34e0*/  LDS R97, [R0+0x3bc] ;  /* 0x0003bc0000617984 */ /* 0x000fe80000000800 */
[----:B------:R-:W-:Y:S01]  /*34f0*/  LDS R98, [R0+0x3c4] ;  /* 0x0003c40000627984 */ /* 0x000fe20000000800 */
[----:B--2---:R-:W-:-:S05]  /*3500*/  VIADD R6, R5, 0x1 ;  /* 0x0000000105067836 */ /* 0x004fca0000000000 */
[----:B------:R-:W-:Y:S04]  /*3510*/  STL [R3], R6 ;  /* 0x0000000603007387 */ /* 0x000fe80000100800 */
[----:B------:R-:W2:Y:S01]  /*3520*/  LDL R5, [R4] ;  /* 0x0000000004057983 */ /* 0x000ea20000100800 */
[----:B0-----:R-:W-:-:S04]  /*3530*/  SHF.R.S32.HI R8, RZ, 0x1f, R7 ;  /* 0x0000001fff087819 */ /* 0x001fc80000011407 */
[----:B------:R-:W-:-:S04]  /*3540*/  LEA.HI R8, R8, R7, RZ, 0x2 ;  /* 0x0000000708087211 */ /* 0x000fc800078f10ff */
[----:B------:R-:W-:-:S05]  /*3550*/  SHF.R.S32.HI R41, RZ, 0x2, R8 ;  /* 0x00000002ff297819 */ /* 0x000fca0000011408 */
[----:B------:R-:W-:Y:S02]  /*3560*/  IMAD R24, R41, 0x4, R60 ;  /* 0x0000000429187824 */ /* 0x000fe400078e023c */
[----:B--2---:R-:W-:-:S05]  /*3570*/  VIADD R7, R5, 0x1 ;  /* 0x0000000105077836 */ /* 0x004fca0000000000 */
[----:B------:R-:W-:Y:S04]  /*3580*/  STL [R4], R7 ;  /* 0x0000000704007387 */ /* 0x000fe80000100800 */
[----:B------:R-:W2:Y:S01]  /*3590*/  LDL R8, [R24] ;  /* 0x0000000018087983 */ /* 0x000ea20000100800 */
[----:B------:R-:W-:-:S04]  /*35a0*/  SHF.R.S32.HI R5, RZ, 0x1f, R10 ;  /* 0x0000001fff057819 */ /* 0x000fc8000001140a */
[----:B------:R-:W-:Y:S02]  /*35b0*/  LEA.HI R5, R5, R10, RZ, 0x2 ;  /* 0x0000000a05057211 */ /* 0x000fe400078f10ff */
[----:B------:R-:W-:Y:S02]  /*35c0*/  LDS R10, [R0+0x328] ;  /* 0x00032800000a7984 */ /* 0x000fe40000000800 */
[----:B------:R-:W-:Y:S02]  /*35d0*/  SHF.R.S32.HI R93, RZ, 0x2, R5 ;  /* 0x00000002ff5d7819 */ /* 0x000fe40000011405 */
[----:B------:R-:W0:Y:S03]  /*35e0*/  LDS R5, [R0+0x320] ;  /* 0x0003200000057984 */ /* 0x000e260000000800 */
[----:B------:R-:W-:Y:S02]  /*35f0*/  IMAD R30, R93, 0x4, R60 ;  /* 0x000000045d1e7824 */ /* 0x000fe400078e023c */
[----:B--2---:R-:W-:-:S05]  /*3600*/  VIADD R9, R8, 0x1 ;  /* 0x0000000108097836 */ /* 0x004fca0000000000 */
[----:B------:R-:W-:Y:S04]  /*3610*/  STL [R24], R9 ;  /* 0x0000000918007387 */ /* 0x000fe80000100800 */
[----:B------:R-:W2:Y:S01]  /*3620*/  LDL R8, [R30] ;  /* 0x000000001e087983 */ /* 0x000ea20000100800 */
[----:B0-----:R-:W-:-:S04]  /*3630*/  SHF.R.S32.HI R6, RZ, 0x1f, R5 ;  /* 0x0000001fff067819 */ /* 0x001fc80000011405 */
[----:B------:R-:W-:-:S04]  /*3640*/  LEA.HI R6, R6, R5, RZ, 0x2 ;  /* 0x0000000506067211 */ /* 0x000fc800078f10ff */
[----:B------:R-:W-:-:S05]  /*3650*/  SHF.R.S32.HI R43, RZ, 0x2, R6 ;  /* 0x00000002ff2b7819 */ /* 0x000fca0000011406 */
[----:B------:R-:W-:Y:S02]  /*3660*/  IMAD R25, R43, 0x4, R60 ;  /* 0x000000042b197824 */ /* 0x000fe400078e023c */
[----:B--2---:R-:W-:Y:S02]  /*3670*/  VIADD R7, R8, 0x1 ;  /* 0x0000000108077836 */ /* 0x004fe40000000000 */
[----:B------:R-:W0:Y:S04]  /*3680*/  LDS R8, [R0+0x324] ;  /* 0x0003240000087984 */ /* 0x000e280000000800 */
[----:B------:R1:W-:Y:S04]  /*3690*/  STL [R30], R7 ;  /* 0x000000071e007387 */ /* 0x0003e80000100800 */
        /* <DEDUP_REMOVED lines=10> */
[----:B------:R-:W0:Y:S02]  /*3740*/  LDS R10, [R0+0x32c] ;  /* 0x00032c00000a7984 */ /* 0x000e240000000800 */
[----:B------:R-:W-:-:S05]  /*3750*/  SHF.R.S32.HI R92, RZ, 0x2, R5 ;  /* 0x00000002ff5c7819 */ /* 0x000fca0000011405 */
[----:B------:R-:W-:Y:S02]  /*3760*/  IMAD R28, R92, 0x4, R60 ;  /* 0x000000045c1c7824 */ /* 0x000fe400078e023c */
[----:B--2---:R-:W-:-:S05]  /*3770*/  VIADD R8, R8, 0x1 ;  /* 0x0000000108087836 */ /* 0x004fca0000000000 */
[----:B------:R-:W-:Y:S04]  /*3780*/  STL [R29], R8 ;  /* 0x000000081d007387 */ /* 0x000fe80000100800 */
[----:B-1----:R-:W2:Y:S01]  /*3790*/  LDL R7, [R28] ;  /* 0x000000001c077983 */ /* 0x002ea20000100800 */
[----:B0-----:R-:W-:-:S03]  /*37a0*/  SHF.R.S32.HI R5, RZ, 0x1f, R10 ;  /* 0x0000001fff057819 */ /* 0x001fc6000001140a */
[----:B------:R-:W-:Y:S01]  /*37b0*/  LDS R8, [R0+0x334] ;  /* 0x0003340000087984 */ /* 0x000fe20000000800 */
[----:B------:R-:W-:-:S03]  /*37c0*/  LEA.HI R5, R5, R10, RZ, 0x2 ;  /* 0x0000000a05057211 */ /* 0x000fc600078f10ff */
[----:B------:R-:W-:Y:S01]  /*37d0*/  LDS R10, [R0+0x33c] ;  /* 0x00033c00000a7984 */ /* 0x000fe20000000800 */
[----:B------:R-:W-:-:S03]  /*37e0*/  SHF.R.S32.HI R90, RZ, 0x2, R5 ;  /* 0x00000002ff5a7819 */ /* 0x000fc60000011405 */
[----:B------:R-:W0:Y:S02]  /*37f0*/  LDS R5, [R0+0x330] ;  /* 0x0003300000057984 */ /* 0x000e240000000800 */
[----:B------:R-:W-:Y:S02]  /*3800*/  IMAD R34, R90, 0x4, R60 ;  /* 0x000000045a227824 */ /* 0x000fe400078e023c */
[----:B--2---:R-:W-:-:S05]  /*3810*/  VIADD R7, R7, 0x1 ;  /* 0x0000000107077836 */ /* 0x004fca0000000000 */
        /* <DEDUP_REMOVED lines=39> */
[----:B------:R-:W1:Y:S01]  /*3a90*/  LDL R8, [R38] ;  /* 0x0000000026087983 */ /* 0x000e620000100800 */
[----:B------:R-:W-:-:S04]  /*3aa0*/  SHF.R.S32.HI R5, RZ, 0x1f, R10 ;  /* 0x0000001fff057819 */ /* 0x000fc8000001140a */
[----:B------:R-:W-:Y:S02]  /*3ab0*/  LEA.HI R5, R5, R10, RZ, 0x2 ;  /* 0x0000000a05057211 */ /* 0x000fe400078f10ff */
[----:B------:R-:W0:Y:S02]  /*3ac0*/  LDS R10, [R0+0x348] ;  /* 0x00034800000a7984 */ /* 0x000e240000000800 */
[----:B------:R-:W-:-:S05]  /*3ad0*/  SHF.R.S32.HI R80, RZ, 0x2, R5 ;  /* 0x00000002ff507819 */ /* 0x000fca0000011405 */
[----:B------:R-:W-:Y:S02]  /*3ae0*/  IMAD R39, R80, 0x4, R60 ;  /* 0x0000000450277824 */ /* 0x000fe400078e023c */
[----:B-1----:R-:W-:-:S05]  /*3af0*/  VIADD R7, R8, 0x1 ;  /* 0x0000000108077836 */ /* 0x002fca0000000000 */
[----:B------:R-:W-:Y:S04]  /*3b00*/  STL [R38], R7 ;  /* 0x0000000726007387 */ /* 0x000fe80000100800 */
[----:B------:R-:W2:Y:S01]  /*3b10*/  LDL R8, [R39] ;  /* 0x0000000027087983 */ /* 0x000ea20000100800 */
[----:B0-----:R-:W-:-:S04]  /*3b20*/  SHF.R.S32.HI R5, RZ, 0x1f, R10 ;  /* 0x0000001fff057819 */ /* 0x001fc8000001140a */
[----:B------:R-:W-:Y:S02]  /*3b30*/  LEA.HI R5, R5, R10, RZ, 0x2 ;  /* 0x0000000a05057211 */ /* 0x000fe400078f10ff */
[----:B------:R-:W0:Y:S02]  /*3b40*/  LDS R10, [R0+0x34c] ;  /* 0x00034c00000a7984 */ /* 0x000e240000000800 */
[----:B------:R-:W-:-:S05]  /*3b50*/  SHF.R.S32.HI R82, RZ, 0x2, R5 ;  /* 0x00000002ff527819 */ /* 0x000fca0000011405 */
[----:B------:R-:W-:Y:S02]  /*3b60*/  IMAD R42, R82, 0x4, R60 ;  /* 0x00000004522a7824 */ /* 0x000fe400078e023c */
[----:B--2---:R-:W-:-:S05]  /*3b70*/  VIADD R8, R8, 0x1 ;  /* 0x0000000108087836 */ /* 0x004fca0000000000 */
[----:B------:R-:W-:Y:S04]  /*3b80*/  STL [R39], R8 ;  /* 0x0000000827007387 */ /* 0x000fe80000100800 */
[----:B------:R-:W2:Y:S01]  /*3b90*/  LDL R6, [R42] ;  /* 0x000000002a067983 */ /* 0x000ea20000100800 */
[----:B0-----:R-:W-:-:S04]  /*3ba0*/  SHF.R.S32.HI R5, RZ, 0x1f, R10 ;  /* 0x0000001fff057819 */ /* 0x001fc8000001140a */
        /* <DEDUP_REMOVED lines=90> */
[----:B------:R-:W-:Y:S01]  /*4150*/  SHF.R.S32.HI R72, RZ, 0x2, R5 ;  /* 0x00000002ff487819 */ /* 0x000fe20000011405 */
[----:B--2---:R-:W-:-:S04]  /*4160*/  VIADD R6, R8, 0x1 ;  /* 0x0000000108067836 */ /* 0x004fc80000000000 */
[----:B------:R-:W-:Y:S01]  /*4170*/  IMAD R8, R72, 0x4, R60 ;  /* 0x0000000448087824 */ /* 0x000fe200078e023c */
[----:B------:R-:W-:Y:S04]  /*4180*/  STL [R15], R6 ;  /* 0x000000060f007387 */ /* 0x000fe80000100800 */
[----:B------:R-:W2:Y:S01]  /*4190*/  LDL R9, [R8] ;  /* 0x0000000008097983 */ /* 0x000ea20000100800 */
[----:B0-----:R-:W-:-:S04]  /*41a0*/  SHF.R.S32.HI R5, RZ, 0x1f, R10 ;  /* 0x0000001fff057819 */ /* 0x001fc8000001140a */
[----:B------:R-:W-:-:S04]  /*41b0*/  LEA.HI R5, R5, R10, RZ, 0x2 ;  /* 0x0000000a05057211 */ /* 0x000fc800078f10ff */
[----:B------:R-:W-:Y:S02]  /*41c0*/  SHF.R.S32.HI R68, RZ, 0x2, R5 ;  /* 0x00000002ff447819 */ /* 0x000fe40000011405 */
[----:B------:R-:W0:Y:S01]  /*41d0*/  LDS R5, [R0+0x380] ;  /* 0x0003800000057984 */ /* 0x000e220000000800 */
[----:B--2---:R-:W-:Y:S02]  /*41e0*/  VIADD R7, R9, 0x1 ;  /* 0x0000000109077836 */ /* 0x004fe40000000000 */
[----:B------:R-:W-:-:S03]  /*41f0*/  IMAD R9, R68, 0x4, R60 ;  /* 0x0000000444097824 */ /* 0x000fc600078e023c */
[----:B------:R1:W-:Y:S04]  /*4200*/  STL [R8], R7 ;  /* 0x0000000708007387 */ /* 0x0003e80000100800 */
[----:B------:R-:W2:Y:S01]  /*4210*/  LDL R10, [R9] ;  /* 0x00000000090a7983 */ /* 0x000ea20000100800 */
[----:B0-----:R-:W-:-:S04]  /*4220*/  SHF.R.S32.HI R6, RZ, 0x1f, R5 ;  /* 0x0000001fff067819 */ /* 0x001fc80000011405 */
[----:B------:R-:W-:-:S04]  /*4230*/  LEA.HI R6, R6, R5, RZ, 0x2 ;  /* 0x0000000506067211 */ /* 0x000fc800078f10ff */
[----:B------:R-:W-:Y:S01]  /*4240*/  SHF.R.S32.HI R55, RZ, 0x2, R6 ;  /* 0x00000002ff377819 */ /* 0x000fe20000011406 */
[----:B--2---:R-:W-:-:S04]  /*4250*/  VIADD R6, R10, 0x1 ;  /* 0x000000010a067836 */ /* 0x004fc80000000000 */
[----:B------:R-:W-:Y:S01]  /*4260*/  IMAD R10, R55, 0x4, R60 ;  /* 0x00000004370a7824 */ /* 0x000fe200078e023c */
[----:B------:R0:W-:Y:S04]  /*4270*/  STL [R9], R6 ;  /* 0x0000000609007387 */ /* 0x0001e80000100800 */
[----:B------:R-:W1:Y:S01]  /*4280*/  LDL R11, [R10] ;  /* 0x000000000a0b7983 */ /* 0x000e620000100800 */
[----:B------:R-:W-:-:S04]  /*4290*/  SHF.R.S32.HI R5, RZ, 0x1f, R36 ;  /* 0x0000001fff057819 */ /* 0x000fc80000011424 */
[----:B------:R-:W-:-:S04]  /*42a0*/  LEA.HI R5, R5, R36, RZ, 0x2 ;  /* 0x0000002405057211 */ /* 0x000fc800078f10ff */
[----:B------:R-:W-:Y:S01]  /*42b0*/  SHF.R.S32.HI R77, RZ, 0x2, R5 ;  /* 0x00000002ff4d7819 */ /* 0x000fe20000011405 */
[----:B-1----:R-:W-:-:S04]  /*42c0*/  VIADD R7, R11, 0x1 ;  /* 0x000000010b077836 */ /* 0x002fc80000000000 */
[----:B------:R-:W-:Y:S01]  /*42d0*/  IMAD R11, R77, 0x4, R60 ;  /* 0x000000044d0b7824 */ /* 0x000fe200078e023c */
[----:B------:R-:W-:Y:S04]  /*42e0*/  STL [R10], R7 ;  /* 0x000000070a007387 */ /* 0x000fe80000100800 */
[----:B------:R-:W2:Y:S01]  /*42f0*/  LDL R36, [R11] ;  /* 0x000000000b247983 */ /* 0x000ea20000100800 */
[----:B------:R-:W-:-:S04]  /*4300*/  SHF.R.S32.HI R5, RZ, 0x1f, R40 ;  /* 0x0000001fff057819 */ /* 0x000fc80000011428 */
[----:B------:R-:W-:-:S04]  /*4310*/  LEA.HI R5, R5, R40, RZ, 0x2 ;  /* 0x0000002805057211 */ /* 0x000fc800078f10ff */
[----:B------:R-:W-:-:S05]  /*4320*/  SHF.R.S32.HI R125, RZ, 0x2, R5 ;  /* 0x00000002ff7d7819 */ /* 0x000fca0000011405 */
[----:B------:R-:W-:Y:S02]  /*4330*/  IMAD R40, R125, 0x4, R60 ;  /* 0x000000047d287824 */ /* 0x000fe400078e023c */
[----:B--2---:R-:W-:-:S05]  /*4340*/  VIADD R36, R36, 0x1 ;  /* 0x0000000124247836 */ /* 0x004fca0000000000 */
[----:B------:R-:W-:Y:S04]  /*4350*/  STL [R11], R36 ;  /* 0x000000240b007387 */ /* 0x000fe80000100800 */
[----:B0-----:R-:W2:Y:S01]  /*4360*/  LDL R6, [R40] ;  /* 0x0000000028067983 */ /* 0x001ea20000100800 */
[----:B------:R-:W-:-:S04]  /*4370*/  SHF.R.S32.HI R5, RZ, 0x1f, R48 ;  /* 0x0000001fff057819 */ /* 0x000fc80000011430 */
        /* <DEDUP_REMOVED lines=12> */
[----:B------:R0:W-:Y:S04]  /*4440*/  STL [R5], R48 ;  /* 0x0000003005007387 */ /* 0x0001e80000100800 */
[----:B------:R-:W1:Y:S01]  /*4450*/  LDL R36, [R6] ;  /* 0x0000000006247983 */ /* 0x000e620000100800 */
[----:B------:R-:W-:-:S04]  /*4460*/  SHF.R.S32.HI R7, RZ, 0x1f, R50 ;  /* 0x0000001fff077819 */ /* 0x000fc80000011432 */
[----:B------:R-:W-:-:S04]  /*4470*/  LEA.HI R7, R7, R50, RZ, 0x2 ;  /* 0x0000003207077211 */ /* 0x000fc800078f10ff */
[----:B------:R-:W-:-:S05]  /*4480*/  SHF.R.S32.HI R123, RZ, 0x2, R7 ;  /* 0x00000002ff7b7819 */ /* 0x000fca0000011407 */
[----:B------:R-:W-:Y:S02]  /*4490*/  IMAD R7, R123, 0x4, R60 ;  /* 0x000000047b077824 */ /* 0x000fe400078e023c */
[----:B-1----:R-:W-:-:S05]  /*44a0*/  VIADD R45, R36, 0x1 ;  /* 0x00000001242d7836 */ /* 0x002fca0000000000 */
[----:B------:R1:W-:Y:S04]  /*44b0*/  STL [R6], R45 ;  /* 0x0000002d06007387 */ /* 0x0003e80000100800 */
[----:B------:R-:W2:Y:S01]  /*44c0*/  LDL R50, [R7] ;  /* 0x0000000007327983 */ /* 0x000ea20000100800 */
[----:B------:R-:W-:-:S04]  /*44d0*/  SHF.R.S32.HI R36, RZ, 0x1f, R51 ;  /* 0x0000001fff247819 */ /* 0x000fc80000011433 */
[----:B------:R-:W-:-:S04]  /*44e0*/  LEA.HI R36, R36, R51, RZ, 0x2 ;  /* 0x0000003324247211 */ /* 0x000fc800078f10ff */
[----:B------:R-:W-:-:S05]  /*44f0*/  SHF.R.S32.HI R109, RZ, 0x2, R36 ;  /* 0x00000002ff6d7819 */ /* 0x000fca0000011424 */
[----:B0-----:R-:W-:Y:S02]  /*4500*/  IMAD R48, R109, 0x4, R60 ;  /* 0x000000046d307824 */ /* 0x001fe400078e023c */
[----:B--2---:R-:W-:-:S05]  /*4510*/  VIADD R50, R50, 0x1 ;  /* 0x0000000132327836 */ /* 0x004fca0000000000 */
[----:B------:R-:W-:Y:S04]  /*4520*/  STL [R7], R50 ;  /* 0x0000003207007387 */ /* 0x000fe80000100800 */
[----:B------:R-:W2:Y:S01]  /*4530*/  LDL R51, [R48] ;  /* 0x0000000030337983 */ /* 0x000ea20000100800 */
[----:B------:R-:W-:-:S04]  /*4540*/  SHF.R.S32.HI R36, RZ, 0x1f, R53 ;  /* 0x0000001fff247819 */ /* 0x000fc80000011435 */
[----:B------:R-:W-:-:S04]  /*4550*/  LEA.HI R36, R36, R53, RZ, 0x2 ;  /* 0x0000003524247211 */ /* 0x000fc800078f10ff */
[----:B------:R-:W-:Y:S02]  /*4560*/  SHF.R.S32.HI R119, RZ, 0x2, R36 ;  /* 0x00000002ff777819 */ /* 0x000fe40000011424 */
[----:B------:R-:W0:Y:S03]  /*4570*/  LDS R36, [R0+0x3a0] ;  /* 0x0003a00000247984 */ /* 0x000e260000000800 */
[----:B-1----:R-:W-:Y:S02]  /*4580*/  IMAD R45, R119, 0x4, R60 ;  /* 0x00000004772d7824 */ /* 0x002fe400078e023c */
        /* <DEDUP_REMOVED lines=15> */
[----:B------:R-:W-:Y:S04]  /*4680*/  STL [R36], R53 ;  /* 0x0000003524007387 */ /* 0x000fe80000100800 */
[----:B------:R-:W2:Y:S01]  /*4690*/  LDL R54, [R50] ;  /* 0x0000000032367983 */ /* 0x000ea20000100800 */
[----:B------:R-:W-:Y:S02]  /*46a0*/  SHF.R.S32.HI R51, RZ, 0x1f, R70 ;  /* 0x0000001fff337819 */ /* 0x000fe40000011446 */
[----:B0-----:R-:W-:Y:S01]  /*46b0*/  SHF.R.S32.HI R52, RZ, 0x1f, R71 ;  /* 0x0000001fff347819 */ /* 0x001fe20000011447 */
[----:B------:R-:W0:Y:S01]  /*46c0*/  LDS R53, [R0+0x3b0] ;  /* 0x0003b00000357984 */ /* 0x000e220000000800 */
[----:B------:R-:W-:-:S04]  /*46d0*/  LEA.HI R51, R51, R70, RZ, 0x2 ;  /* 0x0000004633337211 */ /* 0x000fc800078f10ff */
[----:B------:R-:W-:-:S05]  /*46e0*/  SHF.R.S32.HI R115, RZ, 0x2, R51 ;  /* 0x00000002ff737819 */ /* 0x000fca0000011433 */
[----:B------:R-:W-:Y:S02]  /*46f0*/  IMAD R51, R115, 0x4, R60 ;  /* 0x0000000473337824 */ /* 0x000fe400078e023c */
[----:B--2---:R-:W-:-:S05]  /*4700*/  VIADD R67, R54, 0x1 ;  /* 0x0000000136437836 */ /* 0x004fca0000000000 */
[----:B------:R1:W-:Y:S04]  /*4710*/  STL [R50], R67 ;  /* 0x0000004332007387 */ /* 0x0003e80000100800 */
[----:B------:R-:W2:Y:S01]  /*4720*/  LDL R54, [R51] ;  /* 0x0000000033367983 */ /* 0x000ea20000100800 */
[----:B------:R-:W-:-:S04]  /*4730*/  LEA.HI R52, R52, R71, RZ, 0x2 ;  /* 0x0000004734347211 */ /* 0x000fc800078f10ff */
[----:B------:R-:W-:-:S05]  /*4740*/  SHF.R.S32.HI R111, RZ, 0x2, R52 ;  /* 0x00000002ff6f7819 */ /* 0x000fca0000011434 */
[----:B------:R-:W-:Y:S02]  /*4750*/  IMAD R52, R111, 0x4, R60 ;  /* 0x000000046f347824 */ /* 0x000fe400078e023c */
[----:B--2---:R-:W-:-:S05]  /*4760*/  VIADD R70, R54, 0x1 ;  /* 0x0000000136467836 */ /* 0x004fca0000000000 */
[----:B------:R2:W-:Y:S04]  /*4770*/  STL [R51], R70 ;  /* 0x0000004633007387 */ /* 0x0005e80000100800 */
[----:B------:R-:W3:Y:S01]  /*4780*/  LDL R71, [R52] ;  /* 0x0000000034477983 */ /* 0x000ee20000100800 */
[----:B0-----:R-:W-:-:S04]  /*4790*/  SHF.R.S32.HI R54, RZ, 0x1f, R53 ;  /* 0x0000001fff367819 */ /* 0x001fc80000011435 */
[----:B------:R-:W-:-:S04]  /*47a0*/  LEA.HI R54, R54, R53, RZ, 0x2 ;  /* 0x0000003536367211 */ /* 0x000fc800078f10ff */
[----:B------:R-:W-:-:S05]  /*47b0*/  SHF.R.S32.HI R107, RZ, 0x2, R54 ;  /* 0x00000002ff6b7819 */ /* 0x000fca0000011436 */
[----:B------:R-:W-:Y:S02]  /*47c0*/  IMAD R53, R107, 0x4, R60 ;  /* 0x000000046b357824 */ /* 0x000fe400078e023c */
[----:B---3--:R-:W-:-:S05]  /*47d0*/  VIADD R71, R71, 0x1 ;  /* 0x0000000147477836 */ /* 0x008fca0000000000 */
[----:B------:R0:W-:Y:S04]  /*47e0*/  STL [R52], R71 ;  /* 0x0000004734007387 */ /* 0x0001e80000100800 */
[----:B-1----:R-:W2:Y:S01]  /*47f0*/  LDL R67, [R53] ;  /* 0x0000000035437983 */ /* 0x002ea20000100800 */
[----:B------:R-:W-:-:S04]  /*4800*/  SHF.R.S32.HI R54, RZ, 0x1f, R95 ;  /* 0x0000001fff367819 */ /* 0x000fc8000001145f */
[----:B------:R-:W-:-:S04]  /*4810*/  LEA.HI R54, R54, R95, RZ, 0x2 ;  /* 0x0000005f36367211 */ /* 0x000fc800078f10ff */
[----:B------:R-:W-:-:S05]  /*4820*/  SHF.R.S32.HI R105, RZ, 0x2, R54 ;  /* 0x00000002ff697819 */ /* 0x000fca0000011436 */
[----:B------:R-:W-:Y:S02]  /*4830*/  IMAD R54, R105, 0x4, R60 ;  /* 0x0000000469367824 */ /* 0x000fe400078e023c */
[----:B--2---:R-:W-:-:S05]  /*4840*/  VIADD R70, R67, 0x1 ;  /* 0x0000000143467836 */ /* 0x004fca0000000000 */
[----:B------:R1:W-:Y:S04]  /*4850*/  STL [R53], R70 ;  /* 0x0000004635007387 */ /* 0x0003e80000100800 */
        /* <DEDUP_REMOVED lines=8> */
[----:B-1----:R-:W-:-:S04]  /*48e0*/  SHF.R.S32.HI R70, RZ, 0x1f, R97 ;  /* 0x0000001fff467819 */ /* 0x002fc80000011461 */
        /* <DEDUP_REMOVED lines=17> */
[----:B------:R-:W-:-:S05]  /*4a00*/  SHF.R.S32.HI R95, RZ, 0x2, R71 ;  /* 0x00000002ff5f7819 */ /* 0x000fca0000011447 */
[----:B------:R-:W-:Y:S02]  /*4a10*/  IMAD R100, R95, 0x4, R60 ;  /* 0x000000045f647824 */ /* 0x000fe400078e023c */
[----:B--2---:R-:W-:Y:S02]  /*4a20*/  VIADD R121, R96, 0x1 ;  /* 0x0000000160797836 */ /* 0x004fe40000000000 */
[----:B------:R-:W0:Y:S04]  /*4a30*/  LDS R96, [R0+0x3c8] ;  /* 0x0003c80000607984 */ /* 0x000e280000000800 */
[----:B------:R2:W-:Y:S04]  /*4a40*/  STL [R74], R121 ;  /* 0x000000794a007387 */ /* 0x0005e80000100800 */
[----:B-1----:R-:W3:Y:S01]  /*4a50*/  LDL R94, [R100] ;  /* 0x00000000645e7983 */ /* 0x002ee20000100800 */
[----:B0-----:R-:W-:-:S04]  /*4a60*/  SHF.R.S32.HI R71, RZ, 0x1f, R96 ;  /* 0x0000001fff477819 */ /* 0x001fc80000011460 */
[----:B------:R-:W-:-:S04]  /*4a70*/  LEA.HI R71, R71, R96, RZ, 0x2 ;  /* 0x0000006047477211 */ /* 0x000fc800078f10ff */
[----:B------:R-:W-:-:S05]  /*4a80*/  SHF.R.S32.HI R99, RZ, 0x2, R71 ;  /* 0x00000002ff637819 */ /* 0x000fca0000011447 */
[----:B------:R-:W-:Y:S02]  /*4a90*/  IMAD R102, R99, 0x4, R60 ;  /* 0x0000000463667824 */ /* 0x000fe400078e023c */
[----:B---3--:R-:W-:-:S05]  /*4aa0*/  VIADD R94, R94, 0x1 ;  /* 0x000000015e5e7836 */ /* 0x008fca0000000000 */
[----:B------:R0:W-:Y:S04]  /*4ab0*/  STL [R100], R94 ;  /* 0x0000005e64007387 */ /* 0x0001e80000100800 */
[----:B------:R-:W2:Y:S01]  /*4ac0*/  LDL R96, [R102] ;  /* 0x0000000066607983 */ /* 0x000ea20000100800 */
[----:B------:R-:W-:-:S04]  /*4ad0*/  SHF.R.S32.HI R71, RZ, 0x1f, R98 ;  /* 0x0000001fff477819 */ /* 0x000fc80000011462 */
[----:B------:R-:W-:-:S04]  /*4ae0*/  LEA.HI R71, R71, R98, RZ, 0x2 ;  /* 0x0000006247477211 */ /* 0x000fc800078f10ff */
[----:B------:R-:W-:Y:S01]  /*4af0*/  SHF.R.S32.HI R71, RZ, 0x2, R71 ;  /* 0x00000002ff477819 */ /* 0x000fe20000011447 */
[----:B--2---:R-:W-:-:S04]  /*4b00*/  VIADD R121, R96, 0x1 ;  /* 0x0000000160797836 */ /* 0x004fc80000000000 */
[----:B------:R-:W-:Y:S01]  /*4b10*/  IMAD R96, R71, 0x4, R60 ;  /* 0x0000000447607824 */ /* 0x000fe200078e023c */
[----:B------:R1:W-:Y:S04]  /*4b20*/  STL [R102], R121 ;  /* 0x0000007966007387 */ /* 0x0003e80000100800 */
[----:B------:R-:W2:Y:S02]  /*4b30*/  LDL R98, [R96] ;  /* 0x0000000060627983 */ /* 0x000ea40000100800 */
[C---:B--2---:R-:W-:Y:S01]  /*4b40*/  ISETP.GT.AND P0, PT, R98.reuse, RZ, PT ;  /* 0x000000ff6200720c */ /* 0x044fe20003f04270 */
[----:B------:R-:W-:-:S05]  /*4b50*/  VIADD R98, R98, 0x1 ;  /* 0x0000000162627836 */ /* 0x000fca0000000000 */
[----:B------:R-:W-:-:S04]  /*4b60*/  SEL R98, R98, 0xffffffff, !P0 ;  /* 0xffffffff62627807 */ /* 0x000fc80004000000 */
[----:B------:R-:W-:-:S04]  /*4b70*/  ISETP.NE.AND P1, PT, R98, 0x1, PT ;  /* 0x000000016200780c */ /* 0x000fc80003f25270 */
[----:B------:R-:W-:-:S05]  /*4b80*/  SEL R98, R98, 0xffffffff, P1 ;  /* 0xffffffff62627807 */ /* 0x000fca0000800000 */
[----:B------:R2:W-:Y:S04]  /*4b90*/  STL [R96], R98 ;  /* 0x0000006260007387 */ /* 0x0005e80000100800 */
[----:B0-----:R-:W3:Y:S02]  /*4ba0*/  LDL R94, [R102] ;  /* 0x00000000665e7983 */ /* 0x001ee40000100800 */
[----:B---3--:R-:W-:-:S04]  /*4bb0*/  ISETP.GT.AND P2, PT, R94, 0x1, PT ;  /* 0x000000015e00780c */ /* 0x008fc80003f44270 */
[----:B------:R-:W-:-:S04]  /*4bc0*/  SEL R104, R94, 0xffffffff, !P2 ;  /* 0xffffffff5e687807 */ /* 0x000fc80005000000 */
[----:B------:R-:W-:-:S04]  /*4bd0*/  ISETP.NE.AND P4, PT, R104, 0x1, PT ;  /* 0x000000016800780c */ /* 0x000fc80003f85270 */
[----:B------:R-:W-:Y:S02]  /*4be0*/  ISETP.GT.OR P3, PT, R94, 0x1, !P4 ;  /* 0x000000015e00780c */ /* 0x000fe40006764670 */
[----:B-1----:R-:W-:-:S11]  /*4bf0*/  SEL R121, R104, 0xffffffff, P4 ;  /* 0xffffffff68797807 */ /* 0x002fd60002000000 */
[----:B------:R0:W-:Y:S04]  /*4c00*/  @P3 STL [R102], R121 ;  /* 0x0000007966003387 */ /* 0x0001e80000100800 */
[----:B------:R-:W3:Y:S02]  /*4c10*/  LDL R94, [R100] ;  /* 0x00000000645e7983 */ /* 0x000ee40000100800 */
[----:B---3--:R-:W-:-:S04]  /*4c20*/  ISETP.GE.AND P3, PT, R94, 0x1, PT ;  /* 0x000000015e00780c */ /* 0x008fc80003f66270 */
[----:B------:R-:W-:-:S05]  /*4c30*/  SEL R104, R94, 0xffffffff, !P3 ;  /* 0xffffffff5e687807 */ /* 0x000fca0005800000 */
[----:B------:R1:W-:Y:S04]  /*4c40*/  STL [R100], R104 ;  /* 0x0000006864007387 */ /* 0x0003e80000100800 */
[----:B--2---:R-:W2:Y:S02]  /*4c50*/  LDL R96, [R74] ;  /* 0x000000004a607983 */ /* 0x004ea40000100800 */
[----:B--2---:R-:W-:-:S04]  /*4c60*/  ISETP.GE.AND P3, PT, R96, 0x1, PT ;  /* 0x000000016000780c */ /* 0x004fc80003f66270 */
[----:B------:R-:W-:-:S05]  /*4c70*/  SEL R106, R96, 0xffffffff, !P3 ;  /* 0xffffffff606a7807 */ /* 0x000fca0005800000 */
[----:B------:R2:W-:Y:S04]  /*4c80*/  STL [R74], R106 ;  /* 0x0000006a4a007387 */ /* 0x0005e80000100800 */
[----:B------:R-:W3:Y:S02]  /*4c90*/  LDL R98, [R70] ;  /* 0x0000000046627983 */ /* 0x000ee40000100800 */
[----:B---3--:R-:W-:-:S04]  /*4ca0*/  ISETP.GE.AND P3, PT, R98, 0x1, PT ;  /* 0x000000016200780c */ /* 0x008fc80003f66270 */
[----:B0-----:R-:W-:-:S05]  /*4cb0*/  SEL R121, R98, 0xffffffff, !P3 ;  /* 0xffffffff62797807 */ /* 0x001fca0005800000 */
[----:B------:R0:W-:Y:S04]  /*4cc0*/  STL [R70], R121 ;  /* 0x0000007946007387 */ /* 0x0001e80000100800 */
[----:B------:R-:W3:Y:S02]  /*4cd0*/  LDL R102, [R67] ;  /* 0x0000000043667983 */ /* 0x000ee40000100800 */
[----:B---3--:R-:W-:-:S04]  /*4ce0*/  ISETP.GE.AND P3, PT, R102, 0x1, PT ;  /* 0x000000016600780c */ /* 0x008fc80003f66270 */
[----:B-1----:R-:W-:-:S05]  /*4cf0*/  SEL R100, R102, 0xffffffff, !P3 ;  /* 0xffffffff66647807 */ /* 0x002fca0005800000 */
[----:B------:R1:W-:Y:S04]  /*4d00*/  STL [R67], R100 ;  /* 0x0000006443007387 */ /* 0x0003e80000100800 */
[----:B------:R-:W3:Y:S02]  /*4d10*/  LDL R104, [R54] ;  /* 0x0000000036687983 */ /* 0x000ee40000100800 */
[----:B---3--:R-:W-:-:S04]  /*4d20*/  ISETP.GE.AND P3, PT, R104, 0x1, PT ;  /* 0x000000016800780c */ /* 0x008fc80003f66270 */
[----:B--2---:R-:W-:-:S05]  /*4d30*/  SEL R74, R104, 0xffffffff, !P3 ;  /* 0xffffffff684a7807 */ /* 0x004fca0005800000 */
        /* <DEDUP_REMOVED lines=23> */
[----:B------:R-:W-:-:S05]  /*4eb0*/  SEL R52, R70, 0xffffffff, !P3 ;  /* 0xffffffff46347807 */ /* 0x000fca0005800000 */
[----:B------:R3:W-:Y:S04]  /*4ec0*/  STL [R45], R52 ;  /* 0x000000342d007387 */ /* 0x0007e80000100800 */
[----:B------:R-:W4:Y:S02]  /*4ed0*/  LDL R120, [R48] ;  /* 0x0000000030787983 */ /* 0x000f240000100800 */
[----:B----4-:R-:W-:-:S04]  /*4ee0*/  ISETP.GE.AND P3, PT, R120, 0x1, PT ;  /* 0x000000017800780c */ /* 0x010fc80003f66270 */
[----:B--2---:R-:W-:-:S05]  /*4ef0*/  SEL R51, R120, 0xffffffff, !P3 ;  /* 0xffffffff78337807 */ /* 0x004fca0005800000 */
[----:B------:R2:W-:Y:S04]  /*4f00*/  STL [R48], R51 ;  /* 0x0000003330007387 */ /* 0x0005e80000100800 */
[----:B0-----:R-:W4:Y:S02]  /*4f10*/  LDL R53, [R7] ;  /* 0x0000000007357983 */ /* 0x001f240000100800 */
[----:B----4-:R-:W-:-:S04]  /*4f20*/  ISETP.GE.AND P3, PT, R53, 0x1, PT ;  /* 0x000000013500780c */ /* 0x010fc80003f66270 */
[----:B------:R-:W-:-:S05]  /*4f30*/  SEL R50, R53, 0xffffffff, !P3 ;  /* 0xffffffff35327807 */ /* 0x000fca0005800000 */
[----:B------:R0:W-:Y:S04]  /*4f40*/  STL [R7], R50 ;  /* 0x0000003207007387 */ /* 0x0001e80000100800 */
[----:B-1----:R-:W4:Y:S02]  /*4f50*/  LDL R36, [R6] ;  /* 0x0000000006247983 */ /* 0x002f240000100800 */
[----:B----4-:R-:W-:-:S04]  /*4f60*/  ISETP.GE.AND P3, PT, R36, 0x1, PT ;  /* 0x000000012400780c */ /* 0x010fc80003f66270 */
[----:B------:R-:W-:-:S05]  /*4f70*/  SEL R67, R36, 0xffffffff, !P3 ;  /* 0xffffffff24437807 */ /* 0x000fca0005800000 */
[----:B------:R1:W-:Y:S04]  /*4f80*/  STL [R6], R67 ;  /* 0x0000004306007387 */ /* 0x0003e80000100800 */
[----:B---3--:R-:W3:Y:S02]  /*4f90*/  LDL R45, [R5] ;  /* 0x00000000052d7983 */ /* 0x008ee40000100800 */
[----:B---3--:R-:W-:-:S04]  /*4fa0*/  ISETP.GE.AND P3, PT, R45, 0x1, PT ;  /* 0x000000012d00780c */ /* 0x008fc80003f66270 */
[----:B------:R-:W-:-:S05]  /*4fb0*/  SEL R52, R45, 0xffffffff, !P3 ;  /* 0xffffffff2d347807 */ /* 0x000fca0005800000 */
[----:B------:R3:W-:Y:S04]  /*4fc0*/  STL [R5], R52 ;  /* 0x0000003405007387 */ /* 0x0007e80000100800 */
[----:B--2---:R-:W2:Y:S02]  /*4fd0*/  LDL R48, [R40] ;  /* 0x0000000028307983 */ /* 0x004ea40000100800 */
[----:B--2---:R-:W-:-:S04]  /*4fe0*/  ISETP.GE.AND P3, PT, R48, 0x1, PT ;  /* 0x000000013000780c */ /* 0x004fc80003f66270 */
[----:B------:R-:W-:-:S05]  /*4ff0*/  SEL R51, R48, 0xffffffff, !P3 ;  /* 0xffffffff30337807 */ /* 0x000fca0005800000 */
        /* <DEDUP_REMOVED lines=71> */
[----:B---3--:R-:W-:-:S05]  /*5470*/  SEL R49, R26, 0xffffffff, !P3 ;  /* 0xffffffff1a317807 */ /* 0x008fca0005800000 */
[----:B------:R1:W-:Y:S04]  /*5480*/  STL [R38], R49 ;  /* 0x0000003126007387 */ /* 0x0003e80000100800 */
[----:B------:R-:W3:Y:S02]  /*5490*/  LDL R52, [R31] ;  /* 0x000000001f347983 */ /* 0x000ee40000100800 */
[----:B---3--:R-:W-:-:S04]  /*54a0*/  ISETP.GE.AND P3, PT, R52, 0x1, PT ;  /* 0x000000013400780c */ /* 0x008fc80003f66270 */
[----:B------:R-:W-:-:S05]  /*54b0*/  SEL R54, R52, 0xffffffff, !P3 ;  /* 0xffffffff34367807 */ /* 0x000fca0005800000 */
[----:B------:R3:W-:Y:S04]  /*54c0*/  STL [R31], R54 ;  /* 0x000000361f007387 */ /* 0x0007e80000100800 */
[----:B--2---:R-:W2:Y:S02]  /*54d0*/  LDL R42, [R32] ;  /* 0x00000000202a7983 */ /* 0x004ea40000100800 */
[----:B--2---:R-:W-:-:S04]  /*54e0*/  ISETP.GE.AND P3, PT, R42, 0x1, PT ;  /* 0x000000012a00780c */ /* 0x004fc80003f66270 */
[----:B------:R-:W-:-:S05]  /*54f0*/  SEL R51, R42, 0xffffffff, !P3 ;  /* 0xffffffff2a337807 */ /* 0x000fca0005800000 */
[----:B------:R-:W-:Y:S04]  /*5500*/  STL [R32], R51 ;  /* 0x0000003320007387 */ /* 0x000fe80000100800 */
[----:B0-----:R-:W2:Y:S02]  /*5510*/  LDL R39, [R33] ;  /* 0x0000000021277983 */ /* 0x001ea40000100800 */
[----:B--2---:R-:W-:-:S04]  /*5520*/  ISETP.GE.AND P3, PT, R39, 0x1, PT ;  /* 0x000000012700780c */ /* 0x004fc80003f66270 */
[----:B------:R-:W-:-:S05]  /*5530*/  SEL R50, R39, 0xffffffff, !P3 ;  /* 0xffffffff27327807 */ /* 0x000fca0005800000 */
[----:B------:R0:W-:Y:S04]  /*5540*/  STL [R33], R50 ;  /* 0x0000003221007387 */ /* 0x0001e80000100800 */
[----:B-1----:R-:W2:Y:S02]  /*5550*/  LDL R38, [R35] ;  /* 0x0000000023267983 */ /* 0x002ea40000100800 */
[----:B--2---:R-:W-:-:S04]  /*5560*/  ISETP.GE.AND P3, PT, R38, 0x1, PT ;  /* 0x000000012600780c */ /* 0x004fc80003f66270 */
[----:B------:R-:W-:-:S05]  /*5570*/  SEL R74, R38, 0xffffffff, !P3 ;  /* 0xffffffff264a7807 */ /* 0x000fca0005800000 */
[----:B------:R1:W-:Y:S04]  /*5580*/  STL [R35], R74 ;  /* 0x0000004a23007387 */ /* 0x0003e80000100800 */
[----:B---3--:R-:W2:Y:S02]  /*5590*/  LDL R31, [R34] ;  /* 0x00000000221f7983 */ /* 0x008ea40000100800 */
        /* <DEDUP_REMOVED lines=9> */
[----:B------:R-:W-:-:S05]  /*5630*/  SEL R32, R67, 0xffffffff, !P3 ;  /* 0xffffffff43207807 */ /* 0x000fca0005800000 */
[----:B------:R3:W-:Y:S04]  /*5640*/  STL [R29], R32 ;  /* 0x000000201d007387 */ /* 0x0007e80000100800 */
[----:B-1----:R-:W4:Y:S02]  /*5650*/  LDL R35, [R25] ;  /* 0x0000000019237983 */ /* 0x002f240000100800 */
[----:B----4-:R-:W-:-:S04]  /*5660*/  ISETP.GE.AND P3, PT, R35, 0x1, PT ;  /* 0x000000012300780c */ /* 0x010fc80003f66270 */
[----:B--2---:R-:W-:-:S05]  /*5670*/  SEL R34, R35, 0xffffffff, !P3 ;  /* 0xffffffff23227807 */ /* 0x004fca0005800000 */
[----:B------:R1:W-:Y:S04]  /*5680*/  STL [R25], R34 ;  /* 0x0000002219007387 */ /* 0x0003e80000100800 */
[----:B------:R-:W2:Y:S02]  /*5690*/  LDL R74, [R30] ;  /* 0x000000001e4a7983 */ /* 0x000ea40000100800 */
[----:B--2---:R-:W-:-:S04]  /*56a0*/  ISETP.GE.AND P3, PT, R74, 0x1, PT ;  /* 0x000000014a00780c */ /* 0x004fc80003f66270 */
[----:B0-----:R-:W-:-:S05]  /*56b0*/  SEL R33, R74, 0xffffffff, !P3 ;  /* 0xffffffff4a217807 */ /* 0x001fca0005800000 */
[----:B------:R0:W-:Y:S04]  /*56c0*/  STL [R30], R33 ;  /* 0x000000211e007387 */ /* 0x0001e80000100800 */
[----:B------:R-:W2:Y:S02]  /*56d0*/  LDL R28, [R24] ;  /* 0x00000000181c7983 */ /* 0x000ea40000100800 */
[----:B--2---:R-:W-:-:S04]  /*56e0*/  ISETP.GE.AND P3, PT, R28, 0x1, PT ;  /* 0x000000011c00780c */ /* 0x004fc80003f66270 */
[----:B---3--:R-:W-:-:S05]  /*56f0*/  SEL R29, R28, 0xffffffff, !P3 ;  /* 0xffffffff1c1d7807 */ /* 0x008fca0005800000 */
[----:B------:R2:W-:Y:S04]  /*5700*/  STL [R24], R29 ;  /* 0x0000001d18007387 */ /* 0x0005e80000100800 */
[----:B------:R-:W3:Y:S01]  /*5710*/  LDL R49, [R4] ;  /* 0x0000000004317983 */ /* 0x000ee20000100800 */
[----:B------:R-:W-:-:S04]  /*5720*/  ISETP.GE.AND P5, PT, R74, 0x2, PT ;  /* 0x000000024a00780c */ /* 0x000fc80003fa6270 */
[----:B------:R-:W-:Y:S02]  /*5730*/  SEL R51, R93, 0xffffffff, P5 ;  /* 0xffffffff5d337807 */ /* 0x000fe40002800000 */
[----:B------:R-:W-:Y:S02]  /*5740*/  ISETP.NE.AND P5, PT, R28, 0x1, PT ;  /* 0x000000011c00780c */ /* 0x000fe40003fa5270 */
[----:B---3--:R-:W-:-:S04]  /*5750*/  ISETP.GE.AND P3, PT, R49, 0x1, PT ;  /* 0x000000013100780c */ /* 0x008fc80003f66270 */
[----:B-1----:R-:W-:-:S05]  /*5760*/  SEL R25, R49, 0xffffffff, !P3 ;  /* 0xffffffff31197807 */ /* 0x002fca0005800000 */
[----:B------:R1:W-:Y:S04]  /*5770*/  STL [R4], R25 ;  /* 0x0000001904007387 */ /* 0x0003e80000100800 */
[----:B------:R-:W3:Y:S01]  /*5780*/  LDL R100, [R3] ;  /* 0x0000000003647983 */ /* 0x000ee20000100800 */
[----:B------:R-:W-:-:S04]  /*5790*/  ISETP.GE.AND P3, PT, R28, 0x2, PT ;  /* 0x000000021c00780c */ /* 0x000fc80003f66270 */
[----:B------:R-:W-:-:S04]  /*57a0*/  SEL R50, R41, 0xffffffff, P3 ;  /* 0xffffffff29327807 */ /* 0x000fc80001800000 */
[----:B------:R-:W-:-:S13]  /*57b0*/  ISETP.NE.AND P3, PT, R50, -0x1, PT ;  /* 0xffffffff3200780c */ /* 0x000fda0003f65270 */
[----:B------:R-:W-:Y:S02]  /*57c0*/  @!P3 SEL R50, R41, 0xffffffff, !P5 ;  /* 0xffffffff2932b807 */ /* 0x000fe40006800000 */
[----:B------:R-:W-:Y:S02]  /*57d0*/  ISETP.NE.AND P3, PT, R51, -0x1, PT ;  /* 0xffffffff3300780c */ /* 0x000fe40003f65270 */
[----:B------:R-:W-:-:S04]  /*57e0*/  ISETP.GE.AND P5, PT, R35, 0x2, PT ;  /* 0x000000022300780c */ /* 0x000fc80003fa6270 */
[----:B------:R-:W-:Y:S02]  /*57f0*/  SEL R32, R43, 0xffffffff, P5 ;  /* 0xffffffff2b207807 */ /* 0x000fe40002800000 */
[----:B------:R-:W-:-:S05]  /*5800*/  ISETP.NE.AND P5, PT, R74, 0x1, PT ;  /* 0x000000014a00780c */ /* 0x000fca0003fa5270 */
[----:B------:R-:W-:Y:S02]  /*5810*/  @!P3 SEL R51, R93, 0xffffffff, !P5 ;  /* 0xffffffff5d33b807 */ /* 0x000fe40006800000 */
[----:B------:R-:W-:Y:S02]  /*5820*/  ISETP.NE.AND P3, PT, R32, -0x1, PT ;  /* 0xffffffff2000780c */ /* 0x000fe40003f65270 */
[----:B------:R-:W-:-:S04]  /*5830*/  ISETP.GE.AND P5, PT, R67, 0x2, PT ;  /* 0x000000024300780c */ /* 0x000fc80003fa6270 */
[----:B0-----:R-:W-:Y:S02]  /*5840*/  SEL R33, R116, 0xffffffff, P5 ;  /* 0xffffffff74217807 */ /* 0x001fe40002800000 */
[----:B------:R-:W-:-:S05]  /*5850*/  ISETP.NE.AND P5, PT, R35, 0x1, PT ;  /* 0x000000012300780c */ /* 0x000fca0003fa5270 */
        /* <DEDUP_REMOVED lines=18> */
[----:B--2---:R-:W-:Y:S02]  /*5980*/  SEL R29, R86, 0xffffffff, P5 ;  /* 0xffffffff561d7807 */ /* 0x004fe40002800000 */
        /* <DEDUP_REMOVED lines=19> */
[----:B-1----:R-:W-:Y:S02]  /*5ac0*/  SEL R25, R80, 0xffffffff, P5 ;  /* 0xffffffff50197807 */ /* 0x002fe40002800000 */
        /* <DEDUP_REMOVED lines=8> */
[----:B---3--:R-:W-:-:S04]  /*5b50*/  ISETP.GE.AND P5, PT, R100, 0x1, PT ;  /* 0x000000016400780c */ /* 0x008fc80003fa6270 */
[----:B------:R-:W-:Y:S02]  /*5b60*/  SEL R4, R100, 0xffffffff, !P5 ;  /* 0xffffffff64047807 */ /* 0x000fe40006800000 */
[----:B------:R-:W-:-:S03]  /*5b70*/  ISETP.GE.AND P5, PT, R21, 0x2, PT ;  /* 0x000000021500780c */ /* 0x000fc60003fa6270 */
[----:B------:R-:W-:Y:S04]  /*5b80*/  STL [R3], R4 ;  /* 0x0000000403007387 */ /* 0x000fe80000100800 */
[----:B------:R-:W2:Y:S01]  /*5b90*/  LDL R52, [R1+0xc4] ;  /* 0x0000c40001347983 */ /* 0x000ea20000100800 */
[----:B------:R-:W-:Y:S02]  /*5ba0*/  SEL R27, R84, 0xffffffff, P5 ;  /* 0xffffffff541b7807 */ /* 0x000fe40002800000 */
[----:B------:R-:W-:Y:S01]  /*5bb0*/  ISETP.NE.AND P5, PT, R20, 0x1, PT ;  /* 0x000000011400780c */ /* 0x000fe20003fa5270 */
[----:B------:R-:W3:Y:S03]  /*5bc0*/  LDL R67, [R1+0xcc] ;  /* 0x0000cc0001437983 */ /* 0x000ee60000100800 */
[----:B------:R-:W-:Y:S01]  /*5bd0*/  @!P3 SEL R26, R82, 0xffffffff, !P5 ;  /* 0xffffffff521ab807 */ /* 0x000fe20006800000 */
[----:B------:R-:W4:Y:S01]  /*5be0*/  LDL R38, [R1+0xc8] ;  /* 0x0000c80001267983 */ /* 0x000f220000100800 */
[----:B------:R-:W-:-:S02]  /*5bf0*/  ISETP.NE.AND P3, PT, R27, -0x1, PT ;  /* 0xffffffff1b00780c */ /* 0x000fc40003f65270 */
[----:B------:R-:W-:Y:S01]  /*5c00*/  ISETP.GE.AND P5, PT, R22, 0x2, PT ;  /* 0x000000021600780c */ /* 0x000fe20003fa6270 */
[----:B------:R-:W5:Y:S03]  /*5c10*/  LDL R74, [R1+0xd4] ;  /* 0x0000d400014a7983 */ /* 0x000f660000100800 */
[----:B------:R-:W-:Y:S01]  /*5c20*/  SEL R20, R91, 0xffffffff, P5 ;  /* 0xffffffff5b147807 */ /* 0x000fe20002800000 */
[----:B------:R-:W5:Y:S01]  /*5c30*/  LDL R122, [R1+0xd0] ;  /* 0x0000d000017a7983 */ /* 0x000f620000100800 */
[----:B------:R-:W-:-:S03]  /*5c40*/  ISETP.NE.AND P5, PT, R21, 0x1, PT ;  /* 0x000000011500780c */ /* 0x000fc60003fa5270 */
[----:B------:R-:W5:Y:S02]  /*5c50*/  LDL R121, [R1+0xd8] ;  /* 0x0000d80001797983 */ /* 0x000f640000100800 */
[----:B------:R-:W-:Y:S02]  /*5c60*/  @!P3 SEL R27, R84, 0xffffffff, !P5 ;  /* 0xffffffff541bb807 */ /* 0x000fe40006800000 */
[----:B------:R-:W-:Y:S01]  /*5c70*/  ISETP.NE.AND P3, PT, R20, -0x1, PT ;  /* 0xffffffff1400780c */ /* 0x000fe20003f65270 */
[----:B------:R0:W-:Y:S01]  /*5c80*/  STS [R0+0x318], R41 ;  /* 0x0003182900007388 */ /* 0x0001e20000000800 */
[----:B------:R-:W-:-:S03]  /*5c90*/  ISETP.GE.AND P5, PT, R23, 0x2, PT ;  /* 0x000000021700780c */ /* 0x000fc60003fa6270 */
[----:B------:R-:W5:Y:S01]  /*5ca0*/  LDL R39, [R1+0xdc] ;  /* 0x0000dc0001277983 */ /* 0x000f620000100800 */
[----:B------:R-:W-:Y:S02]  /*5cb0*/  SEL R21, R89, 0xffffffff, P5 ;  /* 0xffffffff59157807 */ /* 0x000fe40002800000 */
[----:B------:R-:W-:Y:S01]  /*5cc0*/  ISETP.NE.AND P5, PT, R22, 0x1, PT ;  /* 0x000000011600780c */ /* 0x000fe20003fa5270 */
[----:B------:R-:W5:Y:S04]  /*5cd0*/  LDL R42, [R1+0xe4] ;  /* 0x0000e400012a7983 */ /* 0x000f680000100800 */
[----:B------:R-:W-:Y:S01]  /*5ce0*/  @!P3 SEL R20, R91, 0xffffffff, !P5 ;  /* 0xffffffff5b14b807 */ /* 0x000fe20006800000 */
[----:B0-----:R-:W5:Y:S01]  /*5cf0*/  LDL R41, [R1+0xe0] ;  /* 0x0000e00001297983 */ /* 0x001f620000100800 */
[----:B------:R-:W-:-:S02]  /*5d00*/  ISETP.NE.AND P3, PT, R21, -0x1, PT ;  /* 0xffffffff1500780c */ /* 0x000fc40003f65270 */
[----:B------:R-:W-:Y:S01]  /*5d10*/  ISETP.GE.AND P5, PT, R12, 0x2, PT ;  /* 0x000000020c00780c */ /* 0x000fe20003fa6270 */
[----:B------:R-:W5:Y:S03]  /*5d20*/  LDL R54, [R1+0xec] ;  /* 0x0000ec0001367983 */ /* 0x000f660000100800 */
[----:B------:R-:W-:Y:S01]  /*5d30*/  SEL R22, R87, 0xffffffff, P5 ;  /* 0xffffffff57167807 */ /* 0x000fe20002800000 */
[----:B------:R0:W-:Y:S01]  /*5d40*/  STS [R0+0x320], R43 ;  /* 0x0003202b00007388 */ /* 0x0001e20000000800 */
[----:B------:R-:W-:-:S03]  /*5d50*/  ISETP.NE.AND P5, PT, R23, 0x1, PT ;  /* 0x000000011700780c */ /* 0x000fc60003fa5270 */
[----:B------:R1:W-:Y:S02]  /*5d60*/  STS [R0+0x31c], R93 ;  /* 0x00031c5d00007388 */ /* 0x0003e40000000800 */
[----:B------:R-:W-:Y:S02]  /*5d70*/  @!P3 SEL R21, R89, 0xffffffff, !P5 ;  /* 0xffffffff5915b807 */ /* 0x000fe40006800000 */
[----:B------:R-:W-:Y:S01]  /*5d80*/  ISETP.NE.AND P3, PT, R22, -0x1, PT ;  /* 0xffffffff1600780c */ /* 0x000fe20003f65270 */
[----:B------:R-:W5:Y:S01]  /*5d90*/  LDL R118, [R1+0xf4] ;  /* 0x0000f40001767983 */ /* 0x000f620000100800 */
[----:B------:R-:W-:-:S03]  /*5da0*/  ISETP.GE.AND P5, PT, R13, 0x2, PT ;  /* 0x000000020d00780c */ /* 0x000fc60003fa6270 */
[----:B0-----:R-:W5:Y:S01]  /*5db0*/  LDL R43, [R1+0xe8] ;  /* 0x0000e800012b7983 */ /* 0x001f620000100800 */
[----:B------:R-:W-:Y:S02]  /*5dc0*/  SEL R23, R85, 0xffffffff, P5 ;  /* 0xffffffff55177807 */ /* 0x000fe40002800000 */
[----:B------:R-:W-:Y:S01]  /*5dd0*/  ISETP.NE.AND P5, PT, R12, 0x1, PT ;  /* 0x000000010c00780c */ /* 0x000fe20003fa5270 */
[----:B-1----:R-:W5:Y:S04]  /*5de0*/  LDL R93, [R1+0xf0] ;  /* 0x0000f000015d7983 */ /* 0x002f680000100800 */
[----:B------:R-:W-:Y:S01]  /*5df0*/  @!P3 SEL R22, R87, 0xffffffff, !P5 ;  /* 0xffffffff5716b807 */ /* 0x000fe20006800000 */
[----:B------:R0:W-:Y:S01]  /*5e00*/  STS [R0+0x33c], R44 ;  /* 0x00033c2c00007388 */ /* 0x0001e20000000800 */
[----:B------:R-:W-:-:S02]  /*5e10*/  ISETP.NE.AND P3, PT, R23, -0x1, PT ;  /* 0xffffffff1700780c */ /* 0x000fc40003f65270 */
[----:B------:R-:W-:Y:S01]  /*5e20*/  ISETP.GE.AND P5, PT, R14, 0x2, PT ;  /* 0x000000020e00780c */ /* 0x000fe20003fa6270 */
[----:B------:R1:W-:Y:S03]  /*5e30*/  STS [R0+0x338], R46 ;  /* 0x0003382e00007388 */ /* 0x0003e60000000800 */
[----:B------:R-:W-:Y:S01]  /*5e40*/  SEL R12, R78, 0xffffffff, P5 ;  /* 0xffffffff4e0c7807 */ /* 0x000fe20002800000 */
[----:B------:R1:W-:Y:S01]  /*5e50*/  STS [R0+0x340], R83 ;  /* 0x0003405300007388 */ /* 0x0003e20000000800 */
[----:B------:R-:W-:-:S03]  /*5e60*/  ISETP.NE.AND P5, PT, R13, 0x1, PT ;  /* 0x000000010d00780c */ /* 0x000fc60003fa5270 */
[----:B0-----:R-:W5:Y:S02]  /*5e70*/  LDL R44, [R1+0xfc] ;  /* 0x0000fc00012c7983 */ /* 0x001f640000100800 */
[----:B------:R-:W-:Y:S02]  /*5e80*/  @!P3 SEL R23, R85, 0xffffffff, !P5 ;  /* 0xffffffff5517b807 */ /* 0x000fe40006800000 */
[----:B------:R-:W-:Y:S01]  /*5e90*/  ISETP.NE.AND P3, PT, R12, -0x1, PT ;  /* 0xffffffff0c00780c */ /* 0x000fe20003f65270 */
[----:B-1----:R-:W5:Y:S01]  /*5ea0*/  LDL R46, [R1+0x100] ;  /* 0x00010000012e7983 */ /* 0x002f620000100800 */
[----:B------:R-:W-:-:S03]  /*5eb0*/  ISETP.GE.AND P5, PT, R15, 0x2, PT ;  /* 0x000000020f00780c */ /* 0x000fc60003fa6270 */
[----:B------:R-:W5:Y:S01]  /*5ec0*/  LDL R83, [R1+0x104] ;  /* 0x0001040001537983 */ /* 0x000f620000100800 */
[----:B------:R-:W-:Y:S02]  /*5ed0*/  SEL R13, R81, 0xffffffff, P5 ;  /* 0xffffffff510d7807 */ /* 0x000fe40002800000 */
[----:B------:R-:W-:Y:S01]  /*5ee0*/  ISETP.NE.AND P5, PT, R14, 0x1, PT ;  /* 0x000000010e00780c */ /* 0x000fe20003fa5270 */
[----:B------:R0:W-:Y:S04]  /*5ef0*/  STS [R0+0x328], R92 ;  /* 0x0003285c00007388 */ /* 0x0001e80000000800 */
[----:B------:R-:W-:Y:S01]  /*5f00*/  @!P3 SEL R12, R78, 0xffffffff, !P5 ;  /* 0xffffffff4e0cb807 */ /* 0x000fe20006800000 */
[----:B------:R1:W-:Y:S01]  /*5f10*/  STS [R0+0x350], R91 ;  /* 0x0003505b00007388 */ /* 0x0003e20000000800 */
[----:B------:R-:W-:-:S02]  /*5f20*/  ISETP.NE.AND P3, PT, R13, -0x1, PT ;  /* 0xffffffff0d00780c */ /* 0x000fc40003f65270 */
[----:B------:R-:W-:Y:S01]  /*5f30*/  ISETP.GE.AND P5, PT, R8, 0x2, PT ;  /* 0x000000020800780c */ /* 0x000fe20003fa6270 */
[----:B------:R1:W-:Y:S03]  /*5f40*/  STS [R0+0x32c], R90 ;  /* 0x00032c5a00007388 */ /* 0x0003e60000000800 */
[----:B------:R-:W-:Y:S01]  /*5f50*/  SEL R14, R47, 0xffffffff, P5 ;  /* 0xffffffff2f0e7807 */ /* 0x000fe20002800000 */
[----:B0-----:R-:W5:Y:S01]  /*5f60*/  LDL R92, [R1+0x108] ;  /* 0x00010800015c7983 */ /* 0x001f620000100800 */
[----:B------:R-:W-:-:S03]  /*5f70*/  ISETP.NE.AND P5, PT, R15, 0x1, PT ;  /* 0x000000010f00780c */ /* 0x000fc60003fa5270 */
[----:B-1----:R-:W5:Y:S02]  /*5f80*/  LDL R91, [R1+0x10c] ;  /* 0x00010c00015b7983 */ /* 0x002f640000100800 */
[----:B------:R-:W-:Y:S02]  /*5f90*/  @!P3 SEL R13, R81, 0xffffffff, !P5 ;  /* 0xffffffff510db807 */ /* 0x000fe40006800000 */
[----:B------:R-:W-:Y:S01]  /*5fa0*/  ISETP.NE.AND P3, PT, R14, -0x1, PT ;  /* 0xffffffff0e00780c */ /* 0x000fe20003f65270 */
[----:B------:R-:W5:Y:S01]  /*5fb0*/  LDL R90, [R1+0x110] ;  /* 0x00011000015a7983 */ /* 0x000f620000100800 */
[----:B------:R-:W-:-:S03]  /*5fc0*/  ISETP.GE.AND P5, PT, R9, 0x2, PT ;  /* 0x000000020900780c */ /* 0x000fc60003fa6270 */
[----:B------:R0:W-:Y:S01]  /*5fd0*/  STS [R0+0x354], R89 ;  /* 0x0003545900007388 */ /* 0x0001e20000000800 */
[----:B------:R-:W-:Y:S02]  /*5fe0*/  SEL R15, R37, 0xffffffff, P5 ;  /* 0xffffffff250f7807 */ /* 0x000fe40002800000 */
[----:B------:R-:W-:Y:S01]  /*5ff0*/  ISETP.NE.AND P5, PT, R8, 0x1, PT ;  /* 0x000000010800780c */ /* 0x000fe20003fa5270 */
[----:B------:R1:W-:Y:S04]  /*6000*/  STS [R0+0x330], R88 ;  /* 0x0003305800007388 */ /* 0x0003e80000000800 */
[----:B------:R-:W-:Y:S01]  /*6010*/  @!P3 SEL R14, R47, 0xffffffff, !P5 ;  /* 0xffffffff2f0eb807 */ /* 0x000fe20006800000 */
[----:B------:R1:W-:Y:S01]  /*6020*/  STS [R0+0x358], R87 ;  /* 0x0003585700007388 */ /* 0x0003e20000000800 */
[----:B------:R-:W-:-:S02]  /*6030*/  ISETP.NE.AND P3, PT, R15, -0x1, PT ;  /* 0xffffffff0f00780c */ /* 0x000fc40003f65270 */
[----:B------:R-:W-:Y:S01]  /*6040*/  ISETP.GE.AND P5, PT, R10, 0x2, PT ;  /* 0x000000020a00780c */ /* 0x000fe20003fa6270 */
[----:B0-----:R-:W5:Y:S03]  /*6050*/  LDL R89, [R1+0x114] ;  /* 0x0001140001597983 */ /* 0x001f660000100800 */
[----:B------:R-:W-:Y:S01]  /*6060*/  SEL R8, R79, 0xffffffff, P5 ;  /* 0xffffffff4f087807 */ /* 0x000fe20002800000 */
[----:B-1----:R-:W5:Y:S01]  /*6070*/  LDL R88, [R1+0x118] ;  /* 0x0001180001587983 */ /* 0x002f620000100800 */
[----:B------:R-:W-:-:S03]  /*6080*/  ISETP.NE.AND P5, PT, R9, 0x1, PT ;  /* 0x000000010900780c */ /* 0x000fc60003fa5270 */
[----:B------:R-:W5:Y:S02]  /*6090*/  LDL R87, [R1+0x11c] ;  /* 0x00011c0001577983 */ /* 0x000f640000100800 */
[----:B------:R-:W-:Y:S02]  /*60a0*/  @!P3 SEL R15, R37, 0xffffffff, !P5 ;  /* 0xffffffff250fb807 */ /* 0x000fe40006800000 */
[----:B------:R-:W-:Y:S01]  /*60b0*/  ISETP.NE.AND P3, PT, R8, -0x1, PT ;  /* 0xffffffff0800780c */ /* 0x000fe20003f65270 */
[----:B------:R0:W-:Y:S01]  /*60c0*/  STS [R0+0x334], R86 ;  /* 0x0003345600007388 */ /* 0x0001e20000000800 */
[----:B------:R-:W-:-:S03]  /*60d0*/  ISETP.GE.AND P5, PT, R11, 0x2, PT ;  /* 0x000000020b00780c */ /* 0x000fc60003fa6270 */
[----:B------:R1:W-:Y:S01]  /*60e0*/  STS [R0+0x34c], R84 ;  /* 0x00034c5400007388 */ /* 0x0003e20000000800 */
[----:B------:R-:W-:Y:S02]  /*60f0*/  SEL R9, R76, 0xffffffff, P5 ;  /* 0xffffffff4c097807 */ /* 0x000fe40002800000 */
[----:B------:R-:W-:Y:S01]  /*6100*/  ISETP.NE.AND P5, PT, R10, 0x1, PT ;  /* 0x000000010a00780c */ /* 0x000fe20003fa5270 */
[----:B------:R1:W-:Y:S04]  /*6110*/  STS [R0+0x35c], R85 ;  /* 0x00035c5500007388 */ /* 0x0003e80000000800 */
[----:B------:R-:W-:Y:S01]  /*6120*/  @!P3 SEL R8, R79, 0xffffffff, !P5 ;  /* 0xffffffff4f08b807 */ /* 0x000fe20006800000 */
[----:B0-----:R-:W5:Y:S01]  /*6130*/  LDL R86, [R1+0x120] ;  /* 0x0001200001567983 */ /* 0x001f620000100800 */
[----:B------:R-:W-:-:S02]  /*6140*/  ISETP.NE.AND P3, PT, R9, -0x1, PT ;  /* 0xffffffff0900780c */ /* 0x000fc40003f65270 */
[----:B------:R-:W-:Y:S01]  /*6150*/  ISETP.GE.AND P5, PT, R40, 0x2, PT ;  /* 0x000000022800780c */ /* 0x000fe20003fa6270 */
[----:B-1----:R-:W5:Y:S03]  /*6160*/  LDL R84, [R1+0x124] ;  /* 0x0001240001547983 */ /* 0x002f660000100800 */
[----:B------:R-:W-:Y:S01]  /*6170*/  SEL R10, R72, 0xffffffff, P5 ;  /* 0xffffffff480a7807 */ /* 0x000fe20002800000 */
[----:B------:R-:W5:Y:S01]  /*6180*/  LDL R85, [R1+0x128] ;  /* 0x0001280001557983 */ /* 0x000f620000100800 */
[----:B------:R-:W-:-:S03]  /*6190*/  ISETP.NE.AND P5, PT, R11, 0x1, PT ;  /* 0x000000010b00780c */ /* 0x000fc60003fa5270 */
[----:B------:R0:W-:Y:S02]  /*61a0*/  STS [R0+0x348], R82 ;  /* 0x0003485200007388 */ /* 0x0001e40000000800 */
[----:B------:R-:W-:Y:S02]  /*61b0*/  @!P3 SEL R9, R76, 0xffffffff, !P5 ;  /* 0xffffffff4c09b807 */ /* 0x000fe40006800000 */
[----:B------:R-:W-:Y:S01]  /*61c0*/  ISETP.NE.AND P3, PT, R10, -0x1, PT ;  /* 0xffffffff0a00780c */ /* 0x000fe20003f65270 */
[----:B------:R-:W-:Y:S01]  /*61d0*/  STS [R0+0x364], R81 ;  /* 0x0003645100007388 */ /* 0x000fe20000000800 */
[----:B------:R-:W-:-:S03]  /*61e0*/  ISETP.GE.AND P5, PT, R5, 0x2, PT ;  /* 0x000000020500780c */ /* 0x000fc60003fa6270 */
[----:B------:R1:W-:Y:S01]  /*61f0*/  STS [R0+0x368], R47 ;  /* 0x0003682f00007388 */ /* 0x0003e20000000800 */
[----:B------:R-:W-:Y:S02]  /*6200*/  SEL R11, R68, 0xffffffff, P5 ;  /* 0xffffffff440b7807 */ /* 0x000fe40002800000 */
[----:B------:R-:W-:Y:S01]  /*6210*/  ISETP.NE.AND P5, PT, R40, 0x1, PT ;  /* 0x000000012800780c */ /* 0x000fe20003fa5270 */
[----:B0-----:R-:W5:Y:S04]  /*6220*/  LDL R82, [R1+0x138] ;  /* 0x0001380001527983 */ /* 0x001f680000100800 */
[----:B------:R-:W-:Y:S01]  /*6230*/  @!P3 SEL R10, R72, 0xffffffff, !P5 ;  /* 0xffffffff480ab807 */ /* 0x000fe20006800000 */
[----:B------:R-:W5:Y:S01]  /*6240*/  LDL R40, [R1+0xf8] ;  /* 0x0000f80001287983 */ /* 0x000f620000100800 */
        /* <DEDUP_REMOVED lines=16> */
[----:B------:R0:W-:Y:S01]  /*6350*/  STS [R0+0x374], R76 ;  /* 0x0003744c00007388 */ /* 0x0001e20000000800 */
[----:B------:R-:W-:-:S02]  /*6360*/  ISETP.NE.AND P3, PT, R5, -0x1, PT ;  /* 0xffffffff0500780c */ /* 0x000fc40003f65270 */
[----:B------:R-:W-:Y:S01]  /*6370*/  ISETP.GE.AND P5, PT, R48, 0x2, PT ;  /* 0x000000023000780c */ /* 0x000fe20003fa6270 */
[----:B-1----:R-:W5:Y:S03]  /*6380*/  LDL R80, [R1+0x144] ;  /* 0x0001440001507983 */ /* 0x002f660000100800 */
[----:B------:R-:W-:Y:S01]  /*6390*/  SEL R6, R125, 0xffffffff, P5 ;  /* 0xffffffff7d067807 */ /* 0x000fe20002800000 */
[----:B------:R1:W-:Y:S01]  /*63a0*/  STS [R0+0x384], R77 ;  /* 0x0003844d00007388 */ /* 0x0003e20000000800 */
[----:B------:R-:W-:-:S03]  /*63b0*/  ISETP.NE.AND P5, PT, R7, 0x1, PT ;  /* 0x000000010700780c */ /* 0x000fc60003fa5270 */
[----:B0-----:R-:W5:Y:S02]  /*63c0*/  LDL R76, [R1+0x14c] ;  /* 0x00014c00014c7983 */ /* 0x001f640000100800 */
[----:B------:R-:W-:Y:S02]  /*63d0*/  @!P3 SEL R5, R77, 0xffffffff, !P5 ;  /* 0xffffffff4d05b807 */ /* 0x000fe40006800000 */
[----:B------:R-:W-:Y:S01]  /*63e0*/  ISETP.NE.AND P3, PT, R6, -0x1, PT ;  /* 0xffffffff0600780c */ /* 0x000fe20003f65270 */
[----:B------:R-:W-:Y:S01]  /*63f0*/  STS [R0+0x380], R55 ;  /* 0x0003803700007388 */ /* 0x000fe20000000800 */
[----:B------:R-:W-:-:S03]  /*6400*/  ISETP.GE.AND P5, PT, R45, 0x2, PT ;  /* 0x000000022d00780c */ /* 0x000fc60003fa6270 */
[----:B-1----:R-:W5:Y:S01]  /*6410*/  LDL R77, [R1+0x150] ;  /* 0x00015000014d7983 */ /* 0x002f620000100800 */
[----:B------:R-:W-:Y:S02]  /*6420*/  SEL R7, R66, 0xffffffff, P5 ;  /* 0xffffffff42077807 */ /* 0x000fe40002800000 */
[----:B------:R-:W-:Y:S01]  /*6430*/  ISETP.NE.AND P5, PT, R48, 0x1, PT ;  /* 0x000000013000780c */ /* 0x000fe20003fa5270 */
[----:B------:R0:W-:Y:S04]  /*6440*/  STS [R0+0x38c], R66 ;  /* 0x00038c4200007388 */ /* 0x0001e80000000800 */
[----:B------:R-:W-:Y:S01]  /*6450*/  @!P3 SEL R6, R125, 0xffffffff, !P5 ;  /* 0xffffffff7d06b807 */ /* 0x000fe20006800000 */
[----:B------:R-:W5:Y:S01]  /*6460*/  LDL R48, [R1+0x13c] ;  /* 0x00013c0001307983 */ /* 0x000f620000100800 */
[----:B------:R-:W-:-:S02]  /*6470*/  ISETP.NE.AND P3, PT, R7, -0x1, PT ;  /* 0xffffffff0700780c */ /* 0x000fc40003f65270 */
[----:B------:R-:W-:Y:S01]  /*6480*/  ISETP.NE.AND P5, PT, R45, 0x1, PT ;  /* 0x000000012d00780c */ /* 0x000fe20003fa5270 */
[----:B------:R-:W5:Y:S04]  /*6490*/  LDL R3, [R1+0x15c] ;  /* 0x00015c0001037983 */ /* 0x000f680000100800 */
[----:B------:R-:W5:Y:S06]  /*64a0*/  LDL R45, [R1+0x12c] ;  /* 0x00012c00012d7983 */ /* 0x000f6c0000100800 */
[----:B------:R-:W-:-:S02]  /*64b0*/  @!P3 SEL R7, R66, 0xffffffff, !P5 ;  /* 0xffffffff4207b807 */ /* 0x000fc40006800000 */
[C---:B------:R-:W-:Y:S01]  /*64c0*/  ISETP.GE.AND P5, PT, R36.reuse, 0x2, PT ;  /* 0x000000022400780c */ /* 0x040fe20003fa6270 */
[----:B0-----:R-:W5:Y:S01]  /*64d0*/  LDL R66, [R1+0x160] ;  /* 0x0001600001427983 */ /* 0x001f620000100800 */
[----:B------:R-:W-:Y:S02]  /*64e0*/  ISETP.NE.AND P3, PT, R36, 0x1, PT ;  /* 0x000000012400780c */ /* 0x000fe40003f65270 */
[----:B------:R-:W-:-:S04]  /*64f0*/  SEL R36, R73, 0xffffffff, P5 ;  /* 0xffffffff49247807 */ /* 0x000fc80002800000 */
[----:B------:R-:W-:-:S13]  /*6500*/  ISETP.NE.AND P5, PT, R36, -0x1, PT ;  /* 0xffffffff2400780c */ /* 0x000fda0003fa5270 */
[----:B------:R-:W-:Y:S02]  /*6510*/  @!P5 SEL R36, R73, 0xffffffff, !P3 ;  /* 0xffffffff4924d807 */ /* 0x000fe40005800000 */
[----:B------:R-:W-:-:S04]  /*6520*/  ISETP.GE.AND P3, PT, R53, 0x2, PT ;  /* 0x000000023500780c */ /* 0x000fc80003f66270 */
[----:B------:R-:W-:-:S04]  /*6530*/  SEL R37, R123, 0xffffffff, P3 ;  /* 0xffffffff7b257807 */ /* 0x000fc80001800000 */
[----:B------:R-:W-:Y:S02]  /*6540*/  ISETP.NE.AND P3, PT, R37, -0x1, PT ;  /* 0xffffffff2500780c */ /* 0x000fe40003f65270 */
[----:B------:R-:W-:Y:S02]  /*6550*/  ISETP.NE.AND P5, PT, R53, 0x1, PT ;  /* 0x000000013500780c */ /* 0x000fe40003fa5270 */
[----:B------:R-:W5:Y:S01]  /*6560*/  LDL R53, [R1+0x148] ;  /* 0x0001480001357983 */ /* 0x000f620000100800 */
[----:B------:R-:W-:-:S08]  /*6570*/  SEL R55, R71, 0xffffffff, P0 ;  /* 0xffffffff47377807 */ /* 0x000fd00000000000 */
[----:B------:R-:W-:Y:S02]  /*6580*/  @!P3 SEL R37, R123, 0xffffffff, !P5 ;  /* 0xffffffff7b25b807 */ /* 0x000fe40006800000 */
[C---:B------:R-:W-:Y:S02]  /*6590*/  ISETP.GE.AND P3, PT, R49.reuse, 0x2, PT ;  /* 0x000000023100780c */ /* 0x040fe40003f66270 */
[----:B------:R-:W-:Y:S02]  /*65a0*/  ISETP.NE.AND P5, PT, R49, 0x1, PT ;  /* 0x000000013100780c */ /* 0x000fe40003fa5270 */
[----:B------:R-:W-:Y:S02]  /*65b0*/  SEL R49, R69, 0xffffffff, P3 ;  /* 0xffffffff45317807 */ /* 0x000fe40001800000 */
[----:B--2---:R-:W-:Y:S02]  /*65c0*/  ISETP.NE.AND P0, PT, R52, RZ, PT ;  /* 0x000000ff3400720c */ /* 0x004fe40003f05270 */
[----:B------:R-:W2:Y:S01]  /*65d0*/  LDL R52, [R1+0x158] ;  /* 0x0001580001347983 */ /* 0x000ea20000100800 */
[----:B------:R-:W-:-:S03]  /*65e0*/  ISETP.NE.AND P3, PT, R49, -0x1, PT ;  /* 0xffffffff3100780c */ /* 0x000fc60003f65270 */
[----:B------:R0:W-:Y:S04]  /*65f0*/  STS [R0+0x360], R78 ;  /* 0x0003604e00007388 */ /* 0x0001e80000000800 */
[----:B------:R1:W-:Y:S04]  /*6600*/  STS [R0+0x37c], R68 ;  /* 0x00037c4400007388 */ /* 0x0003e80000000800 */
[----:B0-----:R-:W2:Y:S02]  /*6610*/  LDL R78, [R1+0x154] ;  /* 0x00015400014e7983 */ /* 0x001ea40000100800 */
[----:B------:R-:W-:-:S02]  /*6620*/  @!P3 SEL R49, R69, 0xffffffff, !P5 ;  /* 0xffffffff4531b807 */ /* 0x000fc40006800000 */
[----:B---3--:R-:W-:Y:S02]  /*6630*/  ISETP.NE.AND P5, PT, R67, RZ, PT ;  /* 0x000000ff4300720c */ /* 0x008fe40003fa5270 */
[----:B-1----:R-:W-:Y:S01]  /*6640*/  SEL R68, R71, 0xffffffff, !P1 ;  /* 0xffffffff47447807 */ /* 0x002fe20004800000 */
[----:B------:R-:W3:Y:S01]  /*6650*/  LDL R67, [R1+0x164] ;  /* 0x0001640001437983 */ /* 0x000ee20000100800 */
[----:B------:R-:W-:-:S04]  /*6660*/  ISETP.NE.AND P1, PT, R55, -0x1, PT ;  /* 0xffffffff3700780c */ /* 0x000fc80003f25270 */
[----:B------:R-:W-:Y:S02]  /*6670*/  SEL R55, R68, R55, !P1 ;  /* 0x0000003744377207 */ /* 0x000fe40004800000 */
[----:B------:R-:W3:Y:S01]  /*6680*/  LDL R68, [R1+0x168] ;  /* 0x0001680001447983 */ /* 0x000ee20000100800 */
[----:B----4-:R-:W-:Y:S01]  /*6690*/  ISETP.NE.AND P3, PT, R38, RZ, PT ;  /* 0x000000ff2600720c */ /* 0x010fe20003f65270 */
[----:B------:R-:W-:Y:S02]  /*66a0*/  @!P0 IMAD.MOV.U32 R38, RZ, RZ, 0x1 ;  /* 0x00000001ff268424 */ /* 0x000fe400078e00ff */
[----:B------:R0:W-:Y:S01]  /*66b0*/  STS [R0+0x394], R123 ;  /* 0x0003947b00007388 */ /* 0x0001e20000000800 */
[----:B------:R-:W-:-:S03]  /*66c0*/  ISETP.NE.AND P1, PT, R70, 0x1, PT ;  /* 0x000000014600780c */ /* 0x000fc60003f25270 */
[----:B------:R-:W-:Y:S01]  /*66d0*/  @!P0 STL [R1+0x4], R38 ;  /* 0x0000042601008387 */ /* 0x000fe20000100800 */
[----:B------:R-:W-:-:S03]  /*66e0*/  ISETP.GE.AND P0, PT, R70, 0x2, PT ;  /* 0x000000024600780c */ /* 0x000fc60003f06270 */
[----:B------:R-:W-:Y:S01]  /*66f0*/  STS [R0+0x378], R72 ;  /* 0x0003784800007388 */ /* 0x000fe20000000800 */
[----:B0-----:R-:W-:-:S03]  /*6700*/  @!P5 IMAD.MOV.U32 R123, RZ, RZ, 0x3 ;  /* 0x00000003ff7bd424 */ /* 0x001fc600078e00ff */
[----:B------:R-:W-:Y:S04]  /*6710*/  STS [R0+0x390], R73 ;  /* 0x0003904900007388 */ /* 0x000fe80000000800 */
[----:B------:R0:W-:Y:S04]  /*6720*/  STS [R0+0x3cc], R71 ;  /* 0x0003cc4700007388 */ /* 0x0001e80000000800 */
[----:B------:R1:W-:Y:S04]  /*6730*/  STS [R0+0x314], R69 ;  /* 0x0003144500007388 */ /* 0x0003e80000000800 */
[----:B------:R-:W4:Y:S04]  /*6740*/  LDL R70, [R1+0x170] ;  /* 0x0001700001467983 */ /* 0x000f280000100800 */
[----:B0-----:R-:W4:Y:S04]  /*6750*/  LDL R71, [R1+0x174] ;  /* 0x0001740001477983 */ /* 0x001f280000100800 */
[----:B-1----:R-:W4:Y:S04]  /*6760*/  LDL R69, [R1+0x16c] ;  /* 0x00016c0001457983 */ /* 0x002f280000100800 */
[----:B------:R-:W4:Y:S04]  /*6770*/  LDL R72, [R1+0x178] ;  /* 0x0001780001487983 */ /* 0x000f280000100800 */
[----:B------:R-:W4:Y:S04]  /*6780*/  LDL R73, [R1+0x17c] ;  /* 0x00017c0001497983 */ /* 0x000f280000100800 */
[----:B------:R-:W-:Y:S01]  /*6790*/  @!P5 STL [R1+0xc], R123 ;  /* 0x00000c7b0100d387 */ /* 0x000fe20000100800 */
[----:B-----5:R-:W-:-:S03]  /*67a0*/  ISETP.NE.AND P5, PT, R74, RZ, PT ;  /* 0x000000ff4a00720c */ /* 0x020fc60003fa5270 */
[----:B------:R-:W5:Y:S01]  /*67b0*/  LDL R74, [R1+0xc0] ;  /* 0x0000c000014a7983 */ /* 0x000f620000100800 */
[----:B------:R-:W-:-:S03]  /*67c0*/  @!P3 IMAD.MOV.U32 R124, RZ, RZ, 0x2 ;  /* 0x00000002ff7cb424 */ /* 0x000fc600078e00ff */
[----:B------:R0:W-:Y:S04]  /*67d0*/  STS [R0+0x324], R116 ;  /* 0x0003247400007388 */ /* 0x0001e80000000800 */
[----:B------:R1:W-:Y:S01]  /*67e0*/  @!P3 STL [R1+0x8], R124 ;  /* 0x0000087c0100b387 */ /* 0x0003e20000100800 */
[----:B------:R-:W-:Y:S02]  /*67f0*/  ISETP.GE.AND P3, PT, R120, 0x2, PT ;  /* 0x000000027800780c */ /* 0x000fe40003f66270 */
[----:B0-----:R-:W-:Y:S02]  /*6800*/  SEL R116, R99, 0xffffffff, P2 ;  /* 0xffffffff63747807 */ /* 0x001fe40001000000 */
[----:B------:R-:W-:Y:S02]  /*6810*/  ISETP.NE.AND P2, PT, R122, RZ, PT ;  /* 0x000000ff7a00720c */ /* 0x000fe40003f45270 */
[----:B------:R-:W-:Y:S01]  /*6820*/  SEL R38, R109, 0xffffffff, P3 ;  /* 0xffffffff6d267807 */ /* 0x000fe20001800000 */
[----:B-1----:R-:W-:Y:S01]  /*6830*/  @!P5 IMAD.MOV.U32 R124, RZ, RZ, 0x5 ;  /* 0x00000005ff7cd424 */ /* 0x002fe200078e00ff */
[----:B------:R-:W-:-:S04]  /*6840*/  ISETP.NE.AND P3, PT, R121, RZ, PT ;  /* 0x000000ff7900720c */ /* 0x000fc80003f65270 */
[----:B------:R-:W-:Y:S01]  /*6850*/  @!P5 STL [R1+0x14], R124 ;  /* 0x0000147c0100d387 */ /* 0x000fe20000100800 */
[----:B------:R-:W-:-:S04]  /*6860*/  ISETP.NE.AND P5, PT, R41, RZ, PT ;  /* 0x000000ff2900720c */ /* 0x000fc80003fa5270 */
[----:B------:R-:W-:-:S05]  /*6870*/  @!P2 IMAD.MOV.U32 R122, RZ, RZ, 0x4 ;  /* 0x00000004ff7aa424 */ /* 0x000fca00078e00ff */
[----:B------:R0:W-:Y:S01]  /*6880*/  @!P2 STL [R1+0x10], R122 ;  /* 0x0000107a0100a387 */ /* 0x0001e20000100800 */
[----:B------:R-:W-:Y:S01]  /*6890*/  ISETP.NE.AND P2, PT, R39, RZ, PT ;  /* 0x000000ff2700720c */ /* 0x000fe20003f45270 */
[----:B------:R-:W-:-:S05]  /*68a0*/  @!P3 IMAD.MOV.U32 R39, RZ, RZ, 0x6 ;  /* 0x00000006ff27b424 */ /* 0x000fca00078e00ff */
[----:B------:R1:W-:Y:S01]  /*68b0*/  @!P3 STL [R1+0x18], R39 ;  /* 0x000018270100b387 */ /* 0x0003e20000100800 */
[----:B------:R-:W-:Y:S01]  /*68c0*/  ISETP.NE.AND P3, PT, R42, RZ, PT ;  /* 0x000000ff2a00720c */ /* 0x000fe20003f65270 */
[----:B0-----:R-:W-:-:S05]  /*68d0*/  @!P5 IMAD.MOV.U32 R122, RZ, RZ, 0x8 ;  /* 0x00000008ff7ad424 */ /* 0x001fca00078e00ff */
[----:B------:R-:W-:Y:S01]  /*68e0*/  @!P5 STL [R1+0x20], R122 ;  /* 0x0000207a0100d387 */ /* 0x000fe20000100800 */
[----:B------:R-:W-:Y:S01]  /*68f0*/  ISETP.NE.AND P5, PT, R54, RZ, PT ;  /* 0x000000ff3600720c */ /* 0x000fe20003fa5270 */
[----:B------:R-:W-:-:S05]  /*6900*/  @!P2 IMAD.MOV.U32 R42, RZ, RZ, 0x7 ;  /* 0x00000007ff2aa424 */ /* 0x000fca00078e00ff */
[----:B------:R-:W-:Y:S01]  /*6910*/  @!P2 STL [R1+0x1c], R42 ;  /* 0x00001c2a0100a387 */ /* 0x000fe20000100800 */
[----:B------:R-:W-:Y:S01]  /*6920*/  ISETP.NE.AND P2, PT, R43, RZ, PT ;  /* 0x000000ff2b00720c */ /* 0x000fe20003f45270 */
[----:B------:R-:W-:-:S05]  /*6930*/  @!P3 IMAD.MOV.U32 R54, RZ, RZ, 0x9 ;  /* 0x00000009ff36b424 */ /* 0x000fca00078e00ff */
[----:B------:R0:W-:Y:S01]  /*6940*/  @!P3 STL [R1+0x24], R54 ;  /* 0x000024360100b387 */ /* 0x0001e20000100800 */
[----:B------:R-:W-:Y:S01]  /*6950*/  @!P5 IMAD.MOV.U32 R41, RZ, RZ, 0xb ;  /* 0x0000000bff29d424 */ /* 0x000fe200078e00ff */
[----:B------:R-:W-:-:S04]  /*6960*/  ISETP.NE.AND P3, PT, R93, RZ, PT ;  /* 0x000000ff5d00720c */ /* 0x000fc80003f65270 */
[----:B------:R0:W-:Y:S01]  /*6970*/  @!P5 STL [R1+0x2c], R41 ;  /* 0x00002c290100d387 */ /* 0x0001e20000100800 */
[----:B------:R-:W-:Y:S01]  /*6980*/  ISETP.NE.AND P5, PT, R38, -0x1, PT ;  /* 0xffffffff2600780c */ /* 0x000fe20003fa5270 */
[----:B------:R-:W-:Y:S01]  /*6990*/  @!P2 IMAD.MOV.U32 R124, RZ, RZ, 0xa ;  /* 0x0000000aff7ca424 */ /* 0x000fe200078e00ff */
[----:B-1----:R-:W-:Y:S02]  /*69a0*/  SEL R39, R99, 0xffffffff, !P4 ;  /* 0xffffffff63277807 */ /* 0x002fe40006000000 */
[----:B------:R-:W-:Y:S02]  /*69b0*/  ISETP.NE.AND P4, PT, R116, -0x1, PT ;  /* 0xffffffff7400780c */ /* 0x000fe40003f85270 */
[----:B------:R-:W-:Y:S01]  /*69c0*/  @!P2 STL [R1+0x28], R124 ;  /* 0x0000287c0100a387 */ /* 0x000fe20000100800 */
[----:B------:R-:W-:Y:S01]  /*69d0*/  ISETP.NE.AND P2, PT, R120, 0x1, PT ;  /* 0x000000017800780c */ /* 0x000fe20003f45270 */
[----:B------:R-:W-:Y:S01]  /*69e0*/  @!P3 IMAD.MOV.U32 R120, RZ, RZ, 0xc ;  /* 0x0000000cff78b424 */ /* 0x000fe200078e00ff */
[----:B0-----:R-:W-:-:S02]  /*69f0*/  SEL R54, R39, R116, !P4 ;  /* 0x0000007427367207 */ /* 0x001fc40006000000 */
[----:B------:R-:W-:Y:S02]  /*6a00*/  ISETP.NE.AND P4, PT, R118, RZ, PT ;  /* 0x000000ff7600720c */ /* 0x000fe40003f85270 */
[----:B------:R-:W-:Y:S01]  /*6a10*/  SEL R39, R119, 0xffffffff, P0 ;  /* 0xffffffff77277807 */ /* 0x000fe20000000000 */
[----:B------:R-:W-:Y:S01]  /*6a20*/  @!P3 STL [R1+0x30], R120 ;  /* 0x000030780100b387 */ /* 0x000fe20000100800 */
[----:B------:R-:W-:Y:S02]  /*6a30*/  ISETP.GE.AND P0, PT, R108, 0x2, PT ;  /* 0x000000026c00780c */ /* 0x000fe40003f06270 */
[----:B------:R-:W-:Y:S02]  /*6a40*/  @!P5 SEL R38, R109, 0xffffffff, !P2 ;  /* 0xffffffff6d26d807 */ /* 0x000fe40005000000 */
[----:B------:R-:W-:Y:S02]  /*6a50*/  ISETP.GE.AND P3, PT, R110, 0x2, PT ;  /* 0x000000026e00780c */ /* 0x000fe40003f66270 */
[----:B------:R-:W-:-:S02]  /*6a60*/  ISETP.GE.AND P2, PT, R112, 0x2, PT ;  /* 0x000000027000780c */ /* 0x000fc40003f46270 */
[----:B------:R-:W-:Y:S02]  /*6a70*/  ISETP.NE.AND P5, PT, R39, -0x1, PT ;  /* 0xffffffff2700780c */ /* 0x000fe40003fa5270 */
[----:B------:R-:W-:Y:S02]  /*6a80*/  SEL R43, R111, 0xffffffff, P0 ;  /* 0xffffffff6f2b7807 */ /* 0x000fe40000000000 */
[----:B------:R-:W-:Y:S02]  /*6a90*/  ISETP.GE.AND P0, PT, R114, 0x2, PT ;  /* 0x000000027200780c */ /* 0x000fe40003f06270 */
[----:B------:R-:W-:Y:S02]  /*6aa0*/  SEL R42, R115, 0xffffffff, P3 ;  /* 0xffffffff732a7807 */ /* 0x000fe40001800000 */
[----:B------:R-:W-:Y:S02]  /*6ab0*/  SEL R41, R113, 0xffffffff, P2 ;  /* 0xffffffff71297807 */ /* 0x000fe40001000000 */
[----:B------:R-:W-:-:S02]  /*6ac0*/  ISETP.NE.AND P3, PT, R40, RZ, PT ;  /* 0x000000ff2800720c */ /* 0x000fc40003f65270 */
[----:B------:R-:W-:Y:S01]  /*6ad0*/  ISETP.NE.AND P2, PT, R44, RZ, PT ;  /* 0x000000ff2c00720c */ /* 0x000fe20003f45270 */
[----:B------:R-:W-:Y:S01]  /*6ae0*/  @!P4 IMAD.MOV.U32 R44, RZ, RZ, 0xd ;  /* 0x0000000dff2cc424 */ /* 0x000fe200078e00ff */
[----:B------:R-:W-:Y:S02]  /*6af0*/  SEL R40, R117, 0xffffffff, P0 ;  /* 0xffffffff75287807 */ /* 0x000fe40000000000 */
[----:B------:R-:W-:Y:S02]  /*6b00*/  ISETP.NE.AND P0, PT, R46, RZ, PT ;  /* 0x000000ff2e00720c */ /* 0x000fe40003f05270 */
[----:B------:R0:W-:Y:S01]  /*6b10*/  @!P4 STL [R1+0x34], R44 ;  /* 0x0000342c0100c387 */ /* 0x0001e20000100800 */
[----:B------:R-:W-:Y:S02]  /*6b20*/  ISETP.NE.AND P4, PT, R83, RZ, PT ;  /* 0x000000ff5300720c */ /* 0x000fe40003f85270 */
[----:B------:R-:W-:Y:S02]  /*6b30*/  @!P5 SEL R39, R119, 0xffffffff, !P1 ;  /* 0xffffffff7727d807 */ /* 0x000fe40004800000 */
[----:B------:R-:W-:Y:S01]  /*6b40*/  ISETP.NE.AND P1, PT, R40, -0x1, PT ;  /* 0xffffffff2800780c */ /* 0x000fe20003f25270 */
[----:B------:R-:W-:Y:S01]  /*6b50*/  @!P3 IMAD.MOV.U32 R46, RZ, RZ, 0xe ;  /* 0x0000000eff2eb424 */ /* 0x000fe200078e00ff */
[----:B------:R-:W-:Y:S01]  /*6b60*/  ISETP.NE.AND P5, PT, R92, RZ, PT ;  /* 0x000000ff5c00720c */ /* 0x000fe20003fa5270 */
[----:B------:R-:W-:-:S03]  /*6b70*/  @!P2 IMAD.MOV.U32 R92, RZ, RZ, 0xf ;  /* 0x0000000fff5ca424 */ /* 0x000fc600078e00ff */
[----:B------:R-:W-:Y:S01]  /*6b80*/  @!P0 IMAD.MOV.U32 R116, RZ, RZ, 0x10 ;  /* 0x00000010ff748424 */ /* 0x000fe200078e00ff */
[----:B------:R1:W-:Y:S01]  /*6b90*/  @!P3 STL [R1+0x38], R46 ;  /* 0x0000382e0100b387 */ /* 0x0003e20000100800 */
[----:B------:R-:W-:-:S03]  /*6ba0*/  ISETP.NE.AND P3, PT, R114, 0x1, PT ;  /* 0x000000017200780c */ /* 0x000fc60003f65270 */
[----:B------:R-:W-:Y:S01]  /*6bb0*/  @!P2 STL [R1+0x3c], R92 ;  /* 0x00003c5c0100a387 */ /* 0x000fe20000100800 */
[----:B------:R-:W-:Y:S01]  /*6bc0*/  ISETP.NE.AND P2, PT, R41, -0x1, PT ;  /* 0xffffffff2900780c */ /* 0x000fe20003f45270 */
[----:B0-----:R-:W-:Y:S02]  /*6bd0*/  @!P4 IMAD.MOV.U32 R44, RZ, RZ, 0x11 ;  /* 0x00000011ff2cc424 */ /* 0x001fe400078e00ff */
[----:B------:R-:W-:Y:S01]  /*6be0*/  @!P0 STL [R1+0x40], R116 ;  /* 0x0000407401008387 */ /* 0x000fe20000100800 */
[----:B------:R-:W-:Y:S02]  /*6bf0*/  ISETP.NE.AND P0, PT, R42, -0x1, PT ;  /* 0xffffffff2a00780c */ /* 0x000fe40003f05270 */
[----:B------:R-:W-:Y:S01]  /*6c00*/  @!P1 SEL R40, R117, 0xffffffff, !P3 ;  /* 0xffffffff75289807 */ /* 0x000fe20005800000 */
[----:B------:R-:W-:Y:S01]  /*6c10*/  @!P5 IMAD.MOV.U32 R114, RZ, RZ, 0x12 ;  /* 0x00000012ff72d424 */ /* 0x000fe200078e00ff */
[----:B------:R-:W-:Y:S01]  /*6c20*/  ISETP.NE.AND P3, PT, R91, RZ, PT ;  /* 0x000000ff5b00720c */ /* 0x000fe20003f65270 */
[----:B------:R0:W-:Y:S01]  /*6c30*/  @!P4 STL [R1+0x44], R44 ;  /* 0x0000442c0100c387 */ /* 0x0001e20000100800 */
[----:B------:R-:W-:-:S02]  /*6c40*/  ISETP.NE.AND P1, PT, R90, RZ, PT ;  /* 0x000000ff5a00720c */ /* 0x000fc40003f25270 */
[----:B------:R-:W-:Y:S01]  /*6c50*/  ISETP.NE.AND P4, PT, R112, 0x1, PT ;  /* 0x000000017000780c */ /* 0x000fe20003f85270 */
[----:B------:R-:W-:Y:S01]  /*6c60*/  @!P5 STL [R1+0x48], R114 ;  /* 0x000048720100d387 */ /* 0x000fe20000100800 */
[----:B------:R-:W-:Y:S02]  /*6c70*/  ISETP.NE.AND P5, PT, R110, 0x1, PT ;  /* 0x000000016e00780c */ /* 0x000fe40003fa5270 */
[----:B------:R-:W-:Y:S02]  /*6c80*/  @!P2 SEL R41, R113, 0xffffffff, !P4 ;  /* 0xffffffff7129a807 */ /* 0x000fe40006000000 */
[----:B------:R-:W-:Y:S02]  /*6c90*/  ISETP.NE.AND P4, PT, R89, RZ, PT ;  /* 0x000000ff5900720c */ /* 0x000fe40003f85270 */
[----:B------:R-:W-:Y:S02]  /*6ca0*/  ISETP.NE.AND P2, PT, R43, -0x1, PT ;  /* 0xffffffff2b00780c */ /* 0x000fe40003f45270 */
[----:B------:R-:W-:Y:S01]  /*6cb0*/  @!P0 SEL R42, R115, 0xffffffff, !P5 ;  /* 0xffffffff732a8807 */ /* 0x000fe20006800000 */
[----:B-1----:R-:W-:Y:S01]  /*6cc0*/  @!P3 IMAD.MOV.U32 R46, RZ, RZ, 0x13 ;  /* 0x00000013ff2eb424 */ /* 0x002fe200078e00ff */
[----:B------:R-:W-:Y:S01]  /*6cd0*/  ISETP.NE.AND P5, PT, R88, RZ, PT ;  /* 0x000000ff5800720c */ /* 0x000fe20003fa5270 */
[----:B0-----:R-:W-:Y:S01]  /*6ce0*/  @!P1 IMAD.MOV.U32 R44, RZ, RZ, 0x14 ;  /* 0x00000014ff2c9424 */ /* 0x001fe200078e00ff */
[----:B------:R-:W-:-:S02]  /*6cf0*/  ISETP.NE.AND P0, PT, R87, RZ, PT ;  /* 0x000000ff5700720c */ /* 0x000fc40003f05270 */
[----:B------:R-:W-:Y:S01]  /*6d00*/  @!P3 STL [R1+0x4c], R46 ;  /* 0x00004c2e0100b387 */ /* 0x000fe20000100800 */
[----:B------:R-:W-:-:S03]  /*6d10*/  ISETP.NE.AND P3, PT, R108, 0x1, PT ;  /* 0x000000016c00780c */ /* 0x000fc60003f65270 */
[----:B------:R0:W-:Y:S01]  /*6d20*/  @!P1 STL [R1+0x50], R44 ;  /* 0x0000502c01009387 */ /* 0x0001e20000100800 */
[----:B------:R-:W-:Y:S01]  /*6d30*/  ISETP.NE.AND P1, PT, R86, RZ, PT ;  /* 0x000000ff5600720c */ /* 0x000fe20003f25270 */
[----:B------:R-:W-:Y:S01]  /*6d40*/  @!P4 IMAD.MOV.U32 R86, RZ, RZ, 0x15 ;  /* 0x00000015ff56c424 */ /* 0x000fe200078e00ff */
[----:B------:R-:W-:Y:S02]  /*6d50*/  @!P2 SEL R43, R111, 0xffffffff, !P3 ;  /* 0xffffffff6f2ba807 */ /* 0x000fe40005800000 */
[----:B------:R-:W-:Y:S01]  /*6d60*/  ISETP.NE.AND P2, PT, R84, RZ, PT ;  /* 0x000000ff5400720c */ /* 0x000fe20003f45270 */
[----:B------:R-:W-:Y:S01]  /*6d70*/  @!P5 IMAD.MOV.U32 R84, RZ, RZ, 0x16 ;  /* 0x00000016ff54d424 */ /* 0x000fe200078e00ff */
[----:B------:R1:W-:Y:S01]  /*6d80*/  @!P4 STL [R1+0x54], R86 ;  /* 0x000054560100c387 */ /* 0x0003e20000100800 */
[----:B------:R-:W-:Y:S01]  /*6d90*/  @!P0 IMAD.MOV.U32 R88, RZ, RZ, 0x17 ;  /* 0x00000017ff588424 */ /* 0x000fe200078e00ff */
[----:B------:R-:W-:Y:S02]  /*6da0*/  ISETP.GE.AND P4, PT, R106, 0x2, PT ;  /* 0x000000026a00780c */ /* 0x000fe40003f86270 */
[----:B------:R1:W-:Y:S01]  /*6db0*/  @!P5 STL [R1+0x58], R84 ;  /* 0x000058540100d387 */ /* 0x0003e20000100800 */
[----:B------:R-:W-:-:S02]  /*6dc0*/  ISETP.GE.AND P5, PT, R104, 0x2, PT ;  /* 0x000000026800780c */ /* 0x000fc40003fa6270 */
[----:B------:R-:W-:Y:S01]  /*6dd0*/  ISETP.NE.AND P3, PT, R85, RZ, PT ;  /* 0x000000ff5500720c */ /* 0x000fe20003f65270 */
[----:B------:R-:W-:Y:S01]  /*6de0*/  @!P0 STL [R1+0x5c], R88 ;  /* 0x00005c5801008387 */ /* 0x000fe20000100800 */
[----:B0-----:R-:W-:Y:S02]  /*6df0*/  SEL R44, R107, 0xffffffff, P4 ;  /* 0xffffffff6b2c7807 */ /* 0x001fe40002000000 */
[----:B------:R-:W-:Y:S02]  /*6e00*/  ISETP.NE.AND P0, PT, R45, RZ, PT ;  /* 0x000000ff2d00720c */ /* 0x000fe40003f05270 */
[----:B------:R-:W-:Y:S02]  /*6e10*/  SEL R45, R105, 0xffffffff, P5 ;  /* 0xffffffff692d7807 */ /* 0x000fe40002800000 */
[----:B------:R-:W-:Y:S01]  /*6e20*/  ISETP.NE.AND P5, PT, R44, -0x1, PT ;  /* 0xffffffff2c00780c */ /* 0x000fe20003fa5270 */
[----:B------:R-:W-:Y:S02]  /*6e30*/  @!P1 IMAD.MOV.U32 R90, RZ, RZ, 0x18 ;  /* 0x00000018ff5a9424 */ /* 0x000fe400078e00ff */
[----:B------:R-:W-:Y:S01]  /*6e40*/  @!P2 IMAD.MOV.U32 R92, RZ, RZ, 0x19 ;  /* 0x00000019ff5ca424 */ /* 0x000fe200078e00ff */
[----:B------:R-:W-:Y:S01]  /*6e50*/  ISETP.NE.AND P4, PT, R106, 0x1, PT ;  /* 0x000000016a00780c */ /* 0x000fe20003f85270 */
[----:B-1----:R-:W-:Y:S01]  /*6e60*/  @!P3 IMAD.MOV.U32 R86, RZ, RZ, 0x1a ;  /* 0x0000001aff56b424 */ /* 0x002fe200078e00ff */
[----:B------:R-:W-:Y:S01]  /*6e70*/  @!P1 STL [R1+0x60], R90 ;  /* 0x0000605a01009387 */ /* 0x000fe20000100800 */
[----:B------:R-:W-:-:S03]  /*6e80*/  ISETP.GE.AND P1, PT, R102, 0x2, PT ;  /* 0x000000026600780c */ /* 0x000fc60003f26270 */
[----:B------:R-:W-:Y:S01]  /*6e90*/  @!P2 STL [R1+0x64], R92 ;  /* 0x0000645c0100a387 */ /* 0x000fe20000100800 */
[----:B------:R-:W-:Y:S02]  /*6ea0*/  ISETP.NE.AND P2, PT, R45, -0x1, PT ;  /* 0xffffffff2d00780c */ /* 0x000fe40003f45270 */
[----:B------:R-:W-:Y:S01]  /*6eb0*/  @!P5 SEL R44, R107, 0xffffffff, !P4 ;  /* 0xffffffff6b2cd807 */ /* 0x000fe20006000000 */
[----:B------:R0:W-:Y:S01]  /*6ec0*/  @!P3 STL [R1+0x68], R86 ;  /* 0x000068560100b387 */ /* 0x0001e20000100800 */
[----:B------:R-:W-:Y:S02]  /*6ed0*/  SEL R46, R103, 0xffffffff, P1 ;  /* 0xffffffff672e7807 */ /* 0x000fe40000800000 */
[----:B------:R-:W-:Y:S02]  /*6ee0*/  ISETP.NE.AND P4, PT, R82, RZ, PT ;  /* 0x000000ff5200720c */ /* 0x000fe40003f85270 */
[----:B------:R-:W-:Y:S02]  /*6ef0*/  ISETP.NE.AND P1, PT, R47, RZ, PT ;  /* 0x000000ff2f00720c */ /* 0x000fe40003f25270 */
[----:B------:R-:W-:Y:S01]  /*6f00*/  ISETP.NE.AND P3, PT, R81, RZ, PT ;  /* 0x000000ff5100720c */ /* 0x000fe20003f65270 */
[----:B------:R-:W-:Y:S01]  /*6f10*/  @!P0 IMAD.MOV.U32 R84, RZ, RZ, 0x1b ;  /* 0x0000001bff548424 */ /* 0x000fe200078e00ff */
[----:B------:R-:W-:-:S04]  /*6f20*/  ISETP.NE.AND P5, PT, R104, 0x1, PT ;  /* 0x000000016800780c */ /* 0x000fc80003fa5270 */
[----:B------:R-:W-:Y:S01]  /*6f30*/  @!P2 SEL R45, R105, 0xffffffff, !P5 ;  /* 0xffffffff692da807 */ /* 0x000fe20006800000 */
[----:B------:R1:W-:Y:S01]  /*6f40*/  @!P0 STL [R1+0x6c], R84 ;  /* 0x00006c5401008387 */ /* 0x0003e20000100800 */
[----:B------:R-:W-:Y:S02]  /*6f50*/  ISETP.NE.AND P2, PT, R46, -0x1, PT ;  /* 0xffffffff2e00780c */ /* 0x000fe40003f45270 */
[----:B------:R-:W-:Y:S01]  /*6f60*/  ISETP.GE.AND P0, PT, R98, 0x2, PT ;  /* 0x000000026200780c */ /* 0x000fe20003f06270 */
[----:B------:R-:W-:Y:S01]  /*6f70*/  @!P1 IMAD.MOV.U32 R82, RZ, RZ, 0x1c ;  /* 0x0000001cff529424 */ /* 0x000fe200078e00ff */
[----:B------:R-:W-:Y:S01]  /*6f80*/  ISETP.NE.AND P5, PT, R48, RZ, PT ;  /* 0x000000ff3000720c */ /* 0x000fe20003fa5270 */
[----:B0-----:R-:W-:Y:S01]  /*6f90*/  @!P3 IMAD.MOV.U32 R86, RZ, RZ, 0x1d ;  /* 0x0000001dff56b424 */ /* 0x001fe200078e00ff */
[----:B------:R-:W-:Y:S01]  /*6fa0*/  SEL R47, R101, 0xffffffff, P0 ;  /* 0xffffffff652f7807 */ /* 0x000fe20000000000 */
[----:B-1----:R-:W-:Y:S01]  /*6fb0*/  @!P4 IMAD.MOV.U32 R84, RZ, RZ, 0x1e ;  /* 0x0000001eff54c424 */ /* 0x002fe200078e00ff */
[----:B------:R-:W-:Y:S01]  /*6fc0*/  ISETP.NE.AND P0, PT, R79, RZ, PT ;  /* 0x000000ff4f00720c */ /* 0x000fe20003f05270 */
[----:B------:R0:W-:Y:S01]  /*6fd0*/  @!P1 STL [R1+0x70], R82 ;  /* 0x0000705201009387 */ /* 0x0001e20000100800 */
[----:B------:R-:W-:-:S03]  /*6fe0*/  ISETP.NE.AND P1, PT, R80, RZ, PT ;  /* 0x000000ff5000720c */ /* 0x000fc60003f25270 */
[----:B------:R-:W-:Y:S01]  /*6ff0*/  @!P4 STL [R1+0x78], R84 ;  /* 0x000078540100c387 */ /* 0x000fe20000100800 */
[----:B------:R-:W-:-:S03]  /*7000*/  ISETP.GE.AND P4, PT, R100, 0x2, PT ;  /* 0x000000026400780c */ /* 0x000fc60003f86270 */
[----:B------:R1:W-:Y:S01]  /*7010*/  @!P3 STL [R1+0x74], R86 ;  /* 0x000074560100b387 */ /* 0x0003e20000100800 */
[----:B------:R-:W-:Y:S02]  /*7020*/  ISETP.NE.AND P3, PT, R102, 0x1, PT ;  /* 0x000000016600780c */ /* 0x000fe40003f65270 */
[----:B------:R-:W-:Y:S02]  /*7030*/  SEL R48, R75, 0xffffffff, P4 ;  /* 0xffffffff4b307807 */ /* 0x000fe40002000000 */
[----:B------:R-:W-:Y:S02]  /*7040*/  @!P2 SEL R46, R103, 0xffffffff, !P3 ;  /* 0xffffffff672ea807 */ /* 0x000fe40005800000 */
[----:B------:R-:W-:Y:S01]  /*7050*/  ISETP.NE.AND P2, PT, R47, -0x1, PT ;  /* 0xffffffff2f00780c */ /* 0x000fe20003f45270 */
[----:B------:R-:W-:Y:S01]  /*7060*/  @!P5 IMAD.MOV.U32 R80, RZ, RZ, 0x1f ;  /* 0x0000001fff50d424 */ /* 0x000fe200078e00ff */
[----:B------:R-:W-:Y:S02]  /*7070*/  ISETP.NE.AND P3, PT, R53, RZ, PT ;  /* 0x000000ff3500720c */ /* 0x000fe40003f65270 */
[----:B------:R-:W-:Y:S01]  /*7080*/  ISETP.NE.AND P4, PT, R48, -0x1, PT ;  /* 0xffffffff3000780c */ /* 0x000fe20003f85270 */
[----:B0-----:R-:W-:Y:S01]  /*7090*/  @!P0 IMAD.MOV.U32 R82, RZ, RZ, 0x20 ;  /* 0x00000020ff528424 */ /* 0x001fe200078e00ff */
[----:B------:R0:W-:Y:S01]  /*70a0*/  @!P5 STL [R1+0x7c], R80 ;  /* 0x00007c500100d387 */ /* 0x0001e20000100800 */
[----:B-1----:R-:W-:Y:S01]  /*70b0*/  @!P1 IMAD.MOV.U32 R86, RZ, RZ, 0x21 ;  /* 0x00000021ff569424 */ /* 0x002fe200078e00ff */
[----:B------:R-:W-:-:S02]  /*70c0*/  ISETP.NE.AND P5, PT, R98, 0x1, PT ;  /* 0x000000016200780c */ /* 0x000fc40003fa5270 */
[----:B------:R1:W-:Y:S01]  /*70d0*/  @!P0 STL [R1+0x80], R82 ;  /* 0x0000805201008387 */ /* 0x0003e20000100800 */
[----:B------:R-:W-:Y:S02]  /*70e0*/  ISETP.NE.AND P0, PT, R100, 0x1, PT ;  /* 0x000000016400780c */ /* 0x000fe40003f05270 */
[----:B------:R-:W-:Y:S01]  /*70f0*/  @!P2 SEL R47, R101, 0xffffffff, !P5 ;  /* 0xffffffff652fa807 */ /* 0x000fe20006800000 */
[----:B------:R-:W-:Y:S01]  /*7100*/  @!P1 STL [R1+0x84], R86 ;  /* 0x0000845601009387 */ /* 0x000fe20000100800 */
[----:B------:R-:W-:Y:S01]  /*7110*/  ISETP.NE.AND P1, PT, R76, RZ, PT ;  /* 0x000000ff4c00720c */ /* 0x000fe20003f25270 */
[----:B------:R-:W-:Y:S01]  /*7120*/  @!P3 IMAD.MOV.U32 R76, RZ, RZ, 0x22 ;  /* 0x00000022ff4cb424 */ /* 0x000fe200078e00ff */
[----:B------:R-:W-:Y:S02]  /*7130*/  ISETP.GE.AND P5, PT, R94, 0x2, PT ;  /* 0x000000025e00780c */ /* 0x000fe40003fa6270 */
[----:B------:R-:W-:Y:S02]  /*7140*/  @!P4 SEL R48, R75, 0xffffffff, !P0 ;  /* 0xffffffff4b30c807 */ /* 0x000fe40004000000 */
[----:B------:R-:W-:-:S02]  /*7150*/  ISETP.NE.AND P2, PT, R77, RZ, PT ;  /* 0x000000ff4d00720c */ /* 0x000fc40003f45270 */
[----:B------:R-:W-:Y:S02]  /*7160*/  ISETP.GE.AND P4, PT, R96, 0x2, PT ;  /* 0x000000026000780c */ /* 0x000fe40003f86270 */
[----:B------:R-:W-:Y:S01]  /*7170*/  SEL R53, R95, 0xffffffff, P5 ;  /* 0xffffffff5f357807 */ /* 0x000fe20002800000 */
[----:B------:R-:W-:Y:S01]  /*7180*/  @!P3 STL [R1+0x88], R76 ;  /* 0x0000884c0100b387 */ /* 0x000fe20000100800 */
[----:B--2---:R-:W-:Y:S02]  /*7190*/  ISETP.NE.AND P5, PT, R52, RZ, PT ;  /* 0x000000ff3400720c */ /* 0x004fe40003fa5270 */
[----:B------:R-:W-:Y:S02]  /*71a0*/  SEL R52, R97, 0xffffffff, P4 ;  /* 0xffffffff61347807 */ /* 0x000fe40002000000 */
[----:B------:R-:W-:Y:S02]  /*71b0*/  ISETP.NE.AND P3, PT, R3, RZ, PT ;  /* 0x000000ff0300720c */ /* 0x000fe40003f65270 */
[----:B------:R-:W-:-:S02]  /*71c0*/  ISETP.NE.AND P4, PT, R66, RZ, PT ;  /* 0x000000ff4200720c */ /* 0x000fc40003f85270 */
[----:B------:R-:W-:Y:S01]  /*71d0*/  ISETP.NE.AND P0, PT, R78, RZ, PT ;  /* 0x000000ff4e00720c */ /* 0x000fe20003f05270 */
[----:B------:R-:W-:Y:S01]  /*71e0*/  @!P2 IMAD.MOV.U32 R78, RZ, RZ, 0x24 ;  /* 0x00000024ff4ea424 */ /* 0x000fe200078e00ff */
[----:B------:R-:W-:Y:S03]  /*71f0*/  STS [R0+0x388], R125 ;  /* 0x0003887d00007388 */ /* 0x000fe60000000800 */
[----:B0-----:R-:W-:Y:S01]  /*7200*/  @!P5 IMAD.MOV.U32 R80, RZ, RZ, 0x26 ;  /* 0x00000026ff50d424 */ /* 0x001fe200078e00ff */
[----:B------:R-:W-:Y:S03]  /*7210*/  STS [R0+0x398], R109 ;  /* 0x0003986d00007388 */ /* 0x000fe60000000800 */
[----:B-1----:R-:W-:Y:S01]  /*7220*/  @!P3 IMAD.MOV.U32 R82, RZ, RZ, 0x27 ;  /* 0x00000027ff52b424 */ /* 0x002fe200078e00ff */
[----:B------:R-:W-:Y:S04]  /*7230*/  STS [R0+0x39c], R119 ;  /* 0x00039c7700007388 */ /* 0x000fe80000000800 */
        /* <DEDUP_REMOVED lines=11> */
[----:B------:R0:W-:Y:S04]  /*72f0*/  STS [R0+0x3c8], R99 ;  /* 0x0003c86300007388 */ /* 0x0001e80000000800 */
[----:B------:R-:W-:Y:S01]  /*7300*/  @!P2 STL [R1+0x90], R78 ;  /* 0x0000904e0100a387 */ /* 0x000fe20000100800 */
[----:B---3--:R-:W-:Y:S01]  /*7310*/  ISETP.NE.AND P2, PT, R67, RZ, PT ;  /* 0x000000ff4300720c */ /* 0x008fe20003f45270 */
[----:B0-----:R-:W-:-:S02]  /*7320*/  @!P4 IMAD.MOV.U32 R0, RZ, RZ, 0x28 ;  /* 0x00000028ff00c424 */ /* 0x001fc400078e00ff */
[----:B------:R-:W-:Y:S01]  /*7330*/  @!P5 STL [R1+0x98], R80 ;  /* 0x000098500100d387 */ /* 0x000fe20000100800 */
[----:B------:R-:W-:-:S03]  /*7340*/  ISETP.NE.AND P5, PT, R52, -0x1, PT ;  /* 0xffffffff3400780c */ /* 0x000fc60003fa5270 */
[----:B------:R-:W-:Y:S01]  /*7350*/  @!P3 STL [R1+0x9c], R82 ;  /* 0x00009c520100b387 */ /* 0x000fe20000100800 */
[----:B------:R-:W-:-:S03]  /*7360*/  ISETP.NE.AND P3, PT, R53, -0x1, PT ;  /* 0xffffffff3500780c */ /* 0x000fc60003f65270 */
[----:B------:R-:W-:Y:S01]  /*7370*/  @!P4 STL [R1+0xa0], R0 ;  /* 0x0000a0000100c387 */ /* 0x000fe20000100800 */
[----:B------:R-:W-:Y:S01]  /*7380*/  ISETP.NE.AND P4, PT, R68, RZ, PT ;  /* 0x000000ff4400720c */ /* 0x000fe20003f85270 */
[----:B------:R-:W-:Y:S02]  /*7390*/  @!P1 IMAD.MOV.U32 R66, RZ, RZ, 0x23 ;  /* 0x00000023ff429424 */ /* 0x000fe400078e00ff */
[----:B------:R-:W-:-:S03]  /*73a0*/  @!P0 IMAD.MOV.U32 R76, RZ, RZ, 0x25 ;  /* 0x00000025ff4c8424 */ /* 0x000fc600078e00ff */
[----:B------:R0:W-:Y:S01]  /*73b0*/  @!P1 STL [R1+0x8c], R66 ;  /* 0x00008c4201009387 */ /* 0x0001e20000100800 */
[----:B------:R-:W-:-:S03]  /*73c0*/  ISETP.NE.AND P1, PT, R94, 0x1, PT ;  /* 0x000000015e00780c */ /* 0x000fc60003f25270 */
[----:B------:R-:W-:Y:S01]  /*73d0*/  @!P0 STL [R1+0x94], R76 ;  /* 0x0000944c01008387 */ /* 0x000fe20000100800 */
[----:B------:R-:W-:Y:S01]  /*73e0*/  ISETP.NE.AND P0, PT, R96, 0x1, PT ;  /* 0x000000016000780c */ /* 0x000fe20003f05270 */
[----:B0-----:R-:W-:-:S03]  /*73f0*/  @!P2 IMAD.MOV.U32 R66, RZ, RZ, 0x29 ;  /* 0x00000029ff42a424 */ /* 0x001fc600078e00ff */
[----:B------:R-:W-:Y:S01]  /*7400*/  @!P5 SEL R52, R97, 0xffffffff, !P0 ;  /* 0xffffffff6134d807 */ /* 0x000fe20004000000 */
[----:B------:R-:W-:Y:S01]  /*7410*/  @!P4 IMAD.MOV.U32 R0, RZ, RZ, 0x2a ;  /* 0x0000002aff00c424 */ /* 0x000fe200078e00ff */
[----:B------:R-:W-:Y:S01]  /*7420*/  @!P3 SEL R53, R95, 0xffffffff, !P1 ;  /* 0xffffffff5f35b807 */ /* 0x000fe20004800000 */
[----:B------:R-:W-:Y:S01]  /*7430*/  @!P2 STL [R1+0xa4], R66 ;  /* 0x0000a4420100a387 */ /* 0x000fe20000100800 */
[----:B----4-:R-:W-:Y:S02]  /*7440*/  ISETP.NE.AND P2, PT, R69, RZ, PT ;  /* 0x000000ff4500720c */ /* 0x010fe40003f45270 */
[----:B------:R-:W-:Y:S02]  /*7450*/  ISETP.NE.AND P5, PT, R70, RZ, PT ;  /* 0x000000ff4600720c */ /* 0x000fe40003fa5270 */
[----:B------:R-:W-:Y:S02]  /*7460*/  ISETP.NE.AND P0, PT, R71, RZ, PT ;  /* 0x000000ff4700720c */ /* 0x000fe40003f05270 */
[----:B------:R-:W-:-:S02]  /*7470*/  ISETP.NE.AND P3, PT, R72, RZ, PT ;  /* 0x000000ff4800720c */ /* 0x000fc40003f65270 */
[----:B------:R-:W-:Y:S01]  /*7480*/  ISETP.NE.AND P1, PT, R73, RZ, PT ;  /* 0x000000ff4900720c */ /* 0x000fe20003f25270 */
[----:B------:R-:W-:Y:S01]  /*7490*/  @!P4 STL [R1+0xa8], R0 ;  /* 0x0000a8000100c387 */ /* 0x000fe20000100800 */
[----:B-----5:R-:W-:-:S03]  /*74a0*/  ISETP.NE.AND P4, PT, R74, RZ, PT ;  /* 0x000000ff4a00720c */ /* 0x020fc60003f85270 */
[----:B------:R0:W-:Y:S04]  /*74b0*/  STL.128 [R1+0x1d0], R12 ;  /* 0x0001d00c01007387 */ /* 0x0001e80000100c00 */
[----:B------:R1:W-:Y:S04]  /*74c0*/  STL.128 [R1+0x1e0], R8 ;  /* 0x0001e00801007387 */ /* 0x0003e80000100c00 */
[----:B------:R2:W-:Y:S01]  /*74d0*/  STL.128 [R1+0x1f0], R4 ;  /* 0x0001f00401007387 */ /* 0x0005e20000100c00 */
[----:B0-----:R-:W-:Y:S02]  /*74e0*/  @!P0 IMAD.MOV.U32 R12, RZ, RZ, 0x2d ;  /* 0x0000002dff0c8424 */ /* 0x001fe400078e00ff */
[----:B------:R-:W-:-:S02]  /*74f0*/  @!P1 IMAD.MOV.U32 R14, RZ, RZ, 0x2f ;  /* 0x0000002fff0e9424 */ /* 0x000fc400078e00ff */
[----:B-1----:R-:W-:Y:S02]  /*7500*/  @!P2 IMAD.MOV.U32 R8, RZ, RZ, 0x2b ;  /* 0x0000002bff08a424 */ /* 0x002fe400078e00ff */
[----:B------:R-:W-:Y:S02]  /*7510*/  @!P5 IMAD.MOV.U32 R10, RZ, RZ, 0x2c ;  /* 0x0000002cff0ad424 */ /* 0x000fe400078e00ff */
[----:B--2---:R-:W-:Y:S01]  /*7520*/  @!P3 IMAD.MOV.U32 R6, RZ, RZ, 0x2e ;  /* 0x0000002eff06b424 */ /* 0x004fe200078e00ff */
[----:B------:R0:W-:Y:S04]  /*7530*/  STL.128 [R1+0x190], R32 ;  /* 0x0001902001007387 */ /* 0x0001e80000100c00 */
        /* <DEDUP_REMOVED lines=8> */
[----:B------:R0:W-:Y:S04]  /*75c0*/  @!P2 STL [R1+0xac], R8 ;  /* 0x0000ac080100a387 */ /* 0x0001e80000100800 */
[----:B------:R0:W-:Y:S04]  /*75d0*/  @!P5 STL [R1+0xb0], R10 ;  /* 0x0000b00a0100d387 */ /* 0x0001e80000100800 */
[----:B------:R0:W-:Y:S04]  /*75e0*/  @!P0 STL [R1+0xb4], R12 ;  /* 0x0000b40c01008387 */ /* 0x0001e80000100800 */
[----:B------:R0:W-:Y:S04]  /*75f0*/  @!P3 STL [R1+0xb8], R6 ;  /* 0x0000b8060100b387 */ /* 0x0001e80000100800 */
[----:B------:R0:W-:Y:S04]  /*7600*/  @!P1 STL [R1+0xbc], R14 ;  /* 0x0000bc0e01009387 */ /* 0x0001e80000100800 */
[----:B------:R0:W-:Y:S01]  /*7610*/  @!P4 STL [R1], RZ ;  /* 0x000000ff0100c387 */ /* 0x0001e20000100800 */
[----:B------:R-:W-:Y:S01]  /*7620*/  BSSY.RECONVERGENT B1, `(.L_x_14) ;  /* 0x0000013000017945 */ /* 0x000fe20003800200 */
[----:B------:R-:W-:-:S02]  /*7630*/  IMAD.MOV.U32 R0, RZ, RZ, RZ ;  /* 0x000000ffff007224 */ /* 0x000fc400078e00ff */
[----:B------:R-:W-:-:S07]  /*7640*/  IMAD.MOV.U32 R4, RZ, RZ, RZ ;  /* 0x000000ffff047224 */ /* 0x000fce00078e00ff */
.L_x_17:
[----:B0-----:R-:W-:-:S05]  /*7650*/  IMAD R3, R0, 0x4, R1 ;  /* 0x0000000400037824 */ /* 0x001fca00078e0201 */
[----:B0-----:R-:W2:Y:S01]  /*7660*/  LDL R6, [R3] ;  /* 0x0000000003067983 */ /* 0x001ea20000100800 */
[----:B------:R-:W-:Y:S01]  /*7670*/  BSSY.RECONVERGENT B2, `(.L_x_15) ;  /* 0x000000b000027945 */ /* 0x000fe20003800200 */
[----:B--2---:R-:W-:-:S13]  /*7680*/  ISETP.NE.AND P0, PT, R6, -0x1, PT ;  /* 0xffffffff0600780c */ /* 0x004fda0003f05270 */
[----:B------:R-:W-:Y:S01]  /*7690*/  @!P0 VIADD R0, R0, 0x1 ;  /* 0x0000000100008836 */ /* 0x000fe20000000000 */
[----:B------:R-:W-:Y:S06]  /*76a0*/  @!P0 BRA `(.L_x_16) ;  /* 0x00000000001c8947 */ /* 0x000fec0003800000 */
[----:B------:R-:W-:-:S05]  /*76b0*/  IMAD R3, R4, 0x4, R59 ;  /* 0x0000000404037824 */ /* 0x000fca00078e023b */
[----:B------:R-:W2:Y:S02]  /*76c0*/  LDL R5, [R3] ;  /* 0x0000000003057983 */ /* 0x000ea40000100800 */
[----:B--2---:R-:W-:-:S13]  /*76d0*/  ISETP.NE.AND P0, PT, R5, -0x1, PT ;  /* 0xffffffff0500780c */ /* 0x004fda0003f05270 */
[----:B------:R0:W-:Y:S01]  /*76e0*/  @!P0 STL [R3], R6 ;  /* 0x0000000603008387 */ /* 0x0001e20000100800 */
[----:B------:R-:W-:Y:S02]  /*76f0*/  @!P0 VIADD R4, R4, 0x1 ;  /* 0x0000000104048836 */ /* 0x000fe40000000000 */
[----:B------:R-:W-:Y:S02]  /*7700*/  @!P0 VIADD R0, R0, 0x1 ;  /* 0x0000000100008836 */ /* 0x000fe40000000000 */
[----:B------:R-:W-:-:S07]  /*7710*/  @P0 VIADD R4, R4, 0x1 ;  /* 0x0000000104040836 */ /* 0x000fce0000000000 */
.L_x_16:
[----:B------:R-:W-:Y:S05]  /*7720*/  BSYNC.RECONVERGENT B2 ;  /* 0x0000000000027941 */ /* 0x000fea0003800200 */
.L_x_15:
[----:B------:R-:W-:-:S13]  /*7730*/  ISETP.GE.AND P0, PT, R0, 0x30, PT ;  /* 0x000000300000780c */ /* 0x000fda0003f06270 */
[----:B------:R-:W-:Y:S05]  /*7740*/  @!P0 BRA `(.L_x_17) ;  /* 0xfffffffc00c08947 */ /* 0x000fea000383ffff */
[----:B------:R-:W-:Y:S05]  /*7750*/  BSYNC.RECONVERGENT B1 ;  /* 0x0000000000017941 */ /* 0x000fea0003800200 */
.L_x_14:
[----:B------:R-:W2:Y:S04]  /*7760*/  LDL.128 R68, [R1+0x180] ;  /* 0x0001800001447983 */ /* 0x000ea80000100c00 */
[----:B0-----:R-:W3:Y:S04]  /*7770*/  LDL.128 R4, [R1+0x190] ;  /* 0x0001900001047983 */ /* 0x001ee80000100c00 */
[----:B------:R-:W4:Y:S04]  /*7780*/  LDL.128 R8, [R1+0x1a0] ;  /* 0x0001a00001087983 */ /* 0x000f280000100c00 */
[----:B------:R-:W5:Y:S04]  /*7790*/  LDL.128 R12, [R1+0x1b0] ;  /* 0x0001b000010c7983 */ /* 0x000f680000100c00 */
[----:B------:R-:W5:Y:S04]  /*77a0*/  LDL.128 R24, [R1+0x1c0] ;  /* 0x0001c00001187983 */ /* 0x000f680000100c00 */
[----:B------:R-:W5:Y:S04]  /*77b0*/  LDL.128 R28, [R1+0x1d0] ;  /* 0x0001d000011c7983 */ /* 0x000f680000100c00 */
[----:B------:R-:W5:Y:S04]  /*77c0*/  LDL.128 R32, [R1+0x1e0] ;  /* 0x0001e00001207983 */ /* 0x000f680000100c00 */
[----:B------:R-:W5:Y:S04]  /*77d0*/  LDL.128 R36, [R1+0x1f0] ;  /* 0x0001f00001247983 */ /* 0x000f680000100c00 */
[----:B------:R-:W5:Y:S04]  /*77e0*/  LDL.128 R40, [R1+0x200] ;  /* 0x0002000001287983 */ /* 0x000f680000100c00 */
[----:B------:R-:W5:Y:S04]  /*77f0*/  LDL.128 R44, [R1+0x210] ;  /* 0x00021000012c7983 */ /* 0x000f680000100c00 */
[----:B------:R-:W5:Y:S04]  /*7800*/  LDL.128 R48, [R1+0x220] ;  /* 0x0002200001307983 */ /* 0x000f680000100c00 */
[----:B------:R-:W5:Y:S01]  /*7810*/  LDL.128 R52, [R1+0x230] ;  /* 0x0002300001347983 */ /* 0x000f620000100c00 */
[----:B------:R-:W-:-:S02]  /*7820*/  UMOV UR4, 0x400 ;  /* 0x0000040000047882 */ /* 0x000fc40000000000 */
[----:B------:R-:W-:Y:S01]  /*7830*/  IMAD.U32 R22, RZ, RZ, UR4 ;  /* 0x00000004ff167e24 */ /* 0x000fe2000f8e00ff */
[----:B------:R-:W0:Y:S04]  /*7840*/  S2R R3, SR_CgaCtaId ;  /* 0x0000000000037919 */ /* 0x000e280000008800 */
[----:B0-----:R-:W-:-:S05]  /*7850*/  LEA R0, R3, R22, 0x18 ;  /* 0x0000001603007211 */ /* 0x001fca00078ec0ff */
[----:B--2---:R0:W-:Y:S04]  /*7860*/  STS.128 [R0+0x310], R68 ;  /* 0x0003104400007388 */ /* 0x0041e80000000c00 */
[----:B---3--:R0:W-:Y:S04]  /*7870*/  STS.128 [R0+0x320], R4 ;  /* 0x0003200400007388 */ /* 0x0081e80000000c00 */
        /* <DEDUP_REMOVED lines=9> */
[----:B------:R0:W-:Y:S02]  /*7910*/  STS.128 [R0+0x3c0], R52 ;  /* 0x0003c03400007388 */ /* 0x0001e40000000c00 */
.L_x_13:
[----:B------:R-:W-:Y:S05]  /*7920*/  BSYNC.RECONVERGENT B0 ;  /* 0x0000000000007941 */ /* 0x000fea0003800200 */
.L_x_12:
[----:B------:R-:W1:Y:S01]  /*7930*/  S2R R3, SR_TID.X ;  /* 0x0000000000037919 */ /* 0x000e620000002100 */
[----:B0-----:R-:W1:Y:S02]  /*7940*/  LDC.64 R24, c[0x0][0x398] ;  /* 0x0000e600ff187b82 */ /* 0x001e640000000a00 */
[----:B-1----:R-:W-:-:S05]  /*7950*/  IMAD.WIDE.U32 R24, R3, 0x30, R24 ;  /* 0x0000003003187825 */ /* 0x002fca00078e0018 */
[----:B------:R-:W2:Y:S04]  /*7960*/  LDG.E.64 R4, desc[UR36][R24.64] ;  /* 0x0000002418047981 */ /* 0x000ea8000c1e1b00 */
[----:B------:R-:W3:Y:S04]  /*7970*/  LDG.E.64 R10, desc[UR36][R24.64+0x10] ;  /* 0x00001024180a7981 */ /* 0x000ee8000c1e1b00 */
[----:B------:R-:W4:Y:S01]  /*7980*/  LDG.E.64 R8, desc[UR36][R24.64+0x8] ;  /* 0x0000082418087981 */ /* 0x000f22000c1e1b00 */
[----:B--2---:R-:W-:Y:S01]  /*7990*/  SHF.R.U32.HI R6, RZ, 0x2, R5 ;  /* 0x00000002ff067819 */ /* 0x004fe20000011605 */
[----:B------:R-:W-:-:S03]  /*79a0*/  VIADD R4, R4, 0x587c5 ;  /* 0x000587c504047836 */ /* 0x000fc60000000000 */
[----:B------:R-:W-:Y:S01]  /*79b0*/  LOP3.LUT R6, R6, R5, RZ, 0x3c, !PT ;  /* 0x0000000506067212 */ /* 0x000fe200078e3cff */
[----:B---3--:R-:W-:Y:S02]  /*79c0*/  IMAD.SHL.U32 R5, R11, 0x10, RZ ;  /* 0x000000100b057824 */ /* 0x008fe400078e00ff */
[----:B------:R-:W-:Y:S02]  /*79d0*/  IMAD.MOV.U32 R15, RZ, RZ, R10 ;  /* 0x000000ffff0f7224 */ /* 0x000fe400078e000a */
[C---:B------:R-:W-:Y:S02]  /*79e0*/  IMAD.SHL.U32 R7, R6.reuse, 0x2, RZ ;  /* 0x0000000206077824 */ /* 0x040fe400078e00ff */
[----:B----4-:R-:W-:Y:S02]  /*79f0*/  IMAD.MOV.U32 R14, RZ, RZ, R9 ;  /* 0x000000ffff0e7224 */ /* 0x010fe400078e0009 */
[----:B------:R-:W-:Y:S01]  /*7a00*/  IMAD.MOV.U32 R20, RZ, RZ, R11 ;  /* 0x000000ffff147224 */ /* 0x000fe200078e000b */
[----:B------:R-:W-:Y:S01]  /*7a10*/  LOP3.LUT R6, R6, R7, R5, 0x96, !PT ;  /* 0x0000000706067212 */ /* 0x000fe200078e9605 */
[----:B------:R-:W-:Y:S01]  /*7a20*/  IMAD.MOV.U32 R5, RZ, RZ, R8 ;  /* 0x000000ffff057224 */ /* 0x000fe200078e0008 */
[----:B------:R0:W-:Y:S02]  /*7a30*/  STG.E.64 desc[UR36][R24.64+0x8], R14 ;  /* 0x0000080e18007986 */ /* 0x0001e4000c101b24 */
[----:B------:R-:W-:-:S02]  /*7a40*/  LOP3.LUT R21, R6, R11, RZ, 0x3c, !PT ;  /* 0x0000000b06157212 */ /* 0x000fc400078e3cff */
[----:B------:R1:W-:Y:S04]  /*7a50*/  STG.E.64 desc[UR36][R24.64], R4 ;  /* 0x0000000418007986 */ /* 0x0003e8000c101b24 */
[----:B------:R2:W-:Y:S01]  /*7a60*/  STG.E.64 desc[UR36][R24.64+0x10], R20 ;  /* 0x0000101418007986 */ /* 0x0005e2000c101b24 */
[----:B------:R-:W-:Y:S06]  /*7a70*/  BAR.SYNC.DEFER_BLOCKING 0x0 ;  /* 0x0000000000007b1d */ /* 0x000fec0000010000 */
[----:B------:R-:W3:Y:S04]  /*7a80*/  LDG.E.64 R6, desc[UR36][R24.64] ;  /* 0x0000002418067981 */ /* 0x000ee8000c1e1b00 */
[----:B------:R-:W4:Y:S04]  /*7a90*/  LDG.E.64 R12, desc[UR36][R24.64+0x10] ;  /* 0x00001024180c7981 */ /* 0x000f28000c1e1b00 */
[----:B------:R-:W5:Y:S01]  /*7aa0*/  LDG.E.64 R10, desc[UR36][R24.64+0x8] ;  /* 0x00000824180a7981 */ /* 0x000f62000c1e1b00 */
[----:B------:R-:W-:Y:S01]  /*7ab0*/  IMAD.MOV.U32 R66, RZ, RZ, 0x2f800000 ;  /* 0x2f800000ff427424 */ /* 0x000fe200078e00ff */
[----:B------:R-:W-:Y:S04]  /*7ac0*/  BSSY B7, `(.L_x_18) ;  /* 0x000181a000077945 */ /* 0x000fe80003800000 */
[----:B------:R-:W-:Y:S01]  /*7ad0*/  BSSY.RELIABLE B6, `(.L_x_19) ;  /* 0x0000c23000067945 */ /* 0x000fe20003800100 */
[----:B------:R-:W-:Y:S01]  /*7ae0*/  IMAD R26, R3, 0xc0, R0 ;  /* 0x000000c0031a7824 */ /* 0x000fe200078e0200 */
[----:B---3--:R-:W-:Y:S01]  /*7af0*/  SHF.R.U32.HI R8, RZ, 0x2, R7 ;  /* 0x00000002ff087819 */ /* 0x008fe20000011607 */
[----:B------:R-:W-:-:S03]  /*7b00*/  VIADD R6, R6, 0x587c5 ;  /* 0x000587c506067836 */ /* 0x000fc60000000000 */
[----:B------:R-:W-:Y:S01]  /*7b10*/  LOP3.LUT R8, R8, R7, RZ, 0x3c, !PT ;  /* 0x0000000708087212 */ /* 0x000fe200078e3cff */
[----:B----4-:R-:W-:Y:S02]  /*7b20*/  IMAD.SHL.U32 R7, R13, 0x10, RZ ;  /* 0x000000100d077824 */ /* 0x010fe400078e00ff */
[----:B0-----:R-:W-:Y:S02]  /*7b30*/  IMAD.MOV.U32 R14, RZ, RZ, R13 ;  /* 0x000000ffff0e7224 */ /* 0x001fe400078e000d */
[----:B------:R-:W-:-:S05]  /*7b40*/  IMAD.SHL.U32 R9, R8, 0x2, RZ ;  /* 0x0000000208097824 */ /* 0x000fca00078e00ff */
[----:B------:R-:W-:Y:S01]  /*7b50*/  LOP3.LUT R8, R8, R9, R7, 0x96, !PT ;  /* 0x0000000908087212 */ /* 0x000fe200078e9607 */
[----:B------:R-:W-:Y:S02]  /*7b60*/  IMAD.MOV.U32 R9, RZ, RZ, R12 ;  /* 0x000000ffff097224 */ /* 0x000fe400078e000c */
[----:B-----5:R-:W-:Y:S01]  /*7b70*/  IMAD.MOV.U32 R7, RZ, RZ, R10 ;  /* 0x000000ffff077224 */ /* 0x020fe200078e000a */
[----:B------:R-:W-:Y:S01]  /*7b80*/  LOP3.LUT R15, R8, R13, RZ, 0x3c, !PT ;  /* 0x0000000d080f7212 */ /* 0x000fe200078e3cff */
[----:B------:R-:W-:-:S03]  /*7b90*/  IMAD.MOV.U32 R8, RZ, RZ, R11 ;  /* 0x000000ffff087224 */ /* 0x000fc600078e000b */
[----:B------:R2:W-:Y:S01]  /*7ba0*/  STG.E.64 desc[UR36][R24.64], R6 ;  /* 0x0000000618007986 */ /* 0x0005e2000c101b24 */
[----:B-1----:R-:W-:-:S03]  /*7bb0*/  IMAD.IADD R4, R15, 0x1, R6 ;  /* 0x000000010f047824 */ /* 0x002fc600078e0206 */
[----:B------:R2:W-:Y:S02]  /*7bc0*/  STG.E.64 desc[UR36][R24.64+0x10], R14 ;  /* 0x0000100e18007986 */ /* 0x0005e4000c101b24 */
[----:B------:R-:W-:Y:S02]  /*7bd0*/  I2FP.F32.U32 R5, R4 ;  /* 0x0000000400057245 */ /* 0x000fe40000201000 */
[----:B------:R2:W-:Y:S03]  /*7be0*/  STG.E.64 desc[UR36][R24.64+0x8], R8 ;  /* 0x0000080818007986 */ /* 0x0005e6000c101b24 */
[----:B------:R-:W-:-:S04]  /*7bf0*/  FFMA R5, R5, R66, 1.1641532182693481445e-10 ;  /* 0x2f00000005057423 */ /* 0x000fc80000000042 */
[----:B------:R-:W-:-:S04]  /*7c00*/  FMUL R5, R5, 100 ;  /* 0x42c8000005057820 */ /* 0x000fc80000400000 */
[----:B------:R-:W0:Y:S02]  /*7c10*/  F2I.TRUNC.NTZ R23, R5 ;  /* 0x0000000500177305 */ /* 0x000e24000020f100 */
[----:B0-----:R-:W-:-:S04]  /*7c20*/  SHF.R.S32.HI R4, RZ, 0x1f, R23 ;  /* 0x0000001fff047819 */ /* 0x001fc80000011417 */
[----:B------:R-:W-:-:S04]  /*7c30*/  LEA.HI R4, R4, R23, RZ, 0x2 ;  /* 0x0000001704047211 */ /* 0x000fc800078f10ff */
[----:B------:R-:W-:-:S05]  /*7c40*/  LOP3.LUT R4, R4, 0xfffffffc, RZ, 0xc0, !PT ;  /* 0xfffffffc04047812 */ /* 0x000fca00078ec0ff */
[----:B------:R-:W-:-:S05]  /*7c50*/  IMAD.IADD R4, R23, 0x1, -R4 ;  /* 0x0000000117047824 */ /* 0x000fca00078e0a04 */
[----:B------:R-:W-:-:S13]  /*7c60*/  ISETP.GT.AND P0, PT, R4, 0x1, PT ;  /* 0x000000010400780c */ /* 0x000fda0003f04270 */
[----:B--2---:R-:W-:Y:S05]  /*7c70*/  @P0 BRA `(.L_x_20) ;  /* 0x000000c000080947 */ /* 0x004fea0003800000 */
[----:B------:R-:W-:-:S05]  /*7c80*/  VIMNMX.U32 R4, PT, PT, R4, 0x2, PT ;  /* 0x0000000204047848 */ /* 0x000fca0003fe0000 */
[----:B------:R-:W-:-:S04]  /*7c90*/  IMAD.SHL.U32 R0, R4, 0x4, RZ ;  /* 0x0000000404007824 */ /* 0x000fc800078e00ff */
[----:B------:R-:W0:Y:S02]  /*7ca0*/  LDC R4, c[0x2][R0] ;  /* 0x0080000000047b82 */ /* 0x000e240000000800 */
[----:B0-----:R-:W-:-:S04]  /*7cb0*/  SHF.R.S32.HI R5, RZ, 0x1f, R4 ;  /* 0x0000001fff057819 */ /* 0x001fc80000011404 */
.L_x_214:
[----:B------:R-:W-:Y:S05]  /*7cc0*/  BRX R4 -0x7cd0                                         (*"BRANCH_TARGETS .L_x_215,.L_x_216,.L_x_217"*) ;  /* 0xffffff8004cc7949 */ /* 0x000fea000383ffff */
.L_x_216:
[----:B------:R-:W-:Y:S05]  /*7cd0*/  BREAK.RELIABLE B6 ;  /* 0x0000000000067942 */ /* 0x000fea0003800100 */
[----:B------:R-:W-:Y:S01]  /*7ce0*/  MOV R0, 0x0 ;  /* 0x0000000000007802 */ /* 0x000fe20000000f00 */
[----:B------:R-:W-:Y:S02]  /*7cf0*/  IMAD.MOV.U32 R4, RZ, RZ, 0xc0 ;  /* 0x000000c0ff047424 */ /* 0x000fe400078e00ff */
[----:B------:R-:W-:Y:S01]  /*7d00*/  IMAD.MOV.U32 R5, RZ, RZ, RZ ;  /* 0x000000ffff057224 */ /* 0x000fe200078e00ff */
[----:B------:R0:W1:Y:S06]  /*7d10*/  LDC.64 R6, c[0x4][R0] ;  /* 0x0100000000067b82 */ /* 0x00006c0000000a00 */
[----:B------:R-:W-:-:S07]  /*7d20*/  LEPC R20, `(.L_x_21) ;  /* 0x000000001014794e */ /* 0x000fce0000000000 */
[----:B01----:R-:W-:Y:S05]  /*7d30*/  CALL.ABS.NOINC R6 ;  /* 0x0000000006007343 */ /* 0x003fea0003c00000 */
.L_x_21:
[----:B------:R-:W0:Y:S01]  /*7d40*/  LDS R3, [R26] ;  /* 0x000000001a037984 */ /* 0x000e220000000800 */
[----:B------:R-:W-:Y:S02]  /*7d50*/  IMAD.MOV.U32 R16, RZ, RZ, R4 ;  /* 0x000000ffff107224 */ /* 0x000fe400078e0004 */
[----:B------:R-:W-:-:S05]  /*7d60*/  IMAD.MOV.U32 R17, RZ, RZ, R5 ;  /* 0x000000ffff117224 */ /* 0x000fca00078e0005 */
[----:B0-----:R-:W-:Y:S04]  /*7d70*/  ST.E desc[UR36][R16.64], R3 ;  /* 0x0000000310007985 */ /* 0x001fe8000c101924 */
[----:B------:R-:W0:Y:S04]  /*7d80*/  LDS R5, [R26+0x4] ;  /* 0x000004001a057984 */ /* 0x000e280000000800 */
        /* <DEDUP_REMOVED lines=92> */
[----:B0-----:R0:W-:Y:S04]  /*8350*/  ST.E desc[UR36][R16.64+0xbc], R13 ;  /* 0x0000bc0d10007985 */ /* 0x0011e8000c101924 */
[----:B------:R-:W2:Y:S04]  /*8360*/  LDG.E.64 R14, desc[UR36][R24.64] ;  /* 0x00000024180e7981 */ /* 0x000ea8000c1e1b00 */
[----:B------:R-:W3:Y:S04]  /*8370*/  LDG.E.64 R18, desc[UR36][R24.64+0x10] ;  /* 0x0000102418127981 */ /* 0x000ee8000c1e1b00 */
[----:B------:R-:W4:Y:S01]  /*8380*/  LDG.E.64 R4, desc[UR36][R24.64+0x8] ;  /* 0x0000082418047981 */ /* 0x000f22000c1e1b00 */
[----:B------:R-:W-:Y:S01]  /*8390*/  IMAD.MOV.U32 R21, RZ, RZ, 0x2f800000 ;  /* 0x2f800000ff157424 */ /* 0x000fe200078e00ff */
[----:B------:R-:W-:Y:S01]  /*83a0*/  BSSY.RECONVERGENT B0, `(.L_x_22) ;  /* 0x000004f000007945 */ /* 0x000fe20003800200 */
[----:B--2---:R-:W-:Y:S01]  /*83b0*/  SHF.R.U32.HI R0, RZ, 0x2, R15 ;  /* 0x00000002ff007819 */ /* 0x004fe2000001160f */
[----:B------:R-:W-:-:S03]  /*83c0*/  VIADD R14, R14, 0x587c5 ;  /* 0x000587c50e0e7836 */ /* 0x000fc60000000000 */
[----:B------:R-:W-:Y:S01]  /*83d0*/  LOP3.LUT R0, R0, R15, RZ, 0x3c, !PT ;  /* 0x0000000f00007212 */ /* 0x000fe200078e3cff */
[----:B---3--:R-:W-:Y:S02]  /*83e0*/  IMAD.SHL.U32 R3, R19, 0x10, RZ ;  /* 0x0000001013037824 */ /* 0x008fe400078e00ff */
[----:B------:R-:W-:Y:S02]  /*83f0*/  IMAD.MOV.U32 R11, RZ, RZ, R18 ;  /* 0x000000ffff0b7224 */ /* 0x000fe400078e0012 */
[C---:B------:R-:W-:Y:S02]  /*8400*/  IMAD.SHL.U32 R6, R0.reuse, 0x2, RZ ;  /* 0x0000000200067824 */ /* 0x040fe400078e00ff */
[----:B------:R-:W-:Y:S02]  /*8410*/  IMAD.MOV.U32 R26, RZ, RZ, R19 ;  /* 0x000000ffff1a7224 */ /* 0x000fe400078e0013 */
[----:B----4-:R-:W-:Y:S01]  /*8420*/  IMAD.MOV.U32 R10, RZ, RZ, R5 ;  /* 0x000000ffff0a7224 */ /* 0x010fe200078e0005 */
[----:B------:R-:W-:Y:S01]  /*8430*/  LOP3.LUT R6, R0, R6, R3, 0x96, !PT ;  /* 0x0000000600067212 */ /* 0x000fe200078e9603 */
[----:B------:R-:W-:-:S03]  /*8440*/  IMAD.MOV.U32 R15, RZ, RZ, R4 ;  /* 0x000000ffff0f7224 */ /* 0x000fc600078e0004 */
[----:B------:R-:W-:Y:S01]  /*8450*/  LOP3.LUT R27, R6, R19, RZ, 0x3c, !PT ;  /* 0x00000013061b7212 */ /* 0x000fe200078e3cff */
[----:B------:R0:W-:Y:S04]  /*8460*/  STG.E.64 desc[UR36][R24.64+0x8], R10 ;  /* 0x0000080a18007986 */ /* 0x0001e8000c101b24 */
[----:B------:R-:W-:Y:S01]  /*8470*/  IMAD.IADD R0, R27, 0x1, R14 ;  /* 0x000000011b007824 */ /* 0x000fe200078e020e */
[----:B------:R0:W-:Y:S04]  /*8480*/  STG.E.64 desc[UR36][R24.64+0x10], R26 ;  /* 0x0000101a18007986 */ /* 0x0001e8000c101b24 */
[----:B------:R-:W-:Y:S01]  /*8490*/  I2FP.F32.U32 R0, R0 ;  /* 0x0000000000007245 */ /* 0x000fe20000201000 */
[----:B------:R0:W-:Y:S04]  /*84a0*/  STG.E.64 desc[UR36][R24.64], R14 ;  /* 0x0000000e18007986 */ /* 0x0001e8000c101b24 */
[----:B------:R-:W-:-:S04]  /*84b0*/  FFMA R0, R0, R21, 1.1641532182693481445e-10 ;  /* 0x2f00000000007423 */ /* 0x000fc80000000015 */
[----:B------:R-:W-:Y:S01]  /*84c0*/  FMUL R6, R0, 100 ;  /* 0x42c8000000067820 */ /* 0x000fe20000400000 */
[----:B------:R-:W-:-:S05]  /*84d0*/  IMAD.HI R0, R23, 0x2aaaaaab, RZ ;  /* 0x2aaaaaab17007827 */ /* 0x000fca00078e02ff */
[----:B------:R-:W1:Y:S01]  /*84e0*/  F2I.TRUNC.NTZ R6, R6 ;  /* 0x0000000600067305 */ /* 0x000e62000020f100 */
[----:B------:R-:W-:-:S04]  /*84f0*/  SHF.R.U32.HI R3, RZ, 0x1f, R0 ;  /* 0x0000001fff037819 */ /* 0x000fc80000011600 */
[----:B------:R-:W-:-:S05]  /*8500*/  LEA.HI R0, R0, R3, RZ, 0x1d ;  /* 0x0000000300007211 */ /* 0x000fca00078fe8ff */
[----:B------:R-:W-:Y:S02]  /*8510*/  IMAD R0, R0, -0x30, R23 ;  /* 0xffffffd000007824 */ /* 0x000fe400078e0217 */
[----:B-1----:R-:W-:-:S05]  /*8520*/  IMAD.HI R7, R6, 0x2aaaaaab, RZ ;  /* 0x2aaaaaab06077827 */ /* 0x002fca00078e02ff */
[----:B------:R-:W-:-:S04]  /*8530*/  SHF.R.U32.HI R8, RZ, 0x1f, R7 ;  /* 0x0000001fff087819 */ /* 0x000fc80000011607 */
[----:B------:R-:W-:-:S05]  /*8540*/  LEA.HI R7, R7, R8, RZ, 0x1d ;  /* 0x0000000807077211 */ /* 0x000fca00078fe8ff */
[----:B------:R-:W-:-:S05]  /*8550*/  IMAD R7, R7, -0x30, R6 ;  /* 0xffffffd007077824 */ /* 0x000fca00078e0206 */
[CC--:B------:R-:W-:Y:S02]  /*8560*/  VIMNMX R3, PT, PT, R0.reuse, R7.reuse, !PT ;  /* 0x0000000700037248 */ /* 0x0c0fe40007fe0100 */
[----:B------:R-:W-:-:S04]  /*8570*/  VIMNMX R0, PT, PT, R0, R7, PT ;  /* 0x0000000700007248 */ /* 0x000fc80003fe0100 */
[----:B------:R-:W-:-:S13]  /*8580*/  ISETP.GE.AND P0, PT, R0, R3, PT ;  /* 0x000000030000720c */ /* 0x000fda0003f06270 */
[----:B0-----:R-:W-:Y:S05]  /*8590*/  @!P0 BRA `(.L_x_23) ;  /* 0x0000000000bc8947 */ /* 0x001fea0003800000 */
[----:B------:R-:W-:Y:S01]  /*85a0*/  BSSY.RECONVERGENT B1, `(.L_x_24) ;  /* 0x000002b000017945 */ /* 0x000fe20003800200 */
[----:B------:R-:W-:Y:S02]  /*85b0*/  IMAD.MOV.U32 R13, RZ, RZ, R18 ;  /* 0x000000ffff0d7224 */ /* 0x000fe400078e0012 */
[----:B------:R-:W-:Y:S02]  /*85c0*/  IMAD.MOV.U32 R6, RZ, RZ, R19 ;  /* 0x000000ffff067224 */ /* 0x000fe400078e0013 */
[----:B------:R-:W-:-:S07]  /*85d0*/  IMAD.MOV.U32 R7, RZ, RZ, R27 ;  /* 0x000000ffff077224 */ /* 0x000fce00078e001b */
.L_x_25:
[----:B------:R-:W-:Y:S01]  /*85e0*/  SHF.R.U32.HI R3, RZ, 0x2, R4 ;  /* 0x00000002ff037819 */ /* 0x000fe20000011604 */
[----:B------:R-:W-:Y:S01]  /*85f0*/  IMAD.SHL.U32 R0, R7, 0x10, RZ ;  /* 0x0000001007007824 */ /* 0x000fe200078e00ff */
[----:B------:R-:W-:Y:S01]  /*8600*/  SHF.R.U32.HI R8, RZ, 0x2, R5 ;  /* 0x00000002ff087819 */ /* 0x000fe20000011605 */
[----:B------:R-:W-:Y:S01]  /*8610*/  IMAD.MOV.U32 R12, RZ, RZ, R6 ;  /* 0x000000ffff0c7224 */ /* 0x000fe200078e0006 */
[----:B------:R-:W-:Y:S01]  /*8620*/  LOP3.LUT R3, R3, R4, RZ, 0x3c, !PT ;  /* 0x0000000403037212 */ /* 0x000fe200078e3cff */
[----:B------:R-:W-:Y:S01]  /*8630*/  IMAD.MOV.U32 R15, RZ, RZ, R13 ;  /* 0x000000ffff0f7224 */ /* 0x000fe200078e000d */
[----:B------:R-:W-:Y:S01]  /*8640*/  LOP3.LUT R8, R8, R5, RZ, 0x3c, !PT ;  /* 0x0000000508087212 */ /* 0x000fe200078e3cff */
[----:B------:R-:W-:Y:S02]  /*8650*/  IMAD.MOV.U32 R13, RZ, RZ, R7 ;  /* 0x000000ffff0d7224 */ /* 0x000fe400078e0007 */
[----:B------:R-:W-:-:S05]  /*8660*/  IMAD.SHL.U32 R4, R3, 0x2, RZ ;  /* 0x0000000203047824 */ /* 0x000fca00078e00ff */
[----:B------:R-:W-:Y:S01]  /*8670*/  LOP3.LUT R0, R3, R4, R0, 0x96, !PT ;  /* 0x0000000403007212 */ /* 0x000fe200078e9600 */
[----:B------:R-:W-:-:S03]  /*8680*/  IMAD.SHL.U32 R4, R8, 0x2, RZ ;  /* 0x0000000208047824 */ /* 0x000fc600078e00ff */
[----:B------:R-:W-:-:S04]  /*8690*/  LOP3.LUT R6, R0, R7, RZ, 0x3c, !PT ;  /* 0x0000000700067212 */ /* 0x000fc800078e3cff */
[----:B------:R-:W-:Y:S01]  /*86a0*/  IADD3 R0, PT, PT, R14, 0x587c5, R6 ;  /* 0x000587c50e007810 */ /* 0x000fe20007ffe006 */
[----:B------:R-:W-:Y:S02]  /*86b0*/  IMAD.SHL.U32 R3, R6, 0x10, RZ ;  /* 0x0000001006037824 */ /* 0x000fe400078e00ff */
[----:B------:R-:W-:Y:S01]  /*86c0*/  VIADD R14, R14, 0xb0f8a ;  /* 0x000b0f8a0e0e7836 */ /* 0x000fe20000000000 */
[----:B------:R-:W-:Y:S02]  /*86d0*/  I2FP.F32.U32 R0, R0 ;  /* 0x0000000000007245 */ /* 0x000fe40000201000 */
[----:B------:R-:W-:-:S03]  /*86e0*/  LOP3.LUT R3, R8, R4, R3, 0x96, !PT ;  /* 0x0000000408037212 */ /* 0x000fc600078e9603 */
[----:B------:R-:W-:Y:S01]  /*86f0*/  FFMA R0, R0, R21, 1.1641532182693481445e-10 ;  /* 0x2f00000000007423 */ /* 0x000fe20000000015 */
[----:B------:R-:W-:-:S03]  /*8700*/  LOP3.LUT R9, R3, R6, RZ, 0x3c, !PT ;  /* 0x0000000603097212 */ /* 0x000fc600078e3cff */
[----:B------:R-:W-:Y:S02]  /*8710*/  FMUL R0, R0, 100 ;  /* 0x42c8000000007820 */ /* 0x000fe40000400000 */
[----:B------:R-:W-:Y:S02]  /*8720*/  IMAD.IADD R3, R9, 0x1, R14 ;  /* 0x0000000109037824 */ /* 0x000fe400078e020e */
[----:B------:R-:W-:Y:S02]  /*8730*/  IMAD.MOV.U32 R7, RZ, RZ, R9 ;  /* 0x000000ffff077224 */ /* 0x000fe400078e0009 */
[----:B------:R-:W0:Y:S01]  /*8740*/  F2I.TRUNC.NTZ R0, R0 ;  /* 0x0000000000007305 */ /* 0x000e22000020f100 */
[----:B------:R-:W-:-:S05]  /*8750*/  I2FP.F32.U32 R3, R3 ;  /* 0x0000000300037245 */ /* 0x000fca0000201000 */
[----:B------:R-:W-:-:S04]  /*8760*/  FFMA R3, R3, R21, 1.1641532182693481445e-10 ;  /* 0x2f00000003037423 */ /* 0x000fc80000000015 */
[----:B------:R-:W-:Y:S01]  /*8770*/  FMUL R5, R3, 100 ;  /* 0x42c8000003057820 */ /* 0x000fe20000400000 */
[----:B0-----:R-:W-:-:S05]  /*8780*/  IMAD.HI R3, R0, 0x2aaaaaab, RZ ;  /* 0x2aaaaaab00037827 */ /* 0x001fca00078e02ff */
[----:B------:R-:W0:Y:S01]  /*8790*/  F2I.TRUNC.NTZ R5, R5 ;  /* 0x0000000500057305 */ /* 0x000e22000020f100 */
[----:B------:R-:W-:-:S04]  /*87a0*/  SHF.R.U32.HI R4, RZ, 0x1f, R3 ;  /* 0x0000001fff047819 */ /* 0x000fc80000011603 */
[----:B------:R-:W-:Y:S01]  /*87b0*/  LEA.HI R3, R3, R4, RZ, 0x1d ;  /* 0x0000000403037211 */ /* 0x000fe200078fe8ff */
[----:B------:R-:W-:-:S04]  /*87c0*/  IMAD.MOV.U32 R4, RZ, RZ, R15 ;  /* 0x000000ffff047224 */ /* 0x000fc800078e000f */
[----:B------:R-:W-:Y:S02]  /*87d0*/  IMAD R0, R3, -0x30, R0 ;  /* 0xffffffd003007824 */ /* 0x000fe400078e0200 */
[----:B0-----:R-:W-:-:S05]  /*87e0*/  IMAD.HI R8, R5, 0x2aaaaaab, RZ ;  /* 0x2aaaaaab05087827 */ /* 0x001fca00078e02ff */
[----:B------:R-:W-:-:S04]  /*87f0*/  SHF.R.U32.HI R11, RZ, 0x1f, R8 ;  /* 0x0000001fff0b7819 */ /* 0x000fc80000011608 */
[----:B------:R-:W-:-:S05]  /*8800*/  LEA.HI R8, R8, R11, RZ, 0x1d ;  /* 0x0000000b08087211 */ /* 0x000fca00078fe8ff */
[----:B------:R-:W-:Y:S02]  /*8810*/  IMAD R3, R8, -0x30, R5 ;  /* 0xffffffd008037824 */ /* 0x000fe400078e0205 */
[----:B------:R-:W-:-:S03]  /*8820*/  IMAD.MOV.U32 R5, RZ, RZ, R12 ;  /* 0x000000ffff057224 */ /* 0x000fc600078e000c */
[----:B------:R-:W-:-:S13]  /*8830*/  ISETP.GE.AND P0, PT, R0, R3, PT ;  /* 0x000000030000720c */ /* 0x000fda0003f06270 */
[----:B------:R-:W-:Y:S05]  /*8840*/  @P0 BRA `(.L_x_25) ;  /* 0xfffffffc00640947 */ /* 0x000fea000383ffff */
[----:B------:R-:W-:Y:S05]  /*8850*/  BSYNC.RECONVERGENT B1 ;  /* 0x0000000000017941 */ /* 0x000fea0003800200 */
.L_x_24:
[----:B------:R0:W-:Y:S04]  /*8860*/  STG.E.64 desc[UR36][R24.64+0x8], R12 ;  /* 0x0000080c18007986 */ /* 0x0001e8000c101b24 */
[----:B------:R0:W-:Y:S04]  /*8870*/  STG.E.64 desc[UR36][R24.64+0x10], R6 ;  /* 0x0000100618007986 */ /* 0x0001e8000c101b24 */
[----:B------:R0:W-:Y:S02]  /*8880*/  STG.E.64 desc[UR36][R24.64], R14 ;  /* 0x0000000e18007986 */ /* 0x0001e4000c101b24 */
.L_x_23:
[----:B------:R-:W-:Y:S05]  /*8890*/  BSYNC.RECONVERGENT B0 ;  /* 0x0000000000007941 */ /* 0x000fea0003800200 */
.L_x_22:
[----:B------:R-:W-:Y:S01]  /*88a0*/  ISETP.GE.AND P0, PT, R3, R0, PT ;  /* 0x000000000300720c */ /* 0x000fe20003f06270 */
[----:B------:R-:W-:-:S12]  /*88b0*/  BSSY.RECONVERGENT B0, `(.L_x_26) ;  /* 0x000002d000007945 */ /* 0x000fd80003800200 */
[----:B------:R-:W-:Y:S05]  /*88c0*/  @!P0 BRA `(.L_x_27) ;  /* 0x0000000000ac8947 */ /* 0x000fea0003800000 */
[--C-:B------:R-:W-:Y:S01]  /*88d0*/  IMAD.IADD R5, R3, 0x1, -R0.reuse ;  /* 0x0000000103057824 */ /* 0x100fe200078e0a00 */
[----:B------:R-:W-:Y:S01]  /*88e0*/  BSSY.RECONVERGENT B1, `(.L_x_28) ;  /* 0x0000017000017945 */ /* 0x000fe20003800200 */
[----:B0-----:R-:W-:Y:S02]  /*88f0*/  IMAD.MOV.U32 R7, RZ, RZ, R0 ;  /* 0x000000ffff077224 */ /* 0x001fe400078e0000 */
[C---:B------:R-:W-:Y:S01]  /*8900*/  VIADD R4, R5.reuse, 0x1 ;  /* 0x0000000105047836 */ /* 0x040fe20000000000 */
[----:B------:R-:W-:-:S04]  /*8910*/  ISETP.GE.U32.AND P1, PT, R5, 0x3, PT ;  /* 0x000000030500780c */ /* 0x000fc80003f26070 */
[----:B------:R-:W-:-:S13]  /*8920*/  LOP3.LUT P0, R6, R4, 0x3, RZ, 0xc0, !PT ;  /* 0x0000000304067812 */ /* 0x000fda000780c0ff */
[----:B------:R-:W-:Y:S05]  /*8930*/  @!P0 BRA `(.L_x_29) ;  /* 0x0000000000448947 */ /* 0x000fea0003800000 */
[----:B------:R-:W0:Y:S01]  /*8940*/  S2R R5, SR_CgaCtaId ;  /* 0x0000000000057919 */ /* 0x000e220000008800 */
[----:B------:R-:W-:Y:S01]  /*8950*/  VIADD R4, R22, 0x3d0 ;  /* 0x000003d016047836 */ /* 0x000fe20000000000 */
[----:B------:R-:W-:Y:S01]  /*8960*/  ISETP.NE.AND P0, PT, R6, 0x1, PT ;  /* 0x000000010600780c */ /* 0x000fe20003f05270 */
[----:B------:R-:W-:-:S03]  /*8970*/  VIADD R7, R0, 0x1 ;  /* 0x0000000100077836 */ /* 0x000fc60000000000 */
[----:B0-----:R-:W-:-:S05]  /*8980*/  LEA R5, R5, R4, 0x18 ;  /* 0x0000000405057211 */ /* 0x001fca00078ec0ff */
[C---:B------:R-:W-:Y:S02]  /*8990*/  IMAD R8, R0.reuse, 0x4, R5 ;  /* 0x0000000400087824 */ /* 0x040fe400078e0205 */
[----:B------:R-:W-:-:S03]  /*89a0*/  IMAD.WIDE R4, R0, 0x4, R16 ;  /* 0x0000000400047825 */ /* 0x000fc600078e0210 */
[----:B------:R-:W0:Y:S04]  /*89b0*/  LDS R9, [R8] ;  /* 0x0000000008097984 */ /* 0x000e280000000800 */
[----:B0-----:R0:W-:Y:S01]  /*89c0*/  ST.E desc[UR36][R4.64], R9 ;  /* 0x0000000904007985 */ /* 0x0011e2000c101924 */
[----:B------:R-:W-:Y:S05]  /*89d0*/  @!P0 BRA `(.L_x_29) ;  /* 0x00000000001c8947 */ /* 0x000fea0003800000 */
[----:B0-----:R-:W0:Y:S01]  /*89e0*/  LDS R9, [R8+0x4] ;  /* 0x0000040008097984 */ /* 0x001e220000000800 */
[----:B------:R-:W-:Y:S01]  /*89f0*/  ISETP.NE.AND P0, PT, R6, 0x2, PT ;  /* 0x000000020600780c */ /* 0x000fe20003f05270 */
[----:B------:R-:W-:-:S12]  /*8a00*/  VIADD R7, R0, 0x2 ;  /* 0x0000000200077836 */ /* 0x000fd80000000000 */
[----:B------:R-:W-:Y:S01]  /*8a10*/  @P0 VIADD R7, R0, 0x3 ;  /* 0x0000000300070836 */ /* 0x000fe20000000000 */
[----:B0-----:R-:W-:Y:S04]  /*8a20*/  ST.E desc[UR36][R4.64+0x4], R9 ;  /* 0x0000040904007985 */ /* 0x001fe8000c101924 */
[----:B------:R-:W0:Y:S04]  /*8a30*/  @P0 LDS R11, [R8+0x8] ;  /* 0x00000800080b0984 */ /* 0x000e280000000800 */
[----:B0-----:R1:W-:Y:S02]  /*8a40*/  @P0 ST.E desc[UR36][R4.64+0x8], R11 ;  /* 0x0000080b04000985 */ /* 0x0013e4000c101924 */
.L_x_29:
[----:B------:R-:W-:Y:S05]  /*8a50*/  BSYNC.RECONVERGENT B1 ;  /* 0x0000000000017941 */ /* 0x000fea0003800200 */
.L_x_28:
[----:B------:R-:W-:Y:S05]  /*8a60*/  @!P1 BRA `(.L_x_27) ;  /* 0x0000000000449947 */ /* 0x000fea0003800000 */
[----:B01----:R-:W0:Y:S01]  /*8a70*/  S2R R5, SR_CgaCtaId ;  /* 0x0000000000057919 */ /* 0x003e220000008800 */
[----:B------:R-:W-:-:S05]  /*8a80*/  VIADD R22, R22, 0x3d0 ;  /* 0x000003d016167836 */ /* 0x000fca0000000000 */
[----:B0-----:R-:W-:-:S07]  /*8a90*/  LEA R22, R5, R22, 0x18 ;  /* 0x0000001605167211 */ /* 0x001fce00078ec0ff */
.L_x_30:
[C---:B------:R-:W-:Y:S02]  /*8aa0*/  IMAD R0, R7.reuse, 0x4, R22 ;  /* 0x0000000407007824 */ /* 0x040fe400078e0216 */
[----:B--2---:R-:W-:-:S03]  /*8ab0*/  IMAD.WIDE R4, R7, 0x4, R16 ;  /* 0x0000000407047825 */ /* 0x004fc600078e0210 */
[----:B------:R-:W0:Y:S01]  /*8ac0*/  LDS R9, [R0] ;  /* 0x0000000000097984 */ /* 0x000e220000000800 */
[C---:B------:R-:W-:Y:S02]  /*8ad0*/  VIADD R6, R7.reuse, 0x3 ;  /* 0x0000000307067836 */ /* 0x040fe40000000000 */
[----:B------:R-:W-:-:S03]  /*8ae0*/  VIADD R7, R7, 0x4 ;  /* 0x0000000407077836 */ /* 0x000fc60000000000 */
[----:B------:R-:W-:Y:S01]  /*8af0*/  ISETP.NE.AND P0, PT, R6, R3, PT ;  /* 0x000000030600720c */ /* 0x000fe20003f05270 */
[----:B0-----:R-:W-:Y:S04]  /*8b00*/  ST.E desc[UR36][R4.64], R9 ;  /* 0x0000000904007985 */ /* 0x001fe8000c101924 */
[----:B------:R-:W0:Y:S04]  /*8b10*/  LDS R11, [R0+0x4] ;  /* 0x00000400000b7984 */ /* 0x000e280000000800 */
[----:B0-----:R-:W-:Y:S04]  /*8b20*/  ST.E desc[UR36][R4.64+0x4], R11 ;  /* 0x0000040b04007985 */ /* 0x001fe8000c101924 */
[----:B------:R-:W0:Y:S04]  /*8b30*/  LDS R13, [R0+0x8] ;  /* 0x00000800000d7984 */ /* 0x000e280000000800 */
[----:B0-----:R-:W-:Y:S04]  /*8b40*/  ST.E desc[UR36][R4.64+0x8], R13 ;  /* 0x0000080d04007985 */ /* 0x001fe8000c101924 */
[----:B------:R-:W0:Y:S04]  /*8b50*/  LDS R15, [R0+0xc] ;  /* 0x00000c00000f7984 */ /* 0x000e280000000800 */
[----:B0-----:R2:W-:Y:S01]  /*8b60*/  ST.E desc[UR36][R4.64+0xc], R15 ;  /* 0x00000c0f04007985 */ /* 0x0015e2000c101924 */
[----:B------:R-:W-:Y:S05]  /*8b70*/  @P0 BRA `(.L_x_30) ;  /* 0xfffffffc00c80947 */ /* 0x000fea000383ffff */
.L_x_27:
[----:B------:R-:W-:Y:S05]  /*8b80*/  BSYNC.RECONVERGENT B0 ;  /* 0x0000000000007941 */ /* 0x000fea0003800200 */
.L_x_26:
[----:B012---:R-:W-:Y:S01]  /*8b90*/  IMAD.MOV.U32 R4, RZ, RZ, -0x1 ;  /* 0xffffffffff047424 */ /* 0x007fe200078e00ff */
[----:B------:R-:W-:Y:S01]  /*8ba0*/  STL.128 [R1+0xc0], RZ ;  /* 0x0000c0ff01007387 */ /* 0x000fe20000100c00 */
[----:B------:R-:W-:Y:S02]  /*8bb0*/  IMAD.MOV.U32 R5, RZ, RZ, -0x1 ;  /* 0xffffffffff057424 */ /* 0x000fe400078e00ff */
[----:B------:R-:W-:Y:S01]  /*8bc0*/  IMAD.MOV.U32 R6, RZ, RZ, -0x1 ;  /* 0xffffffffff067424 */ /* 0x000fe200078e00ff */
[----:B------:R-:W-:Y:S01]  /*8bd0*/  STL.128 [R1+0xd0], RZ ;  /* 0x0000d0ff01007387 */ /* 0x000fe20000100c00 */
[----:B------:R-:W-:-:S03]  /*8be0*/  IMAD.MOV.U32 R7, RZ, RZ, -0x1 ;  /* 0xffffffffff077424 */ /* 0x000fc600078e00ff */
[----:B------:R-:W-:Y:S04]  /*8bf0*/  STL.128 [R1+0xe0], RZ ;  /* 0x0000e0ff01007387 */ /* 0x000fe80000100c00 */
[----:B------:R-:W-:Y:S04]  /*8c00*/  STL.128 [R1], R4 ;  /* 0x0000000401007387 */ /* 0x000fe80000100c00 */
[----:B------:R-:W-:Y:S04]  /*8c10*/  STL.128 [R1+0x10], R4 ;  /* 0x0000100401007387 */ /* 0x000fe80000100c00 */
        /* <DEDUP_REMOVED lines=19> */
[----:B------:R-:W2:Y:S02]  /*8d50*/  LD.E R3, desc[UR36][R16.64] ;  /* 0x0000002410037980 */ /* 0x000ea4000c101900 */
[----:B--2---:R-:W-:-:S05]  /*8d60*/  IMAD R0, R3, 0x4, R60 ;  /* 0x0000000403007824 */ /* 0x004fca00078e023c */
[----:B0-----:R-:W2:Y:S02]  /*8d70*/  LDL R4, [R0] ;  /* 0x0000000000047983 */ /* 0x001ea40000100800 */
[----:B--2---:R-:W-:-:S05]  /*8d80*/  VIADD R5, R4, 0x1 ;  /* 0x0000000104057836 */ /* 0x004fca0000000000 */
[----:B------:R0:W-:Y:S04]  /*8d90*/  STL [R0], R5 ;  /* 0x0000000500007387 */ /* 0x0001e80000100800 */
[----:B------:R-:W2:Y:S02]  /*8da0*/  LD.E R43, desc[UR36][R16.64+0x4] ;  /* 0x00000424102b7980 */ /* 0x000ea4000c101900 */
[----:B--2---:R-:W-:-:S05]  /*8db0*/  IMAD R4, R43, 0x4, R60 ;  /* 0x000000042b047824 */ /* 0x004fca00078e023c */
[----:B------:R-:W2:Y:S02]  /*8dc0*/  LDL R6, [R4] ;  /* 0x0000000004067983 */ /* 0x000ea40000100800 */
[----:B--2---:R-:W-:-:S05]  /*8dd0*/  VIADD R7, R6, 0x1 ;  /* 0x0000000106077836 */ /* 0x004fca0000000000 */
[----:B------:R1:W-:Y:S04]  /*8de0*/  STL [R4], R7 ;  /* 0x0000000704007387 */ /* 0x0003e80000100800 */
[----:B------:R-:W2:Y:S02]  /*8df0*/  LD.E R121, desc[UR36][R16.64+0x8] ;  /* 0x0000082410797980 */ /* 0x000ea4000c101900 */
[----:B--2---:R-:W-:-:S05]  /*8e00*/  IMAD R84, R121, 0x4, R60 ;  /* 0x0000000479547824 */ /* 0x004fca00078e023c */
[----:B------:R-:W2:Y:S02]  /*8e10*/  LDL R6, [R84] ;  /* 0x0000000054067983 */ /* 0x000ea40000100800 */
[----:B--2---:R-:W-:-:S05]  /*8e20*/  VIADD R9, R6, 0x1 ;  /* 0x0000000106097836 */ /* 0x004fca0000000000 */
[----:B------:R-:W-:Y:S04]  /*8e30*/  STL [R84], R9 ;  /* 0x0000000954007387 */ /* 0x000fe80000100800 */
[----:B0-----:R-:W2:Y:S02]  /*8e40*/  LD.E R5, desc[UR36][R16.64+0xc] ;  /* 0x00000c2410057980 */ /* 0x001ea4000c101900 */
        /* <DEDUP_REMOVED lines=8> */
[----:B------:R2:W-:Y:S04]  /*8ed0*/  STL [R39], R6 ;  /* 0x0000000627007387 */ /* 0x0005e80000100800 */
[----:B------:R-:W3:Y:S02]  /*8ee0*/  LD.E R47, desc[UR36][R16.64+0x14] ;  /* 0x00001424102f7980 */ /* 0x000ee4000c101900 */
[----:B---3--:R-:W-:-:S05]  /*8ef0*/  IMAD R86, R47, 0x4, R60 ;  /* 0x000000042f567824 */ /* 0x008fca00078e023c */
[----:B-1----:R-:W3:Y:S02]  /*8f00*/  LDL R7, [R86] ;  /* 0x0000000056077983 */ /* 0x002ee40000100800 */
[----:B---3--:R-:W-:-:S05]  /*8f10*/  VIADD R7, R7, 0x1 ;  /* 0x0000000107077836 */ /* 0x008fca0000000000 */
[----:B------:R1:W-:Y:S04]  /*8f20*/  STL [R86], R7 ;  /* 0x0000000756007387 */ /* 0x0003e80000100800 */
[----:B------:R-:W3:Y:S02]  /*8f30*/  LD.E R75, desc[UR36][R16.64+0x18] ;  /* 0x00001824104b7980 */ /* 0x000ee4000c101900 */
[----:B---3--:R-:W-:-:S05]  /*8f40*/  IMAD R70, R75, 0x4, R60 ;  /* 0x000000044b467824 */ /* 0x008fca00078e023c */
[----:B------:R-:W0:Y:S02]  /*8f50*/  LDL R8, [R70] ;  /* 0x0000000046087983 */ /* 0x000e240000100800 */
[----:B0-----:R-:W-:-:S05]  /*8f60*/  VIADD R11, R8, 0x1 ;  /* 0x00000001080b7836 */ /* 0x001fca0000000000 */
[----:B------:R0:W-:Y:S04]  /*8f70*/  STL [R70], R11 ;  /* 0x0000000b46007387 */ /* 0x0001e80000100800 */
[----:B------:R-:W3:Y:S02]  /*8f80*/  LD.E R9, desc[UR36][R16.64+0x1c] ;  /* 0x00001c2410097980 */ /* 0x000ee4000c101900 */
[----:B---3--:R-:W-:-:S05]  /*8f90*/  IMAD R53, R9, 0x4, R60 ;  /* 0x0000000409357824 */ /* 0x008fca00078e023c */
[----:B--2---:R-:W2:Y:S02]  /*8fa0*/  LDL R6, [R53] ;  /* 0x0000000035067983 */ /* 0x004ea40000100800 */
[----:B--2---:R-:W-:-:S05]  /*8fb0*/  VIADD R8, R6, 0x1 ;  /* 0x0000000106087836 */ /* 0x004fca0000000000 */
[----:B------:R2:W-:Y:S04]  /*8fc0*/  STL [R53], R8 ;  /* 0x0000000835007387 */ /* 0x0005e80000100800 */
[----:B------:R-:W3:Y:S02]  /*8fd0*/  LD.E R77, desc[UR36][R16.64+0x20] ;  /* 0x00002024104d7980 */ /* 0x000ee4000c101900 */
[----:B---3--:R-:W-:-:S05]  /*8fe0*/  IMAD R6, R77, 0x4, R60 ;  /* 0x000000044d067824 */ /* 0x008fca00078e023c */
[----:B-1----:R-:W3:Y:S02]  /*8ff0*/  LDL R7, [R6] ;  /* 0x0000000006077983 */ /* 0x002ee40000100800 */
[----:B---3--:R-:W-:-:S05]  /*9000*/  VIADD R7, R7, 0x1 ;  /* 0x0000000107077836 */ /* 0x008fca0000000000 */
[----:B------:R1:W-:Y:S04]  /*9010*/  STL [R6], R7 ;  /* 0x0000000706007387 */ /* 0x0003e80000100800 */
[----:B0-----:R-:W3:Y:S02]  /*9020*/  LD.E R11, desc[UR36][R16.64+0x24] ;  /* 0x00002424100b7980 */ /* 0x001ee4000c101900 */
[----:B---3--:R-:W-:-:S05]  /*9030*/  IMAD R44, R11, 0x4, R60 ;  /* 0x000000040b2c7824 */ /* 0x008fca00078e023c */
[----:B------:R-:W3:Y:S02]  /*9040*/  LDL R10, [R44] ;  /* 0x000000002c0a7983 */ /* 0x000ee40000100800 */
[----:B---3--:R-:W-:-:S05]  /*9050*/  VIADD R15, R10, 0x1 ;  /* 0x000000010a0f7836 */ /* 0x008fca0000000000 */
        /* <DEDUP_REMOVED lines=13> */
[----:B------:R-:W3:Y:S02]  /*9130*/  LDL R12, [R10] ;  /* 0x000000000a0c7983 */ /* 0x000ee40000100800 */
[----:B---3--:R-:W-:-:S05]  /*9140*/  VIADD R21, R12, 0x1 ;  /* 0x000000010c157836 */ /* 0x008fca0000000000 */
[----:B------:R3:W-:Y:S04]  /*9150*/  STL [R10], R21 ;  /* 0x000000150a007387 */ /* 0x0007e80000100800 */
[----:B0-----:R-:W4:Y:S02]  /*9160*/  LD.E R15, desc[UR36][R16.64+0x34] ;  /* 0x00003424100f7980 */ /* 0x001f24000c101900 */
[----:B----4-:R-:W-:-:S05]  /*9170*/  IMAD R48, R15, 0x4, R60 ;  /* 0x000000040f307824 */ /* 0x010fca00078e023c */
[----:B------:R-:W2:Y:S02]  /*9180*/  LDL R12, [R48] ;  /* 0x00000000300c7983 */ /* 0x000ea40000100800 */
[----:B--2---:R-:W-:-:S05]  /*9190*/  VIADD R19, R12, 0x1 ;  /* 0x000000010c137836 */ /* 0x004fca0000000000 */
[----:B------:R0:W-:Y:S04]  /*91a0*/  STL [R48], R19 ;  /* 0x0000001330007387 */ /* 0x0001e80000100800 */
[----:B------:R-:W2:Y:S02]  /*91b0*/  LD.E R79, desc[UR36][R16.64+0x38] ;  /* 0x00003824104f7980 */ /* 0x000ea4000c101900 */
[----:B--2---:R-:W-:-:S05]  /*91c0*/  IMAD R12, R79, 0x4, R60 ;  /* 0x000000044f0c7824 */ /* 0x004fca00078e023c */
[----:B-1----:R-:W2:Y:S02]  /*91d0*/  LDL R7, [R12] ;  /* 0x000000000c077983 */ /* 0x002ea40000100800 */
[----:B--2---:R-:W-:-:S05]  /*91e0*/  VIADD R7, R7, 0x1 ;  /* 0x0000000107077836 */ /* 0x004fca0000000000 */
[----:B------:R1:W-:Y:S04]  /*91f0*/  STL [R12], R7 ;  /* 0x000000070c007387 */ /* 0x0003e80000100800 */
[----:B---3--:R-:W2:Y:S02]  /*9200*/  LD.E R21, desc[UR36][R16.64+0x3c] ;  /* 0x00003c2410157980 */ /* 0x008ea4000c101900 */
[----:B--2---:R-:W-:-:S05]  /*9210*/  IMAD R40, R21, 0x4, R60 ;  /* 0x0000000415287824 */ /* 0x004fca00078e023c */
[----:B------:R-:W2:Y:S02]  /*9220*/  LDL R14, [R40] ;  /* 0x00000000280e7983 */ /* 0x000ea40000100800 */
[----:B--2---:R-:W-:-:S05]  /*9230*/  VIADD R25, R14, 0x1 ;  /* 0x000000010e197836 */ /* 0x004fca0000000000 */
        /* <DEDUP_REMOVED lines=16> */
[----:B--2---:R-:W2:Y:S02]  /*9340*/  LD.E R25, desc[UR36][R16.64+0x4c] ;  /* 0x00004c2410197980 */ /* 0x004ea4000c101900 */
[----:B--2---:R-:W-:-:S05]  /*9350*/  IMAD R50, R25, 0x4, R60 ;  /* 0x0000000419327824 */ /* 0x004fca00078e023c */
[----:B0-----:R-:W2:Y:S02]  /*9360*/  LDL R19, [R50] ;  /* 0x0000000032137983 */ /* 0x001ea40000100800 */
[----:B--2---:R-:W-:-:S05]  /*9370*/  VIADD R19, R19, 0x1 ;  /* 0x0000000113137836 */ /* 0x004fca0000000000 */
[----:B------:R0:W-:Y:S04]  /*9380*/  STL [R50], R19 ;  /* 0x0000001332007387 */ /* 0x0001e80000100800 */
[----:B------:R-:W2:Y:S02]  /*9390*/  LD.E R27, desc[UR36][R16.64+0x50] ;  /* 0x00005024101b7980 */ /* 0x000ea4000c101900 */
[----:B--2---:R-:W-:-:S05]  /*93a0*/  IMAD R22, R27, 0x4, R60 ;  /* 0x000000041b167824 */ /* 0x004fca00078e023c */
[----:B-1----:R-:W2:Y:S02]  /*93b0*/  LDL R18, [R22] ;  /* 0x0000000016127983 */ /* 0x002ea40000100800 */
[----:B--2---:R-:W-:-:S05]  /*93c0*/  VIADD R29, R18, 0x1 ;  /* 0x00000001121d7836 */ /* 0x004fca0000000000 */
[----:B------:R1:W-:Y:S04]  /*93d0*/  STL [R22], R29 ;  /* 0x0000001d16007387 */ /* 0x0003e80000100800 */
[----:B------:R-:W2:Y:S02]  /*93e0*/  LD.E R55, desc[UR36][R16.64+0x54] ;  /* 0x0000542410377980 */ /* 0x000ea4000c101900 */
[----:B--2---:R-:W-:-:S05]  /*93f0*/  IMAD R54, R55, 0x4, R60 ;  /* 0x0000000437367824 */ /* 0x004fca00078e023c */
[----:B---3--:R-:W2:Y:S02]  /*9400*/  LDL R7, [R54] ;  /* 0x0000000036077983 */ /* 0x008ea40000100800 */
[----:B--2---:R-:W-:-:S05]  /*9410*/  VIADD R7, R7, 0x1 ;  /* 0x0000000107077836 */ /* 0x004fca0000000000 */
[----:B------:R2:W-:Y:S04]  /*9420*/  STL [R54], R7 ;  /* 0x0000000736007387 */ /* 0x0005e80000100800 */
[----:B------:R-:W3:Y:S02]  /*9430*/  LD.E R85, desc[UR36][R16.64+0x58] ;  /* 0x0000582410557980 */ /* 0x000ee4000c101900 */
[----:B---3--:R-:W-:-:S05]  /*9440*/  IMAD R24, R85, 0x4, R60 ;  /* 0x0000000455187824 */ /* 0x008fca00078e023c */
[----:B------:R-:W0:Y:S02]  /*9450*/  LDL R18, [R24] ;  /* 0x0000000018127983 */ /* 0x000e240000100800 */
[----:B0-----:R-:W-:-:S05]  /*9460*/  VIADD R19, R18, 0x1 ;  /* 0x0000000112137836 */ /* 0x001fca0000000000 */
[----:B------:R0:W-:Y:S04]  /*9470*/  STL [R24], R19 ;  /* 0x0000001318007387 */ /* 0x0001e80000100800 */
[----:B-1----:R-:W3:Y:S02]  /*9480*/  LD.E R29, desc[UR36][R16.64+0x5c] ;  /* 0x00005c24101d7980 */ /* 0x002ee4000c101900 */
[----:B---3--:R-:W-:-:S05]  /*9490*/  IMAD R46, R29, 0x4, R60 ;  /* 0x000000041d2e7824 */ /* 0x008fca00078e023c */
[----:B------:R-:W3:Y:S02]  /*94a0*/  LDL R18, [R46] ;  /* 0x000000002e127983 */ /* 0x000ee40000100800 */
[----:B---3--:R-:W-:-:S05]  /*94b0*/  VIADD R33, R18, 0x1 ;  /* 0x0000000112217836 */ /* 0x008fca0000000000 */
        /* <DEDUP_REMOVED lines=13> */
[----:B------:R-:W3:Y:S02]  /*9590*/  LDL R18, [R28] ;  /* 0x000000001c127983 */ /* 0x000ee40000100800 */
[----:B---3--:R-:W-:-:S05]  /*95a0*/  VIADD R35, R18, 0x1 ;  /* 0x0000000112237836 */ /* 0x008fca0000000000 */
[----:B------:R3:W-:Y:S04]  /*95b0*/  STL [R28], R35 ;  /* 0x000000231c007387 */ /* 0x0007e80000100800 */
[----:B-1----:R-:W4:Y:S02]  /*95c0*/  LD.E R33, desc[UR36][R16.64+0x6c] ;  /* 0x00006c2410217980 */ /* 0x002f24000c101900 */
[----:B----4-:R-:W-:-:S05]  /*95d0*/  IMAD R74, R33, 0x4, R60 ;  /* 0x00000004214a7824 */ /* 0x010fca00078e023c */
[----:B--2---:R-:W2:Y:S02]  /*95e0*/  LDL R7, [R74] ;  /* 0x000000004a077983 */ /* 0x004ea40000100800 */
[----:B--2---:R-:W-:-:S05]  /*95f0*/  VIADD R7, R7, 0x1 ;  /* 0x0000000107077836 */ /* 0x004fca0000000000 */
[----:B------:R1:W-:Y:S04]  /*9600*/  STL [R74], R7 ;  /* 0x000000074a007387 */ /* 0x0003e80000100800 */
[----:B------:R-:W2:Y:S02]  /*9610*/  LD.E R91, desc[UR36][R16.64+0x70] ;  /* 0x00007024105b7980 */ /* 0x000ea4000c101900 */
[----:B--2---:R-:W-:-:S05]  /*9620*/  IMAD R30, R91, 0x4, R60 ;  /* 0x000000045b1e7824 */ /* 0x004fca00078e023c */
[----:B------:R-:W0:Y:S02]  /*9630*/  LDL R18, [R30] ;  /* 0x000000001e127983 */ /* 0x000e240000100800 */
[----:B0-----:R-:W-:-:S05]  /*9640*/  VIADD R19, R18, 0x1 ;  /* 0x0000000112137836 */ /* 0x001fca0000000000 */
[----:B------:R-:W-:Y:S04]  /*9650*/  STL [R30], R19 ;  /* 0x000000131e007387 */ /* 0x000fe80000100800 */
[----:B---3--:R-:W2:Y:S02]  /*9660*/  LD.E R35, desc[UR36][R16.64+0x74] ;  /* 0x0000742410237980 */ /* 0x008ea4000c101900 */
[----:B--2---:R-:W-:-:S05]  /*9670*/  IMAD R76, R35, 0x4, R60 ;  /* 0x00000004234c7824 */ /* 0x004fca00078e023c */
        /* <DEDUP_REMOVED lines=30> */
[----:B------:R-:W0:Y:S02]  /*9860*/  LDL R18, [R82] ;  /* 0x0000000052127983 */ /* 0x000e240000100800 */
[----:B0-----:R-:W-:-:S05]  /*9870*/  VIADD R67, R18, 0x1 ;  /* 0x0000000112437836 */ /* 0x001fca0000000000 */
[----:B------:R0:W-:Y:S04]  /*9880*/  STL [R82], R67 ;  /* 0x0000004352007387 */ /* 0x0001e80000100800 */
[----:B------:R-:W1:Y:S02]  /*9890*/  LD.E R119, desc[UR36][R16.64+0x90] ;  /* 0x0000902410777980 */ /* 0x000e64000c101900 */
[----:B-1----:R-:W-:-:S05]  /*98a0*/  IMAD R7, R119, 0x4, R60 ;  /* 0x0000000477077824 */ /* 0x002fca00078e023c */
[----:B------:R-:W2:Y:S02]  /*98b0*/  LDL R18, [R7] ;  /* 0x0000000007127983 */ /* 0x000ea40000100800 */
[----:B--2---:R-:W-:-:S05]  /*98c0*/  VIADD R68, R18, 0x1 ;  /* 0x0000000112447836 */ /* 0x004fca0000000000 */
[----:B------:R1:W-:Y:S04]  /*98d0*/  STL [R7], R68 ;  /* 0x0000004407007387 */ /* 0x0003e80000100800 */
[----:B------:R-:W2:Y:S02]  /*98e0*/  LD.E R117, desc[UR36][R16.64+0x94] ;  /* 0x0000942410757980 */ /* 0x000ea4000c101900 */
[----:B--2---:R-:W-:-:S05]  /*98f0*/  IMAD R18, R117, 0x4, R60 ;  /* 0x0000000475127824 */ /* 0x004fca00078e023c */
[----:B------:R-:W3:Y:S02]  /*9900*/  LDL R52, [R18] ;  /* 0x0000000012347983 */ /* 0x000ee40000100800 */
[----:B---3--:R-:W-:-:S05]  /*9910*/  VIADD R95, R52, 0x1 ;  /* 0x00000001345f7836 */ /* 0x008fca0000000000 */
[----:B------:R2:W-:Y:S04]  /*9920*/  STL [R18], R95 ;  /* 0x0000005f12007387 */ /* 0x0005e80000100800 */
[----:B------:R-:W3:Y:S02]  /*9930*/  LD.E R115, desc[UR36][R16.64+0x98] ;  /* 0x0000982410737980 */ /* 0x000ee4000c101900 */
[----:B---3--:R-:W-:-:S05]  /*9940*/  IMAD R52, R115, 0x4, R60 ;  /* 0x0000000473347824 */ /* 0x008fca00078e023c */
[----:B0-----:R-:W3:Y:S02]  /*9950*/  LDL R67, [R52] ;  /* 0x0000000034437983 */ /* 0x001ee40000100800 */
[----:B---3--:R-:W-:-:S05]  /*9960*/  VIADD R67, R67, 0x1 ;  /* 0x0000000143437836 */ /* 0x008fca0000000000 */
[----:B------:R0:W-:Y:S04]  /*9970*/  STL [R52], R67 ;  /* 0x0000004334007387 */ /* 0x0001e80000100800 */
[----:B------:R-:W1:Y:S02]  /*9980*/  LD.E R113, desc[UR36][R16.64+0x9c] ;  /* 0x00009c2410717980 */ /* 0x000e64000c101900 */
[----:B-1----:R-:W-:-:S05]  /*9990*/  IMAD R68, R113, 0x4, R60 ;  /* 0x0000000471447824 */ /* 0x002fca00078e023c */
[----:B------:R-:W3:Y:S02]  /*99a0*/  LDL R88, [R68] ;  /* 0x0000000044587983 */ /* 0x000ee40000100800 */
[----:B---3--:R-:W-:-:S05]  /*99b0*/  VIADD R97, R88, 0x1 ;  /* 0x0000000158617836 */ /* 0x008fca0000000000 */
[----:B------:R-:W-:Y:S04]  /*99c0*/  STL [R68], R97 ;  /* 0x0000006144007387 */ /* 0x000fe80000100800 */
[----:B------:R-:W3:Y:S02]  /*99d0*/  LD.E R111, desc[UR36][R16.64+0xa0] ;  /* 0x0000a024106f7980 */ /* 0x000ee4000c101900 */
[----:B---3--:R-:W-:-:S05]  /*99e0*/  IMAD R88, R111, 0x4, R60 ;  /* 0x000000046f587824 */ /* 0x008fca00078e023c */
[----:B------:R-:W2:Y:S02]  /*99f0*/  LDL R90, [R88] ;  /* 0x00000000585a7983 */ /* 0x000ea40000100800 */
[----:B--2---:R-:W-:-:S05]  /*9a00*/  VIADD R95, R90, 0x1 ;  /* 0x000000015a5f7836 */ /* 0x004fca0000000000 */
[----:B------:R1:W-:Y:S04]  /*9a10*/  STL [R88], R95 ;  /* 0x0000005f58007387 */ /* 0x0003e80000100800 */
        /* <DEDUP_REMOVED lines=17> */
[----:B0-----:R-:W3:Y:S02]  /*9b30*/  LDL R67, [R95] ;  /* 0x000000005f437983 */ /* 0x001ee40000100800 */
[----:B---3--:R-:W-:-:S05]  /*9b40*/  VIADD R96, R67, 0x1 ;  /* 0x0000000143607836 */ /* 0x008fca0000000000 */
[----:B------:R0:W-:Y:S04]  /*9b50*/  STL [R95], R96 ;  /* 0x000000605f007387 */ /* 0x0001e80000100800 */
[----:B--2---:R-:W2:Y:S02]  /*9b60*/  LD.E R99, desc[UR36][R16.64+0xb4] ;  /* 0x0000b42410637980 */ /* 0x004ea4000c101900 */
[----:B--2---:R-:W-:-:S05]  /*9b70*/  IMAD R106, R99, 0x4, R60 ;  /* 0x00000004636a7824 */ /* 0x004fca00078e023c */
[----:B------:R-:W2:Y:S02]  /*9b80*/  LDL R67, [R106] ;  /* 0x000000006a437983 */ /* 0x000ea40000100800 */
[----:B--2---:R-:W-:-:S05]  /*9b90*/  VIADD R107, R67, 0x1 ;  /* 0x00000001436b7836 */ /* 0x004fca0000000000 */
[----:B------:R2:W-:Y:S04]  /*9ba0*/  STL [R106], R107 ;  /* 0x0000006b6a007387 */ /* 0x0005e80000100800 */
[----:B------:R-:W3:Y:S02]  /*9bb0*/  LD.E R67, desc[UR36][R16.64+0xb8] ;  /* 0x0000b82410437980 */ /* 0x000ee4000c101900 */
[----:B---3--:R-:W-:-:S05]  /*9bc0*/  IMAD R104, R67, 0x4, R60 ;  /* 0x0000000443687824 */ /* 0x008fca00078e023c */
[----:B------:R-:W1:Y:S02]  /*9bd0*/  LDL R98, [R104] ;  /* 0x0000000068627983 */ /* 0x000e640000100800 */
[----:B-1----:R-:W-:-:S05]  /*9be0*/  VIADD R105, R98, 0x1 ;  /* 0x0000000162697836 */ /* 0x002fca0000000000 */
[----:B------:R1:W-:Y:S04]  /*9bf0*/  STL [R104], R105 ;  /* 0x0000006968007387 */ /* 0x0003e80000100800 */
[----:B------:R-:W0:Y:S02]  /*9c00*/  LD.E R123, desc[UR36][R16.64+0xbc] ;  /* 0x0000bc24107b7980 */ /* 0x000e24000c101900 */
[----:B0-----:R-:W-:-:S05]  /*9c10*/  IMAD R96, R123, 0x4, R60 ;  /* 0x000000047b607824 */ /* 0x001fca00078e023c */
[----:B------:R-:W3:Y:S02]  /*9c20*/  LDL R98, [R96] ;  /* 0x0000000060627983 */ /* 0x000ee40000100800 */
[C---:B---3--:R-:W-:Y:S01]  /*9c30*/  ISETP.GT.AND P1, PT, R98.reuse, RZ, PT ;  /* 0x000000ff6200720c */ /* 0x048fe20003f24270 */
[----:B------:R-:W-:-:S05]  /*9c40*/  VIADD R98, R98, 0x1 ;  /* 0x0000000162627836 */ /* 0x000fca0000000000 */
[----:B------:R-:W-:-:S04]  /*9c50*/  SEL R98, R98, 0xffffffff, !P1 ;  /* 0xffffffff62627807 */ /* 0x000fc80004800000 */
[----:B------:R-:W-:-:S04]  /*9c60*/  ISETP.NE.AND P2, PT, R98, 0x1, PT ;  /* 0x000000016200780c */ /* 0x000fc80003f45270 */
[----:B--2---:R-:W-:-:S05]  /*9c70*/  SEL R107, R98, 0xffffffff, P2 ;  /* 0xffffffff626b7807 */ /* 0x004fca0001000000 */
[----:B------:R0:W-:Y:S04]  /*9c80*/  STL [R96], R107 ;  /* 0x0000006b60007387 */ /* 0x0001e80000100800 */
[----:B------:R-:W2:Y:S02]  /*9c90*/  LDL R98, [R104] ;  /* 0x0000000068627983 */ /* 0x000ea40000100800 */
[----:B--2---:R-:W-:-:S04]  /*9ca0*/  ISETP.GT.AND P4, PT, R98, 0x1, PT ;  /* 0x000000016200780c */ /* 0x004fc80003f84270 */
[----:B------:R-:W-:-:S04]  /*9cb0*/  SEL R100, R98, 0xffffffff, !P4 ;  /* 0xffffffff62647807 */ /* 0x000fc80006000000 */
[----:B------:R-:W-:-:S04]  /*9cc0*/  ISETP.NE.AND P0, PT, R100, 0x1, PT ;  /* 0x000000016400780c */ /* 0x000fc80003f05270 */
[----:B------:R-:W-:Y:S02]  /*9cd0*/  ISETP.GT.OR P3, PT, R98, 0x1, !P0 ;  /* 0x000000016200780c */ /* 0x000fe40004764670 */
[----:B------:R-:W-:-:S11]  /*9ce0*/  SEL R125, R100, 0xffffffff, P0 ;  /* 0xffffffff647d7807 */ /* 0x000fd60000000000 */
[----:B------:R2:W-:Y:S04]  /*9cf0*/  @P3 STL [R104], R125 ;  /* 0x0000007d68003387 */ /* 0x0005e80000100800 */
[----:B------:R-:W3:Y:S02]  /*9d00*/  LDL R98, [R106] ;  /* 0x000000006a627983 */ /* 0x000ee40000100800 */
[----:B---3--:R-:W-:-:S04]  /*9d10*/  ISETP.GE.AND P3, PT, R98, 0x1, PT ;  /* 0x000000016200780c */ /* 0x008fc80003f66270 */
[----:B-1----:R-:W-:-:S05]  /*9d20*/  SEL R105, R98, 0xffffffff, !P3 ;  /* 0xffffffff62697807 */ /* 0x002fca0005800000 */
[----:B------:R1:W-:Y:S04]  /*9d30*/  STL [R106], R105 ;  /* 0x000000696a007387 */ /* 0x0003e80000100800 */
[----:B------:R-:W3:Y:S02]  /*9d40*/  LDL R100, [R95] ;  /* 0x000000005f647983 */ /* 0x000ee40000100800 */
[----:B---3--:R-:W-:-:S04]  /*9d50*/  ISETP.GE.AND P3, PT, R100, 0x1, PT ;  /* 0x000000016400780c */ /* 0x008fc80003f66270 */
[----:B0-----:R-:W-:-:S05]  /*9d60*/  SEL R96, R100, 0xffffffff, !P3 ;  /* 0xffffffff64607807 */ /* 0x001fca0005800000 */
[----:B------:R0:W-:Y:S04]  /*9d70*/  STL [R95], R96 ;  /* 0x000000605f007387 */ /* 0x0001e80000100800 */
[----:B------:R-:W3:Y:S02]  /*9d80*/  LDL R102, [R94] ;  /* 0x000000005e667983 */ /* 0x000ee40000100800 */
[----:B---3--:R-:W-:-:S04]  /*9d90*/  ISETP.GE.AND P3, PT, R102, 0x1, PT ;  /* 0x000000016600780c */ /* 0x008fc80003f66270 */
[----:B--2---:R-:W-:-:S05]  /*9da0*/  SEL R125, R102, 0xffffffff, !P3 ;  /* 0xffffffff667d7807 */ /* 0x004fca0005800000 */
[----:B------:R2:W-:Y:S04]  /*9db0*/  STL [R94], R125 ;  /* 0x0000007d5e007387 */ /* 0x0005e80000100800 */
        /* <DEDUP_REMOVED lines=26> */
[----:B------:R-:W-:-:S05]  /*9f60*/  SEL R88, R118, 0xffffffff, !P3 ;  /* 0xffffffff76587807 */ /* 0x000fca0005800000 */
[----:B------:R3:W-:Y:S04]  /*9f70*/  STL [R7], R88 ;  /* 0x0000005807007387 */ /* 0x0007e80000100800 */
[----:B-1----:R-:W4:Y:S02]  /*9f80*/  LDL R68, [R82] ;  /* 0x0000000052447983 */ /* 0x002f240000100800 */
[----:B----4-:R-:W-:-:S04]  /*9f90*/  ISETP.GE.AND P3, PT, R68, 0x1, PT ;  /* 0x000000014400780c */ /* 0x010fc80003f66270 */
[----:B0-----:R-:W-:-:S05]  /*9fa0*/  SEL R95, R68, 0xffffffff, !P3 ;  /* 0xffffffff445f7807 */ /* 0x001fca0005800000 */
[----:B------:R0:W-:Y:S04]  /*9fb0*/  STL [R82], R95 ;  /* 0x0000005f52007387 */ /* 0x0001e80000100800 */
[----:B------:R-:W4:Y:S02]  /*9fc0*/  LDL R52, [R36] ;  /* 0x0000000024347983 */ /* 0x000f240000100800 */
[----:B----4-:R-:W-:-:S04]  /*9fd0*/  ISETP.GE.AND P3, PT, R52, 0x1, PT ;  /* 0x000000013400780c */ /* 0x010fc80003f66270 */
[----:B------:R-:W-:-:S05]  /*9fe0*/  SEL R105, R52, 0xffffffff, !P3 ;  /* 0xffffffff34697807 */ /* 0x000fca0005800000 */
[----:B------:R1:W-:Y:S04]  /*9ff0*/  STL [R36], R105 ;  /* 0x0000006924007387 */ /* 0x0003e80000100800 */
[----:B--2---:R-:W2:Y:S02]  /*a000*/  LDL R18, [R80] ;  /* 0x0000000050127983 */ /* 0x004ea40000100800 */
[----:B--2---:R-:W-:-:S04]  /*a010*/  ISETP.GE.AND P3, PT, R18, 0x1, PT ;  /* 0x000000011200780c */ /* 0x004fc80003f66270 */
[----:B------:R-:W-:-:S05]  /*a020*/  SEL R125, R18, 0xffffffff, !P3 ;  /* 0xffffffff127d7807 */ /* 0x000fca0005800000 */
[----:B------:R2:W-:Y:S04]  /*a030*/  STL [R80], R125 ;  /* 0x0000007d50007387 */ /* 0x0005e80000100800 */
[----:B---3--:R-:W3:Y:S02]  /*a040*/  LDL R7, [R34] ;  /* 0x0000000022077983 */ /* 0x008ee40000100800 */
        /* <DEDUP_REMOVED lines=110> */
[----:B------:R-:W-:Y:S04]  /*a730*/  STL [R86], R105 ;  /* 0x0000006956007387 */ /* 0x000fe80000100800 */
[----:B--2---:R-:W2:Y:S02]  /*a740*/  LDL R6, [R39] ;  /* 0x0000000027067983 */ /* 0x004ea40000100800 */
[----:B--2---:R-:W-:-:S04]  /*a750*/  ISETP.GE.AND P3, PT, R6, 0x1, PT ;  /* 0x000000010600780c */ /* 0x004fc80003f66270 */
[----:B---3--:R-:W-:-:S05]  /*a760*/  SEL R88, R6, 0xffffffff, !P3 ;  /* 0xffffffff06587807 */ /* 0x008fca0005800000 */
[----:B------:R-:W-:Y:S04]  /*a770*/  STL [R39], R88 ;  /* 0x0000005827007387 */ /* 0x000fe80000100800 */
[----:B------:R-:W2:Y:S02]  /*a780*/  LDL R53, [R38] ;  /* 0x0000000026357983 */ /* 0x000ea40000100800 */
[----:B--2---:R-:W-:-:S04]  /*a790*/  ISETP.GE.AND P3, PT, R53, 0x1, PT ;  /* 0x000000013500780c */ /* 0x004fc80003f66270 */
[----:B0-----:R-:W-:-:S05]  /*a7a0*/  SEL R95, R53, 0xffffffff, !P3 ;  /* 0xffffffff355f7807 */ /* 0x001fca0005800000 */
[----:B------:R0:W-:Y:S04]  /*a7b0*/  STL [R38], R95 ;  /* 0x0000005f26007387 */ /* 0x0001e80000100800 */
[----:B------:R-:W2:Y:S02]  /*a7c0*/  LDL R70, [R84] ;  /* 0x0000000054467983 */ /* 0x000ea40000100800 */
[----:B--2---:R-:W-:-:S04]  /*a7d0*/  ISETP.GE.AND P3, PT, R70, 0x1, PT ;  /* 0x000000014600780c */ /* 0x004fc80003f66270 */
[----:B------:R-:W-:-:S05]  /*a7e0*/  SEL R125, R70, 0xffffffff, !P3 ;  /* 0xffffffff467d7807 */ /* 0x000fca0005800000 */
[----:B------:R-:W-:Y:S04]  /*a7f0*/  STL [R84], R125 ;  /* 0x0000007d54007387 */ /* 0x000fe80000100800 */
[----:B------:R-:W2:Y:S01]  /*a800*/  LDL R116, [R4] ;  /* 0x0000000004747983 */ /* 0x000ea20000100800 */
[----:B------:R-:W-:-:S04]  /*a810*/  ISETP.GE.AND P5, PT, R36, 0x2, PT ;  /* 0x000000022400780c */ /* 0x000fc80003fa6270 */
[----:B0-----:R-:W-:Y:S02]  /*a820*/  SEL R38, R93, 0xffffffff, P5 ;  /* 0xffffffff5d267807 */ /* 0x001fe40002800000 */
[----:B------:R-:W-:Y:S02]  /*a830*/  ISETP.NE.AND P5, PT, R82, 0x1, PT ;  /* 0x000000015200780c */ /* 0x000fe40003fa5270 */
[----:B--2---:R-:W-:-:S04]  /*a840*/  ISETP.GE.AND P3, PT, R116, 0x1, PT ;  /* 0x000000017400780c */ /* 0x004fc80003f66270 */
[----:B------:R-:W-:-:S05]  /*a850*/  SEL R86, R116, 0xffffffff, !P3 ;  /* 0xffffffff74567807 */ /* 0x000fca0005800000 */
[----:B------:R0:W-:Y:S04]  /*a860*/  STL [R4], R86 ;  /* 0x0000005604007387 */ /* 0x0001e80000100800 */
[----:B------:R-:W2:Y:S01]  /*a870*/  LDL R105, [R0] ;  /* 0x0000000000697983 */ /* 0x000ea20000100800 */
        /* <DEDUP_REMOVED lines=55> */
[----:B------:R-:W-:-:S11]  /*abf0*/  ISETP.NE.AND P5, PT, R72, 0x1, PT ;  /* 0x000000014800780c */ /* 0x000fd60003fa5270 */
[----:B------:R-:W-:Y:S02]  /*ac00*/  @!P3 SEL R28, R27, 0xffffffff, !P5 ;  /* 0xffffffff1b1cb807 */ /* 0x000fe40006800000 */
[----:B------:R-:W-:-:S04]  /*ac10*/  ISETP.GE.AND P3, PT, R46, 0x2, PT ;  /* 0x000000022e00780c */ /* 0x000fc80003f66270 */
[----:B------:R-:W-:-:S04]  /*ac20*/  SEL R27, R25, 0xffffffff, P3 ;  /* 0xffffffff191b7807 */ /* 0x000fc80001800000 */
[----:B------:R-:W-:Y:S02]  /*ac30*/  ISETP.NE.AND P3, PT, R27, -0x1, PT ;  /* 0xffffffff1b00780c */ /* 0x000fe40003f65270 */
[----:B--2---:R-:W-:-:S04]  /*ac40*/  ISETP.GE.AND P5, PT, R105, 0x1, PT ;  /* 0x000000016900780c */ /* 0x004fc80003fa6270 */
[----:B------:R-:W-:Y:S02]  /*ac50*/  SEL R85, R105, 0xffffffff, !P5 ;  /* 0xffffffff69557807 */ /* 0x000fe40006800000 */
[----:B------:R-:W-:-:S03]  /*ac60*/  ISETP.GE.AND P5, PT, R24, 0x2, PT ;  /* 0x000000021800780c */ /* 0x000fc60003fa6270 */
[----:B------:R1:W-:Y:S04]  /*ac70*/  STL [R0], R85 ;  /* 0x0000005500007387 */ /* 0x0003e80000100800 */
        /* <DEDUP_REMOVED lines=15> */
[----:B------:R-:W5:Y:S01]  /*ad70*/  LDL R95, [R1+0xd8] ;  /* 0x0000d800015f7983 */ /* 0x000f620000100800 */
        /* <DEDUP_REMOVED lines=21> */
[----:B-1----:R-:W5:Y:S04]  /*aed0*/  LDL R85, [R1+0x118] ;  /* 0x0001180001557983 */ /* 0x002f680000100800 */
[----:B------:R-:W-:Y:S01]  /*aee0*/  @!P3 SEL R23, R21, 0xffffffff, !P5 ;  /* 0xffffffff1517b807 */ /* 0x000fe20006800000 */
[----:B------:R-:W5:Y:S01]  /*aef0*/  LDL R50, [R1+0x11c] ;  /* 0x00011c0001327983 */ /* 0x000f620000100800 */
        /* <DEDUP_REMOVED lines=27> */
[----:B------:R-:W-:Y:S02]  /*b0b0*/  ISETP.GE.AND P5, PT, R12, 0x2, PT ;  /* 0x000000020c00780c */ /* 0x000fe40003fa6270 */
[----:B------:R-:W-:Y:S01]  /*b0c0*/  SEL R54, R67, 0xffffffff, P4 ;  /* 0xffffffff43367807 */ /* 0x000fe20002000000 */
[----:B------:R-:W5:Y:S01]  /*b0d0*/  LDL R81, [R1+0xc0] ;  /* 0x0000c00001517983 */ /* 0x000f620000100800 */
[----:B------:R-:W-:-:S02]  /*b0e0*/  SEL R14, R41, 0xffffffff, P5 ;  /* 0xffffffff290e7807 */ /* 0x000fc40002800000 */
[----:B------:R-:W-:Y:S02]  /*b0f0*/  ISETP.NE.AND P5, PT, R40, 0x1, PT ;  /* 0x000000012800780c */ /* 0x000fe40003fa5270 */
[----:B------:R-:W5:Y:S03]  /*b100*/  LDL R40, [R1+0xe4] ;  /* 0x0000e40001287983 */ /* 0x000f660000100800 */
[----:B------:R-:W-:Y:S02]  /*b110*/  @!P3 SEL R15, R13, 0xffffffff, !P5 ;  /* 0xffffffff0d0fb807 */ /* 0x000fe40006800000 */
[----:B------:R-:W-:Y:S02]  /*b120*/  ISETP.NE.AND P3, PT, R14, -0x1, PT ;  /* 0xffffffff0e00780c */ /* 0x000fe40003f65270 */
[----:B------:R-:W-:-:S04]  /*b130*/  ISETP.GE.AND P5, PT, R48, 0x2, PT ;  /* 0x000000023000780c */ /* 0x000fc80003fa6270 */
[----:B------:R-:W-:Y:S02]  /*b140*/  SEL R13, R11, 0xffffffff, P5 ;  /* 0xffffffff0b0d7807 */ /* 0x000fe40002800000 */
[----:B------:R-:W-:-:S05]  /*b150*/  ISETP.NE.AND P5, PT, R12, 0x1, PT ;  /* 0x000000010c00780c */ /* 0x000fca0003fa5270 */
[----:B------:R-:W-:Y:S02]  /*b160*/  @!P3 SEL R14, R41, 0xffffffff, !P5 ;  /* 0xffffffff290eb807 */ /* 0x000fe40006800000 */
[----:B------:R-:W-:Y:S01]  /*b170*/  ISETP.NE.AND P3, PT, R13, -0x1, PT ;  /* 0xffffffff0d00780c */ /* 0x000fe20003f65270 */
[----:B------:R-:W5:Y:S01]  /*b180*/  LDL R41, [R1+0xec] ;  /* 0x0000ec0001297983 */ /* 0x000f620000100800 */
[----:B------:R-:W-:-:S04]  /*b190*/  ISETP.GE.AND P5, PT, R10, 0x2, PT ;  /* 0x000000020a00780c */ /* 0x000fc80003fa6270 */
[----:B------:R-:W-:Y:S02]  /*b1a0*/  SEL R12, R77, 0xffffffff, P5 ;  /* 0xffffffff4d0c7807 */ /* 0x000fe40002800000 */
        /* <DEDUP_REMOVED lines=32> */
[----:B------:R-:W5:Y:S01]  /*b3b0*/  LDL R51, [R1+0x12c] ;  /* 0x00012c0001337983 */ /* 0x000f620000100800 */
[----:B------:R-:W-:Y:S02]  /*b3c0*/  ISETP.GE.AND P5, PT, R52, 0x2, PT ;  /* 0x000000023400780c */ /* 0x000fe40003fa6270 */
[----:B------:R-:W-:Y:S02]  /*b3d0*/  ISETP.NE.AND P3, PT, R47, -0x1, PT ;  /* 0xffffffff2f00780c */ /* 0x000fe40003f65270 */
[----:B------:R-:W-:Y:S02]  /*b3e0*/  SEL R6, R73, 0xffffffff, P5 ;  /* 0xffffffff49067807 */ /* 0x000fe40002800000 */
[----:B------:R-:W-:Y:S02]  /*b3f0*/  ISETP.NE.AND P5, PT, R53, 0x1, PT ;  /* 0x000000013500780c */ /* 0x000fe40003fa5270 */
[----:B------:R-:W5:Y:S07]  /*b400*/  LDL R53, [R1+0x134] ;  /* 0x0001340001357983 */ /* 0x000f6e0000100800 */
[----:B------:R-:W-:-:S02]  /*b410*/  @!P3 SEL R47, R5, 0xffffffff, !P5 ;  /* 0xffffffff052fb807 */ /* 0x000fc40006800000 */
[----:B------:R-:W-:Y:S02]  /*b420*/  ISETP.NE.AND P3, PT, R6, -0x1, PT ;  /* 0xffffffff0600780c */ /* 0x000fe40003f65270 */
[----:B------:R-:W-:-:S04]  /*b430*/  ISETP.GE.AND P5, PT, R18, 0x2, PT ;  /* 0x000000021200780c */ /* 0x000fc80003fa6270 */
[----:B------:R-:W-:Y:S02]  /*b440*/  SEL R5, R19, 0xffffffff, P5 ;  /* 0xffffffff13057807 */ /* 0x000fe40002800000 */
[----:B------:R-:W-:Y:S02]  /*b450*/  ISETP.NE.AND P5, PT, R52, 0x1, PT ;  /* 0x000000013400780c */ /* 0x000fe40003fa5270 */
[----:B------:R-:W5:Y:S03]  /*b460*/  LDL R52, [R1+0x150] ;  /* 0x0001500001347983 */ /* 0x000f660000100800 */
[----:B------:R-:W-:Y:S02]  /*b470*/  @!P3 SEL R6, R73, 0xffffffff, !P5 ;  /* 0xffffffff4906b807 */ /* 0x000fe40006800000 */
[----:B------:R-:W-:Y:S01]  /*b480*/  ISETP.NE.AND P3, PT, R5, -0x1, PT ;  /* 0xffffffff0500780c */ /* 0x000fe20003f65270 */
[----:B------:R-:W5:Y:S01]  /*b490*/  LDL R73, [R1+0x154] ;  /* 0x0001540001497983 */ /* 0x000f620000100800 */
[----:B------:R-:W-:-:S03]  /*b4a0*/  ISETP.NE.AND P5, PT, R18, 0x1, PT ;  /* 0x000000011200780c */ /* 0x000fc60003fa5270 */
[----:B------:R-:W5:Y:S08]  /*b4b0*/  LDL R18, [R1+0x160] ;  /* 0x0001600001127983 */ /* 0x000f700000100800 */
[----:B------:R-:W-:Y:S02]  /*b4c0*/  @!P3 SEL R5, R19, 0xffffffff, !P5 ;  /* 0xffffffff1305b807 */ /* 0x000fe40006800000 */
[----:B------:R-:W-:Y:S01]  /*b4d0*/  ISETP.GE.AND P5, PT, R7, 0x2, PT ;  /* 0x000000020700780c */ /* 0x000fe20003fa6270 */
[----:B------:R-:W5:Y:S03]  /*b4e0*/  LDL R19, [R1+0x164] ;  /* 0x0001640001137983 */ /* 0x000f660000100800 */
[----:B------:R-:W-:-:S02]  /*b4f0*/  SEL R4, R71, 0xffffffff, P5 ;  /* 0xffffffff47047807 */ /* 0x000fc40002800000 */
[----:B------:R-:W-:Y:S02]  /*b500*/  ISETP.GE.AND P5, PT, R68, 0x2, PT ;  /* 0x000000024400780c */ /* 0x000fe40003fa6270 */
[----:B------:R-:W-:Y:S02]  /*b510*/  ISETP.NE.AND P3, PT, R7, 0x1, PT ;  /* 0x000000010700780c */ /* 0x000fe40003f65270 */
[----:B------:R-:W-:Y:S02]  /*b520*/  SEL R7, R69, 0xffffffff, P5 ;  /* 0xffffffff45077807 */ /* 0x000fe40002800000 */
[----:B------:R-:W-:Y:S02]  /*b530*/  SEL R67, R67, 0xffffffff, !P0 ;  /* 0xffffffff43437807 */ /* 0x000fe40004000000 */
[----:B------:R-:W-:Y:S02]  /*b540*/  ISETP.NE.AND P5, PT, R54, -0x1, PT ;  /* 0xffffffff3600780c */ /* 0x000fe40003fa5270 */
[----:B------:R-:W-:-:S02]  /*b550*/  ISETP.NE.AND P4, PT, R4, -0x1, PT ;  /* 0xffffffff0400780c */ /* 0x000fc40003f85270 */
[----:B------:R-:W-:Y:S02]  /*b560*/  ISETP.NE.AND P0, PT, R7, -0x1, PT ;  /* 0xffffffff0700780c */ /* 0x000fe40003f05270 */
[----:B------:R-:W-:Y:S02]  /*b570*/  SEL R54, R67, R54, !P5 ;  /* 0x0000003643367207 */ /* 0x000fe40006800000 */
[----:B------:R-:W5:Y:S01]  /*b580*/  LDL R67, [R1+0x168] ;  /* 0x0001680001437983 */ /* 0x000f620000100800 */
[----:B------:R-:W-:-:S03]  /*b590*/  ISETP.NE.AND P5, PT, R68, 0x1, PT ;  /* 0x000000014400780c */ /* 0x000fc60003fa5270 */
[----:B------:R-:W5:Y:S03]  /*b5a0*/  LDL R68, [R1+0x16c] ;  /* 0x00016c0001447983 */ /* 0x000f660000100800 */
[----:B------:R-:W-:Y:S02]  /*b5b0*/  @!P4 SEL R4, R71, 0xffffffff, !P3 ;  /* 0xffffffff4704c807 */ /* 0x000fe40005800000 */
[----:B------:R-:W-:Y:S01]  /*b5c0*/  @!P0 SEL R7, R69, 0xffffffff, !P5 ;  /* 0xffffffff45078807 */ /* 0x000fe20006800000 */
[----:B------:R-:W5:Y:S01]  /*b5d0*/  LDL R71, [R1+0x178] ;  /* 0x0001780001477983 */ /* 0x000f620000100800 */
[C---:B------:R-:W-:Y:S02]  /*b5e0*/  ISETP.GE.AND P4, PT, R70.reuse, 0x2, PT ;  /* 0x000000024600780c */ /* 0x040fe40003f86270 */
[----:B------:R-:W-:Y:S01]  /*b5f0*/  ISETP.NE.AND P3, PT, R70, 0x1, PT ;  /* 0x000000014600780c */ /* 0x000fe20003f65270 */
[----:B------:R-:W5:Y:S01]  /*b600*/  LDL R69, [R1+0x170] ;  /* 0x0001700001457983 */ /* 0x000f620000100800 */
[----:B--2---:R-:W-:-:S03]  /*b610*/  ISETP.NE.AND P0, PT, R72, RZ, PT ;  /* 0x000000ff4800720c */ /* 0x004fc60003f05270 */
[----:B------:R-:W2:Y:S04]  /*b620*/  LDL R70, [R1+0x174] ;  /* 0x0001740001467983 */ /* 0x000ea80000100800 */
[----:B------:R-:W2:Y:S01]  /*b630*/  LDL R72, [R1+0x17c] ;  /* 0x00017c0001487983 */ /* 0x000ea20000100800 */
[----:B------:R-:W-:Y:S02]  /*b640*/  SEL R112, R123, 0xffffffff, P1 ;  /* 0xffffffff7b707807 */ /* 0x000fe40000800000 */
[----:B----4-:R-:W-:Y:S02]  /*b650*/  ISETP.NE.AND P1, PT, R46, RZ, PT ;  /* 0x000000ff2e00720c */ /* 0x010fe40003f25270 */
[----:B------:R-:W-:Y:S02]  /*b660*/  SEL R46, R121, 0xffffffff, P4 ;  /* 0xffffffff792e7807 */ /* 0x000fe40002000000 */
[----:B---3--:R-:W-:-:S02]  /*b670*/  ISETP.NE.AND P4, PT, R55, RZ, PT ;  /* 0x000000ff3700720c */ /* 0x008fc40003f85270 */
[----:B------:R-:W-:Y:S02]  /*b680*/  SEL R55, R123, 0xffffffff, !P2 ;  /* 0xffffffff7b377807 */ /* 0x000fe40005000000 */
[----:B------:R-:W-:Y:S02]  /*b690*/  ISETP.NE.AND P2, PT, R46, -0x1, PT ;  /* 0xffffffff2e00780c */ /* 0x000fe40003f45270 */
[----:B------:R-:W-:-:S11]  /*b6a0*/  ISETP.NE.AND P5, PT, R112, -0x1, PT ;  /* 0xffffffff7000780c */ /* 0x000fd60003fa5270 */
[----:B------:R-:W-:Y:S02]  /*b6b0*/  @!P2 SEL R46, R121, 0xffffffff, !P3 ;  /* 0xffffffff792ea807 */ /* 0x000fe40005800000 */
[----:B-----5:R-:W-:Y:S02]  /*b6c0*/  ISETP.NE.AND P3, PT, R96, RZ, PT ;  /* 0x000000ff6000720c */ /* 0x020fe40003f65270 */
[----:B------:R-:W-:Y:S01]  /*b6d0*/  ISETP.NE.AND P2, PT, R120, RZ, PT ;  /* 0x000000ff7800720c */ /* 0x000fe20003f45270 */
[----:B------:R-:W-:Y:S01]  /*b6e0*/  @!P4 IMAD.MOV.U32 R120, RZ, RZ, 0x3 ;  /* 0x00000003ff78c424 */ /* 0x000fe200078e00ff */
[----:B------:R-:W-:Y:S01]  /*b6f0*/  SEL R55, R55, R112, !P5 ;  /* 0x0000007037377207 */ /* 0x000fe20006800000 */
[----:B------:R-:W-:-:S03]  /*b700*/  @!P0 IMAD.MOV.U32 R112, RZ, RZ, 0x1 ;  /* 0x00000001ff708424 */ /* 0x000fc600078e00ff */
[----:B------:R-:W-:Y:S01]  /*b710*/  @!P4 STL [R1+0xc], R120 ;  /* 0x00000c780100c387 */ /* 0x000fe20000100800 */
[----:B------:R-:W-:-:S04]  /*b720*/  ISETP.NE.AND P4, PT, R94, RZ, PT ;  /* 0x000000ff5e00720c */ /* 0x000fc80003f85270 */
[----:B------:R-:W-:Y:S01]  /*b730*/  @!P3 IMAD.MOV.U32 R122, RZ, RZ, 0x5 ;  /* 0x00000005ff7ab424 */ /* 0x000fe200078e00ff */
[----:B------:R0:W-:Y:S01]  /*b740*/  @!P0 STL [R1+0x4], R112 ;  /* 0x0000047001008387 */ /* 0x0001e20000100800 */
[----:B------:R-:W-:Y:S01]  /*b750*/  ISETP.NE.AND P0, PT, R95, RZ, PT ;  /* 0x000000ff5f00720c */ /* 0x000fe20003f05270 */
[----:B------:R-:W-:Y:S02]  /*b760*/  @!P1 IMAD.MOV.U32 R96, RZ, RZ, 0x2 ;  /* 0x00000002ff609424 */ /* 0x000fe400078e00ff */
[----:B------:R-:W-:Y:S01]  /*b770*/  @!P3 STL [R1+0x14], R122 ;  /* 0x0000147a0100b387 */ /* 0x000fe20000100800 */
[----:B------:R-:W-:-:S03]  /*b780*/  ISETP.GE.AND P5, PT, R118, 0x2, PT ;  /* 0x000000027600780c */ /* 0x000fc60003fa6270 */
[----:B------:R1:W-:Y:S01]  /*b790*/  @!P1 STL [R1+0x8], R96 ;  /* 0x0000086001009387 */ /* 0x0003e20000100800 */
[----:B------:R-:W-:Y:S01]  /*b7a0*/  ISETP.NE.AND P1, PT, R93, RZ, PT ;  /* 0x000000ff5d00720c */ /* 0x000fe20003f25270 */
[----:B------:R-:W-:-:S04]  /*b7b0*/  @!P2 IMAD.MOV.U32 R94, RZ, RZ, 0x4 ;  /* 0x00000004ff5ea424 */ /* 0x000fc800078e00ff */
[----:B0-----:R-:W-:Y:S01]  /*b7c0*/  @!P0 IMAD.MOV.U32 R112, RZ, RZ, 0x6 ;  /* 0x00000006ff708424 */ /* 0x001fe200078e00ff */
[----:B------:R0:W-:Y:S01]  /*b7d0*/  @!P2 STL [R1+0x10], R94 ;  /* 0x0000105e0100a387 */ /* 0x0001e20000100800 */
[----:B-1----:R-:W-:-:S03]  /*b7e0*/  @!P4 IMAD.MOV.U32 R96, RZ, RZ, 0x7 ;  /* 0x00000007ff60c424 */ /* 0x002fc600078e00ff */
[----:B------:R-:W-:Y:S01]  /*b7f0*/  @!P0 STL [R1+0x18], R112 ;  /* 0x0000187001008387 */ /* 0x000fe20000100800 */
[----:B------:R-:W-:-:S03]  /*b800*/  ISETP.NE.AND P2, PT, R118, 0x1, PT ;  /* 0x000000017600780c */ /* 0x000fc60003f45270 */
[----:B------:R-:W-:Y:S01]  /*b810*/  @!P4 STL [R1+0x1c], R96 ;  /* 0x00001c600100c387 */ /* 0x000fe20000100800 */
[----:B------:R-:W-:Y:S01]  /*b820*/  ISETP.GE.AND P4, PT, R116, 0x2, PT ;  /* 0x000000027400780c */ /* 0x000fe20003f86270 */
[----:B------:R-:W-:-:S05]  /*b830*/  @!P1 IMAD.MOV.U32 R118, RZ, RZ, 0x8 ;  /* 0x00000008ff769424 */ /* 0x000fca00078e00ff */
[----:B------:R-:W-:Y:S01]  /*b840*/  @!P1 STL [R1+0x20], R118 ;  /* 0x0000207601009387 */ /* 0x000fe20000100800 */
[----:B------:R-:W-:Y:S02]  /*b850*/  ISETP.NE.AND P3, PT, R40, RZ, PT ;  /* 0x000000ff2800720c */ /* 0x000fe40003f65270 */
[----:B------:R-:W-:-:S04]  /*b860*/  SEL R40, R119, 0xffffffff, P5 ;  /* 0xffffffff77287807 */ /* 0x000fc80002800000 */
[----:B------:R-:W-:Y:S02]  /*b870*/  ISETP.NE.AND P5, PT, R40, -0x1, PT ;  /* 0xffffffff2800780c */ /* 0x000fe40003fa5270 */
[----:B------:R-:W-:-:S05]  /*b880*/  ISETP.NE.AND P0, PT, R45, RZ, PT ;  /* 0x000000ff2d00720c */ /* 0x000fca0003f05270 */
[----:B0-----:R-:W-:Y:S01]  /*b890*/  @!P3 IMAD.MOV.U32 R94, RZ, RZ, 0x9 ;  /* 0x00000009ff5eb424 */ /* 0x001fe200078e00ff */
[----:B------:R-:W-:-:S04]  /*b8a0*/  SEL R45, R43, 0xffffffff, P4 ;  /* 0xffffffff2b2d7807 */ /* 0x000fc80002000000 */
[----:B------:R0:W-:Y:S01]  /*b8b0*/  @!P3 STL [R1+0x24], R94 ;  /* 0x0000245e0100b387 */ /* 0x0001e20000100800 */
[----:B------:R-:W-:Y:S02]  /*b8c0*/  ISETP.GE.AND P4, PT, R114, 0x2, PT ;  /* 0x000000027200780c */ /* 0x000fe40003f86270 */
[----:B------:R-:W-:Y:S02]  /*b8d0*/  ISETP.NE.AND P3, PT, R41, RZ, PT ;  /* 0x000000ff2900720c */ /* 0x000fe40003f65270 */
[----:B------:R-:W-:Y:S02]  /*b8e0*/  ISETP.NE.AND P1, PT, R45, -0x1, PT ;  /* 0xffffffff2d00780c */ /* 0x000fe40003f25270 */
[----:B------:R-:W-:Y:S02]  /*b8f0*/  @!P5 SEL R40, R119, 0xffffffff, !P2 ;  /* 0xffffffff7728d807 */ /* 0x000fe40005000000 */
[----:B------:R-:W-:Y:S02]  /*b900*/  ISETP.NE.AND P2, PT, R92, RZ, PT ;  /* 0x000000ff5c00720c */ /* 0x000fe40003f45270 */
[----:B------:R-:W-:-:S02]  /*b910*/  SEL R41, R117, 0xffffffff, P4 ;  /* 0xffffffff75297807 */ /* 0x000fc40002000000 */
[----:B------:R-:W-:Y:S01]  /*b920*/  ISETP.NE.AND P4, PT, R49, RZ, PT ;  /* 0x000000ff3100720c */ /* 0x000fe20003f85270 */
[----:B------:R-:W-:Y:S01]  /*b930*/  @!P0 IMAD.MOV.U32 R92, RZ, RZ, 0xa ;  /* 0x0000000aff5c8424 */ /* 0x000fe200078e00ff */
[----:B------:R-:W-:Y:S01]  /*b940*/  ISETP.NE.AND P5, PT, R116, 0x1, PT ;  /* 0x000000017400780c */ /* 0x000fe20003fa5270 */
[----:B0-----:R-:W-:-:S03]  /*b950*/  @!P3 IMAD.MOV.U32 R94, RZ, RZ, 0xb ;  /* 0x0000000bff5eb424 */ /* 0x001fc600078e00ff */
[----:B------:R0:W-:Y:S01]  /*b960*/  @!P0 STL [R1+0x28], R92 ;  /* 0x0000285c01008387 */ /* 0x0001e20000100800 */
[----:B------:R-:W-:Y:S02]  /*b970*/  ISETP.NE.AND P0, PT, R41, -0x1, PT ;  /* 0xffffffff2900780c */ /* 0x000fe40003f05270 */
[----:B------:R-:W-:Y:S01]  /*b980*/  @!P1 SEL R45, R43, 0xffffffff, !P5 ;  /* 0xffffffff2b2d9807 */ /* 0x000fe20006800000 */
[----:B------:R1:W-:Y:S01]  /*b990*/  @!P3 STL [R1+0x2c], R94 ;  /* 0x00002c5e0100b387 */ /* 0x0003e20000100800 */
[----:B------:R-:W-:Y:S01]  /*b9a0*/  ISETP.NE.AND P5, PT, R86, RZ, PT ;  /* 0x000000ff5600720c */ /* 0x000fe20003fa5270 */
[----:B------:R-:W-:Y:S01]  /*b9b0*/  @!P2 IMAD.MOV.U32 R86, RZ, RZ, 0xc ;  /* 0x0000000cff56a424 */ /* 0x000fe200078e00ff */
[----:B------:R-:W-:Y:S02]  /*b9c0*/  ISETP.NE.AND P1, PT, R87, RZ, PT ;  /* 0x000000ff5700720c */ /* 0x000fe40003f25270 */
[----:B------:R-:W-:Y:S01]  /*b9d0*/  ISETP.NE.AND P3, PT, R88, RZ, PT ;  /* 0x000000ff5800720c */ /* 0x000fe20003f65270 */
[----:B------:R-:W-:Y:S01]  /*b9e0*/  @!P4 IMAD.MOV.U32 R88, RZ, RZ, 0xd ;  /* 0x0000000dff58c424 */ /* 0x000fe200078e00ff */
[----:B------:R3:W-:Y:S01]  /*b9f0*/  @!P2 STL [R1+0x30], R86 ;  /* 0x000030560100a387 */ /* 0x0007e20000100800 */
[----:B------:R-:W-:-:S03]  /*ba00*/  ISETP.NE.AND P2, PT, R114, 0x1, PT ;  /* 0x000000017200780c */ /* 0x000fc60003f45270 */
[----:B------:R4:W-:Y:S01]  /*ba10*/  @!P4 STL [R1+0x34], R88 ;  /* 0x000034580100c387 */ /* 0x0009e20000100800 */
[----:B------:R-:W-:Y:S02]  /*ba20*/  ISETP.NE.AND P4, PT, R89, RZ, PT ;  /* 0x000000ff5900720c */ /* 0x000fe40003f85270 */
[----:B------:R-:W-:Y:S02]  /*ba30*/  @!P0 SEL R41, R117, 0xffffffff, !P2 ;  /* 0xffffffff75298807 */ /* 0x000fe40005000000 */
[----:B------:R-:W-:Y:S01]  /*ba40*/  ISETP.NE.AND P0, PT, R90, RZ, PT ;  /* 0x000000ff5a00720c */ /* 0x000fe20003f05270 */
[----:B------:R-:W-:Y:S01]  /*ba50*/  @!P1 IMAD.MOV.U32 R90, RZ, RZ, 0xf ;  /* 0x0000000fff5a9424 */ /* 0x000fe200078e00ff */
[----:B------:R-:W-:Y:S01]  /*ba60*/  ISETP.NE.AND P2, PT, R91, RZ, PT ;  /* 0x000000ff5b00720c */ /* 0x000fe20003f45270 */
[----:B0-----:R-:W-:Y:S02]  /*ba70*/  @!P5 IMAD.MOV.U32 R92, RZ, RZ, 0xe ;  /* 0x0000000eff5cd424 */ /* 0x001fe400078e00ff */
[----:B-1----:R-:W-:Y:S01]  /*ba80*/  @!P3 IMAD.MOV.U32 R94, RZ, RZ, 0x10 ;  /* 0x00000010ff5eb424 */ /* 0x002fe200078e00ff */
[----:B------:R-:W-:Y:S01]  /*ba90*/  @!P1 STL [R1+0x3c], R90 ;  /* 0x00003c5a01009387 */ /* 0x000fe20000100800 */
[----:B------:R-:W-:-:S03]  /*baa0*/  ISETP.GE.AND P1, PT, R110, 0x2, PT ;  /* 0x000000026e00780c */ /* 0x000fc60003f26270 */
[----:B------:R0:W-:Y:S01]  /*bab0*/  @!P5 STL [R1+0x38], R92 ;  /* 0x0000385c0100d387 */ /* 0x0001e20000100800 */
[----:B------:R-:W-:Y:S01]  /*bac0*/  ISETP.GE.AND P5, PT, R106, 0x2, PT ;  /* 0x000000026a00780c */ /* 0x000fe20003fa6270 */
[----:B---3--:R-:W-:Y:S02]  /*bad0*/  @!P4 IMAD.MOV.U32 R86, RZ, RZ, 0x11 ;  /* 0x00000011ff56c424 */ /* 0x008fe400078e00ff */
[----:B------:R-:W-:Y:S01]  /*bae0*/  @!P3 STL [R1+0x40], R94 ;  /* 0x0000405e0100b387 */ /* 0x000fe20000100800 */
[----:B------:R-:W-:Y:S02]  /*baf0*/  ISETP.NE.AND P3, PT, R42, RZ, PT ;  /* 0x000000ff2a00720c */ /* 0x000fe40003f65270 */
[----:B------:R-:W-:Y:S02]  /*bb00*/  SEL R42, R115, 0xffffffff, P1 ;  /* 0xffffffff732a7807 */ /* 0x000fe40000800000 */
[----:B------:R-:W-:Y:S02]  /*bb10*/  SEL R49, R109, 0xffffffff, P5 ;  /* 0xffffffff6d317807 */ /* 0x000fe40002800000 */
[----:B------:R-:W-:Y:S01]  /*bb20*/  ISETP.NE.AND P1, PT, R85, RZ, PT ;  /* 0x000000ff5500720c */ /* 0x000fe20003f25270 */
[----:B----4-:R-:W-:Y:S01]  /*bb30*/  @!P0 IMAD.MOV.U32 R88, RZ, RZ, 0x12 ;  /* 0x00000012ff588424 */ /* 0x010fe200078e00ff */
[----:B------:R-:W-:Y:S01]  /*bb40*/  ISETP.NE.AND P5, PT, R48, RZ, PT ;  /* 0x000000ff3000720c */ /* 0x000fe20003fa5270 */
[----:B------:R1:W-:Y:S01]  /*bb50*/  @!P4 STL [R1+0x44], R86 ;  /* 0x000044560100c387 */ /* 0x0003e20000100800 */
[----:B0-----:R-:W-:Y:S01]  /*bb60*/  @!P2 IMAD.MOV.U32 R92, RZ, RZ, 0x13 ;  /* 0x00000013ff5ca424 */ /* 0x001fe200078e00ff */
[----:B------:R-:W-:-:S02]  /*bb70*/  ISETP.GE.AND P4, PT, R108, 0x2, PT ;  /* 0x000000026c00780c */ /* 0x000fc40003f86270 */
[----:B------:R-:W-:Y:S01]  /*bb80*/  @!P0 STL [R1+0x48], R88 ;  /* 0x0000485801008387 */ /* 0x000fe20000100800 */
[----:B------:R-:W-:Y:S02]  /*bb90*/  ISETP.GE.AND P0, PT, R107, 0x2, PT ;  /* 0x000000026b00780c */ /* 0x000fe40003f06270 */
[----:B------:R-:W-:Y:S01]  /*bba0*/  SEL R43, R113, 0xffffffff, P4 ;  /* 0xffffffff712b7807 */ /* 0x000fe20002000000 */
[----:B------:R-:W-:Y:S01]  /*bbb0*/  @!P2 STL [R1+0x4c], R92 ;  /* 0x00004c5c0100a387 */ /* 0x000fe20000100800 */
[----:B------:R-:W-:Y:S01]  /*bbc0*/  ISETP.NE.AND P2, PT, R42, -0x1, PT ;  /* 0xffffffff2a00780c */ /* 0x000fe20003f45270 */
[----:B------:R-:W-:Y:S01]  /*bbd0*/  @!P3 IMAD.MOV.U32 R90, RZ, RZ, 0x14 ;  /* 0x00000014ff5ab424 */ /* 0x000fe200078e00ff */
[----:B------:R-:W-:Y:S01]  /*bbe0*/  ISETP.NE.AND P4, PT, R43, -0x1, PT ;  /* 0xffffffff2b00780c */ /* 0x000fe20003f85270 */
[----:B-1----:R-:W-:Y:S01]  /*bbf0*/  @!P1 IMAD.MOV.U32 R86, RZ, RZ, 0x16 ;  /* 0x00000016ff569424 */ /* 0x002fe200078e00ff */
[----:B------:R-:W-:Y:S01]  /*bc00*/  SEL R48, R111, 0xffffffff, P0 ;  /* 0xffffffff6f307807 */ /* 0x000fe20000000000 */
[----:B------:R-:W-:Y:S01]  /*bc10*/  @!P5 IMAD.MOV.U32 R94, RZ, RZ, 0x15 ;  /* 0x00000015ff5ed424 */ /* 0x000fe200078e00ff */
[----:B------:R-:W-:Y:S01]  /*bc20*/  ISETP.NE.AND P0, PT, R50, RZ, PT ;  /* 0x000000ff3200720c */ /* 0x000fe20003f05270 */
[----:B------:R-:W-:Y:S01]  /*bc30*/  @!P3 STL [R1+0x50], R90 ;  /* 0x0000505a0100b387 */ /* 0x000fe20000100800 */
[----:B------:R-:W-:-:S03]  /*bc40*/  ISETP.NE.AND P3, PT, R110, 0x1, PT ;  /* 0x000000016e00780c */ /* 0x000fc60003f65270 */
[----:B------:R0:W-:Y:S01]  /*bc50*/  @!P1 STL [R1+0x58], R86 ;  /* 0x0000585601009387 */ /* 0x0001e20000100800 */
[----:B------:R-:W-:-:S03]  /*bc60*/  ISETP.NE.AND P1, PT, R48, -0x1, PT ;  /* 0xffffffff3000780c */ /* 0x000fc60003f25270 */
[----:B------:R-:W-:Y:S01]  /*bc70*/  @!P5 STL [R1+0x54], R94 ;  /* 0x0000545e0100d387 */ /* 0x000fe20000100800 */
[----:B------:R-:W-:Y:S02]  /*bc80*/  ISETP.NE.AND P5, PT, R108, 0x1, PT ;  /* 0x000000016c00780c */ /* 0x000fe40003fa5270 */
[----:B------:R-:W-:Y:S02]  /*bc90*/  @!P2 SEL R42, R115, 0xffffffff, !P3 ;  /* 0xffffffff732aa807 */ /* 0x000fe40005800000 */
[----:B------:R-:W-:Y:S02]  /*bca0*/  ISETP.NE.AND P3, PT, R49, -0x1, PT ;  /* 0xffffffff3100780c */ /* 0x000fe40003f65270 */
[----:B------:R-:W-:Y:S02]  /*bcb0*/  @!P4 SEL R43, R113, 0xffffffff, !P5 ;  /* 0xffffffff712bc807 */ /* 0x000fe40006800000 */
[----:B------:R-:W-:Y:S02]  /*bcc0*/  ISETP.GE.AND P2, PT, R104, 0x2, PT ;  /* 0x000000026800780c */ /* 0x000fe40003f46270 */
[----:B------:R-:W-:Y:S01]  /*bcd0*/  ISETP.NE.AND P4, PT, R84, RZ, PT ;  /* 0x000000ff5400720c */ /* 0x000fe20003f85270 */
[----:B------:R-:W-:Y:S01]  /*bce0*/  @!P0 IMAD.MOV.U32 R84, RZ, RZ, 0x17 ;  /* 0x00000017ff548424 */ /* 0x000fe200078e00ff */
[----:B------:R-:W-:-:S02]  /*bcf0*/  ISETP.NE.AND P5, PT, R107, 0x1, PT ;  /* 0x000000016b00780c */ /* 0x000fc40003fa5270 */
[----:B------:R-:W-:Y:S02]  /*bd00*/  SEL R50, R103, 0xffffffff, P2 ;  /* 0xffffffff67327807 */ /* 0x000fe40001000000 */
[----:B------:R-:W-:Y:S01]  /*bd10*/  ISETP.NE.AND P2, PT, R44, RZ, PT ;  /* 0x000000ff2c00720c */ /* 0x000fe20003f45270 */
[----:B------:R1:W-:Y:S01]  /*bd20*/  @!P0 STL [R1+0x5c], R84 ;  /* 0x00005c5401008387 */ /* 0x0003e20000100800 */
[----:B------:R-:W-:Y:S02]  /*bd30*/  ISETP.NE.AND P0, PT, R106, 0x1, PT ;  /* 0x000000016a00780c */ /* 0x000fe40003f05270 */
[----:B------:R-:W-:Y:S02]  /*bd40*/  @!P1 SEL R48, R111, 0xffffffff, !P5 ;  /* 0xffffffff6f309807 */ /* 0x000fe40006800000 */
[----:B------:R-:W-:Y:S02]  /*bd50*/  ISETP.NE.AND P1, PT, R50, -0x1, PT ;  /* 0xffffffff3200780c */ /* 0x000fe40003f25270 */
[----:B------:R-:W-:-:S02]  /*bd60*/  @!P3 SEL R49, R109, 0xffffffff, !P0 ;  /* 0xffffffff6d31b807 */ /* 0x000fc40004000000 */
[----:B------:R-:W-:Y:S02]  /*bd70*/  ISETP.GE.AND P5, PT, R105, 0x2, PT ;  /* 0x000000026900780c */ /* 0x000fe40003fa6270 */
[----:B------:R-:W-:Y:S01]  /*bd80*/  ISETP.NE.AND P3, PT, R51, RZ, PT ;  /* 0x000000ff3300720c */ /* 0x000fe20003f65270 */
[----:B0-----:R-:W-:Y:S01]  /*bd90*/  @!P4 IMAD.MOV.U32 R86, RZ, RZ, 0x18 ;  /* 0x00000018ff56c424 */ /* 0x001fe200078e00ff */
[----:B------:R-:W-:Y:S02]  /*bda0*/  ISETP.NE.AND P0, PT, R83, RZ, PT ;  /* 0x000000ff5300720c */ /* 0x000fe40003f05270 */
[----:B------:R-:W-:Y:S01]  /*bdb0*/  SEL R44, R3, 0xffffffff, P5 ;  /* 0xffffffff032c7807 */ /* 0x000fe20002800000 */
[----:B------:R-:W-:Y:S01]  /*bdc0*/  @!P2 IMAD.MOV.U32 R88, RZ, RZ, 0x19 ;  /* 0x00000019ff58a424 */ /* 0x000fe200078e00ff */
[----:B------:R-:W-:Y:S01]  /*bdd0*/  ISETP.NE.AND P5, PT, R104, 0x1, PT ;  /* 0x000000016800780c */ /* 0x000fe20003fa5270 */
[----:B------:R0:W-:Y:S01]  /*bde0*/  @!P4 STL [R1+0x60], R86 ;  /* 0x000060560100c387 */ /* 0x0001e20000100800 */
[----:B------:R-:W-:-:S02]  /*bdf0*/  ISETP.NE.AND P4, PT, R82, RZ, PT ;  /* 0x000000ff5200720c */ /* 0x000fc40003f85270 */
[----:B------:R-:W-:Y:S01]  /*be00*/  @!P1 SEL R50, R103, 0xffffffff, !P5 ;  /* 0xffffffff67329807 */ /* 0x000fe20006800000 */
[----:B------:R3:W-:Y:S01]  /*be10*/  @!P2 STL [R1+0x64], R88 ;  /* 0x000064580100a387 */ /* 0x0007e20000100800 */
[----:B------:R-:W-:Y:S02]  /*be20*/  ISETP.NE.AND P1, PT, R44, -0x1, PT ;  /* 0xffffffff2c00780c */ /* 0x000fe40003f25270 */
[----:B------:R-:W-:Y:S01]  /*be30*/  ISETP.NE.AND P5, PT, R53, RZ, PT ;  /* 0x000000ff3500720c */ /* 0x000fe20003fa5270 */
[----:B-1----:R-:W-:Y:S01]  /*be40*/  @!P3 IMAD.MOV.U32 R84, RZ, RZ, 0x1b ;  /* 0x0000001bff54b424 */ /* 0x002fe200078e00ff */
[----:B------:R-:W-:Y:S01]  /*be50*/  ISETP.GE.AND P2, PT, R102, 0x2, PT ;  /* 0x000000026600780c */ /* 0x000fe20003f46270 */
[----:B------:R-:W-:-:S03]  /*be60*/  @!P0 IMAD.MOV.U32 R82, RZ, RZ, 0x1a ;  /* 0x0000001aff528424 */ /* 0x000fc600078e00ff */
[----:B------:R-:W-:Y:S01]  /*be70*/  SEL R51, R101, 0xffffffff, P2 ;  /* 0xffffffff65337807 */ /* 0x000fe20001000000 */
[----:B------:R-:W-:Y:S01]  /*be80*/  @!P3 STL [R1+0x6c], R84 ;  /* 0x00006c540100b387 */ /* 0x000fe20000100800 */
[----:B------:R-:W-:Y:S02]  /*be90*/  ISETP.NE.AND P2, PT, R75, RZ, PT ;  /* 0x000000ff4b00720c */ /* 0x000fe40003f45270 */
[----:B------:R-:W-:Y:S01]  /*bea0*/  ISETP.NE.AND P3, PT, R105, 0x1, PT ;  /* 0x000000016900780c */ /* 0x000fe20003f65270 */
[----:B------:R-:W-:Y:S01]  /*beb0*/  @!P0 STL [R1+0x68], R82 ;  /* 0x0000685201008387 */ /* 0x000fe20000100800 */
[----:B------:R-:W-:Y:S01]  /*bec0*/  ISETP.NE.AND P0, PT, R76, RZ, PT ;  /* 0x000000ff4c00720c */ /* 0x000fe20003f05270 */
[----:B------:R-:W-:Y:S01]  /*bed0*/  @!P4 IMAD.MOV.U32 R76, RZ, RZ, 0x1c ;  /* 0x0000001cff4cc424 */ /* 0x000fe200078e00ff */
[----:B------:R-:W-:Y:S01]  /*bee0*/  @!P1 SEL R44, R3, 0xffffffff, !P3 ;  /* 0xffffffff032c9807 */ /* 0x000fe20005800000 */
[----:B0-----:R-:W-:Y:S01]  /*bef0*/  @!P5 IMAD.MOV.U32 R86, RZ, RZ, 0x1d ;  /* 0x0000001dff56d424 */ /* 0x001fe200078e00ff */
[----:B------:R-:W-:-:S02]  /*bf00*/  ISETP.NE.AND P1, PT, R77, RZ, PT ;  /* 0x000000ff4d00720c */ /* 0x000fc40003f25270 */
[----:B------:R0:W-:Y:S01]  /*bf10*/  @!P4 STL [R1+0x70], R76 ;  /* 0x0000704c0100c387 */ /* 0x0001e20000100800 */
[----:B------:R-:W-:Y:S02]  /*bf20*/  ISETP.NE.AND P4, PT, R51, -0x1, PT ;  /* 0xffffffff3300780c */ /* 0x000fe40003f85270 */
[----:B------:R-:W-:Y:S01]  /*bf30*/  ISETP.NE.AND P3, PT, R78, RZ, PT ;  /* 0x000000ff4e00720c */ /* 0x000fe20003f65270 */
[----:B------:R-:W-:Y:S01]  /*bf40*/  @!P5 STL [R1+0x74], R86 ;  /* 0x000074560100d387 */ /* 0x000fe20000100800 */
[----:B------:R-:W-:Y:S01]  /*bf50*/  ISETP.NE.AND P5, PT, R79, RZ, PT ;  /* 0x000000ff4f00720c */ /* 0x000fe20003fa5270 */
[----:B---3--:R-:W-:-:S05]  /*bf60*/  @!P2 IMAD.MOV.U32 R88, RZ, RZ, 0x1e ;  /* 0x0000001eff58a424 */ /* 0x008fca00078e00ff */
[----:B------:R-:W-:Y:S01]  /*bf70*/  @!P2 STL [R1+0x78], R88 ;  /* 0x000078580100a387 */ /* 0x000fe20000100800 */
[----:B------:R-:W-:Y:S01]  /*bf80*/  ISETP.NE.AND P2, PT, R102, 0x1, PT ;  /* 0x000000016600780c */ /* 0x000fe20003f45270 */
[----:B0-----:R-:W-:-:S03]  /*bf90*/  @!P1 IMAD.MOV.U32 R76, RZ, RZ, 0x20 ;  /* 0x00000020ff4c9424 */ /* 0x001fc600078e00ff */
[----:B------:R-:W-:Y:S02]  /*bfa0*/  @!P4 SEL R51, R101, 0xffffffff, !P2 ;  /* 0xffffffff6533c807 */ /* 0x000fe40005000000 */
[----:B------:R-:W-:Y:S01]  /*bfb0*/  ISETP.NE.AND P2, PT, R80, RZ, PT ;  /* 0x000000ff5000720c */ /* 0x000fe20003f45270 */
[----:B------:R-:W-:Y:S01]  /*bfc0*/  @!P3 IMAD.MOV.U32 R80, RZ, RZ, 0x21 ;  /* 0x00000021ff50b424 */ /* 0x000fe200078e00ff */
[----:B------:R0:W-:Y:S01]  /*bfd0*/  @!P1 STL [R1+0x80], R76 ;  /* 0x0000804c01009387 */ /* 0x0001e20000100800 */
[----:B------:R-:W-:Y:S01]  /*bfe0*/  @!P5 IMAD.MOV.U32 R82, RZ, RZ, 0x22 ;  /* 0x00000022ff52d424 */ /* 0x000fe200078e00ff */
[----:B------:R-:W-:Y:S02]  /*bff0*/  ISETP.NE.AND P4, PT, R52, RZ, PT ;  /* 0x000000ff3400720c */ /* 0x000fe40003f85270 */
[----:B------:R-:W-:Y:S01]  /*c000*/  ISETP.GE.AND P1, PT, R100, 0x2, PT ;  /* 0x000000026400780c */ /* 0x000fe20003f26270 */
[----:B------:R-:W-:Y:S01]  /*c010*/  @!P0 IMAD.MOV.U32 R78, RZ, RZ, 0x1f ;  /* 0x0000001fff4e8424 */ /* 0x000fe200078e00ff */
[----:B------:R-:W-:Y:S01]  /*c020*/  @!P3 STL [R1+0x84], R80 ;  /* 0x000084500100b387 */ /* 0x000fe20000100800 */
[----:B------:R-:W-:-:S02]  /*c030*/  ISETP.NE.AND P3, PT, R74, RZ, PT ;  /* 0x000000ff4a00720c */ /* 0x000fc40003f65270 */
[----:B------:R-:W-:Y:S01]  /*c040*/  SEL R52, R97, 0xffffffff, P1 ;  /* 0xffffffff61347807 */ /* 0x000fe20000800000 */
[----:B------:R-:W-:Y:S01]  /*c050*/  @!P5 STL [R1+0x88], R82 ;  /* 0x000088520100d387 */ /* 0x000fe20000100800 */
[----:B------:R-:W-:Y:S02]  /*c060*/  ISETP.NE.AND P1, PT, R0, RZ, PT ;  /* 0x000000ff0000720c */ /* 0x000fe40003f25270 */
[----:B------:R-:W-:Y:S01]  /*c070*/  ISETP.NE.AND P5, PT, R18, RZ, PT ;  /* 0x000000ff1200720c */ /* 0x000fe20003fa5270 */
[----:B------:R1:W-:Y:S01]  /*c080*/  @!P0 STL [R1+0x7c], R78 ;  /* 0x00007c4e01008387 */ /* 0x0003e20000100800 */
[----:B------:R-:W-:Y:S01]  /*c090*/  ISETP.GE.AND P0, PT, R98, 0x2, PT ;  /* 0x000000026200780c */ /* 0x000fe20003f06270 */
[----:B------:R-:W-:Y:S02]  /*c0a0*/  @!P2 IMAD.MOV.U32 R74, RZ, RZ, 0x23 ;  /* 0x00000023ff4aa424 */ /* 0x000fe400078e00ff */
[----:B------:R-:W-:Y:S01]  /*c0b0*/  @!P4 IMAD.MOV.U32 R0, RZ, RZ, 0x24 ;  /* 0x00000024ff00c424 */ /* 0x000fe200078e00ff */
[----:B------:R-:W-:-:S02]  /*c0c0*/  SEL R53, R99, 0xffffffff, P0 ;  /* 0xffffffff63357807 */ /* 0x000fc40000000000 */
[----:B------:R-:W-:Y:S01]  /*c0d0*/  ISETP.NE.AND P0, PT, R73, RZ, PT ;  /* 0x000000ff4900720c */ /* 0x000fe20003f05270 */
[----:B------:R3:W-:Y:S01]  /*c0e0*/  @!P2 STL [R1+0x8c], R74 ;  /* 0x00008c4a0100a387 */ /* 0x0007e20000100800 */
[----:B0-----:R-:W-:Y:S02]  /*c0f0*/  @!P3 IMAD.MOV.U32 R76, RZ, RZ, 0x26 ;  /* 0x00000026ff4cb424 */ /* 0x001fe400078e00ff */
[----:B-1----:R-:W-:Y:S01]  /*c100*/  @!P1 IMAD.MOV.U32 R78, RZ, RZ, 0x27 ;  /* 0x00000027ff4e9424 */ /* 0x002fe200078e00ff */
[----:B------:R0:W-:Y:S01]  /*c110*/  @!P4 STL [R1+0x90], R0 ;  /* 0x000090000100c387 */ /* 0x0001e20000100800 */
[----:B------:R-:W-:Y:S01]  /*c120*/  ISETP.NE.AND P4, PT, R19, RZ, PT ;  /* 0x000000ff1300720c */ /* 0x000fe20003f85270 */
[----:B---3--:R-:W-:Y:S02]  /*c130*/  @!P5 IMAD.MOV.U32 R74, RZ, RZ, 0x28 ;  /* 0x00000028ff4ad424 */ /* 0x008fe400078e00ff */
[----:B------:R-:W-:Y:S01]  /*c140*/  @!P3 STL [R1+0x98], R76 ;  /* 0x0000984c0100b387 */ /* 0x000fe20000100800 */
[----:B------:R-:W-:-:S03]  /*c150*/  ISETP.NE.AND P3, PT, R52, -0x1, PT ;  /* 0xffffffff3400780c */ /* 0x000fc60003f65270 */
[----:B------:R-:W-:Y:S01]  /*c160*/  @!P1 STL [R1+0x9c], R78 ;  /* 0x00009c4e01009387 */ /* 0x000fe20000100800 */
[----:B------:R-:W-:-:S03]  /*c170*/  ISETP.NE.AND P1, PT, R53, -0x1, PT ;  /* 0xffffffff3500780c */ /* 0x000fc60003f25270 */
[----:B------:R-:W-:Y:S01]  /*c180*/  @!P5 STL [R1+0xa0], R74 ;  /* 0x0000a04a0100d387 */ /* 0x000fe20000100800 */
[----:B------:R-:W-:Y:S01]  /*c190*/  ISETP.NE.AND P5, PT, R67, RZ, PT ;  /* 0x000000ff4300720c */ /* 0x000fe20003fa5270 */
[----:B------:R-:W-:Y:S01]  /*c1a0*/  @!P0 IMAD.MOV.U32 R18, RZ, RZ, 0x25 ;  /* 0x00000025ff128424 */ /* 0x000fe200078e00ff */
[----:B------:R-:W-:Y:S01]  /*c1b0*/  ISETP.NE.AND P2, PT, R98, 0x1, PT ;  /* 0x000000016200780c */ /* 0x000fe20003f45270 */
[----:B0-----:R-:W-:-:S03]  /*c1c0*/  @!P4 IMAD.MOV.U32 R0, RZ, RZ, 0x29 ;  /* 0x00000029ff00c424 */ /* 0x001fc600078e00ff */
[----:B------:R0:W-:Y:S01]  /*c1d0*/  @!P0 STL [R1+0x94], R18 ;  /* 0x0000941201008387 */ /* 0x0001e20000100800 */
[----:B------:R-:W-:Y:S02]  /*c1e0*/  ISETP.NE.AND P0, PT, R100, 0x1, PT ;  /* 0x000000016400780c */ /* 0x000fe40003f05270 */
[----:B------:R-:W-:Y:S01]  /*c1f0*/  @!P1 SEL R53, R99, 0xffffffff, !P2 ;  /* 0xffffffff63359807 */ /* 0x000fe20005000000 */
[----:B------:R-:W-:Y:S01]  /*c200*/  @!P4 STL [R1+0xa4], R0 ;  /* 0x0000a4000100c387 */ /* 0x000fe20000100800 */
[----:B------:R-:W-:Y:S02]  /*c210*/  @!P3 SEL R52, R97, 0xffffffff, !P0 ;  /* 0xffffffff6134b807 */ /* 0x000fe40004000000 */
[----:B------:R-:W-:Y:S02]  /*c220*/  ISETP.NE.AND P4, PT, R68, RZ, PT ;  /* 0x000000ff4400720c */ /* 0x000fe40003f85270 */
[----:B------:R-:W-:Y:S01]  /*c230*/  ISETP.NE.AND P3, PT, R69, RZ, PT ;  /* 0x000000ff4500720c */ /* 0x000fe20003f65270 */
[----:B0-----:R-:W-:Y:S01]  /*c240*/  @!P5 IMAD.MOV.U32 R18, RZ, RZ, 0x2a ;  /* 0x0000002aff12d424 */ /* 0x001fe200078e00ff */
[----:B--2---:R-:W-:-:S02]  /*c250*/  ISETP.NE.AND P0, PT, R70, RZ, PT ;  /* 0x000000ff4600720c */ /* 0x004fc40003f05270 */
[----:B------:R-:W-:Y:S02]  /*c260*/  ISETP.NE.AND P2, PT, R71, RZ, PT ;  /* 0x000000ff4700720c */ /* 0x000fe40003f45270 */
[----:B------:R-:W-:Y:S01]  /*c270*/  ISETP.NE.AND P1, PT, R72, RZ, PT ;  /* 0x000000ff4800720c */ /* 0x000fe20003f25270 */
[----:B------:R-:W-:Y:S01]  /*c280*/  @!P5 STL [R1+0xa8], R18 ;  /* 0x0000a8120100d387 */ /* 0x000fe20000100800 */
[----:B------:R-:W-:-:S03]  /*c290*/  ISETP.NE.AND P5, PT, R81, RZ, PT ;  /* 0x000000ff5100720c */ /* 0x000fc60003fa5270 */
[----:B------:R0:W-:Y:S04]  /*c2a0*/  STL.128 [R1+0x1b0], R20 ;  /* 0x0001b01401007387 */ /* 0x0001e80000100c00 */
[----:B------:R1:W-:Y:S04]  /*c2b0*/  STL.128 [R1+0x1a0], R12 ;  /* 0x0001a00c01007387 */ /* 0x0003e80000100c00 */
[----:B------:R2:W-:Y:S04]  /*c2c0*/  STL.128 [R1+0x190], R8 ;  /* 0x0001900801007387 */ /* 0x0005e80000100c00 */
[----:B------:R3:W-:Y:S01]  /*c2d0*/  STL.128 [R1+0x200], R4 ;  /* 0x0002000401007387 */ /* 0x0007e20000100c00 */
[----:B0-----:R-:W-:-:S02]  /*c2e0*/  @!P0 IMAD.MOV.U32 R20, RZ, RZ, 0x2d ;  /* 0x0000002dff148424 */ /* 0x001fc400078e00ff */
[----:B-1----:R-:W-:Y:S02]  /*c2f0*/  @!P4 IMAD.MOV.U32 R12, RZ, RZ, 0x2b ;  /* 0x0000002bff0cc424 */ /* 0x002fe400078e00ff */
[----:B------:R-:W-:Y:S02]  /*c300*/  @!P3 IMAD.MOV.U32 R14, RZ, RZ, 0x2c ;  /* 0x0000002cff0eb424 */ /* 0x000fe400078e00ff */
[----:B--2---:R-:W-:Y:S02]  /*c310*/  @!P2 IMAD.MOV.U32 R8, RZ, RZ, 0x2e ;  /* 0x0000002eff08a424 */ /* 0x004fe400078e00ff */
[----:B---3--:R-:W-:Y:S01]  /*c320*/  @!P1 IMAD.MOV.U32 R6, RZ, RZ, 0x2f ;  /* 0x0000002fff069424 */ /* 0x008fe200078e00ff */
        /* <DEDUP_REMOVED lines=17> */
.L_x_34:
        /* <DEDUP_REMOVED lines=13> */
.L_x_33:
[----:B------:R-:W-:Y:S05]  /*c510*/  BSYNC.RECONVERGENT B1 ;  /* 0x0000000000017941 */ /* 0x000fea0003800200 */
.L_x_32:
[----:B------:R-:W-:-:S13]  /*c520*/  ISETP.GE.AND P0, PT, R0, 0x30, PT ;  /* 0x000000300000780c */ /* 0x000fda0003f06270 */
[----:B------:R-:W-:Y:S05]  /*c530*/  @!P0 BRA `(.L_x_34) ;  /* 0xfffffffc00c08947 */ /* 0x000fea000383ffff */
[----:B------:R-:W-:Y:S05]  /*c540*/  BSYNC.RECONVERGENT B0 ;  /* 0x0000000000007941 */ /* 0x000fea0003800200 */
.L_x_31:
[----:B------:R-:W2:Y:S04]  /*c550*/  LDL.128 R12, [R1+0x180] ;  /* 0x00018000010c7983 */ /* 0x000ea80000100c00 */
[----:B--2---:R-:W-:Y:S04]  /*c560*/  ST.E desc[UR36][R16.64], R12 ;  /* 0x0000000c10007985 */ /* 0x004fe8000c101924 */
[----:B------:R-:W-:Y:S04]  /*c570*/  ST.E desc[UR36][R16.64+0x4], R13 ;  /* 0x0000040d10007985 */ /* 0x000fe8000c101924 */
[----:B------:R-:W-:Y:S04]  /*c580*/  ST.E desc[UR36][R16.64+0x8], R14 ;  /* 0x0000080e10007985 */ /* 0x000fe8000c101924 */
[----:B------:R1:W-:Y:S04]  /*c590*/  ST.E desc[UR36][R16.64+0xc], R15 ;  /* 0x00000c0f10007985 */ /* 0x0003e8000c101924 */
[----:B0-----:R-:W2:Y:S04]  /*c5a0*/  LDL.128 R4, [R1+0x190] ;  /* 0x0001900001047983 */ /* 0x001ea80000100c00 */
[----:B--2---:R-:W-:Y:S04]  /*c5b0*/  ST.E desc[UR36][R16.64+0x10], R4 ;  /* 0x0000100410007985 */ /* 0x004fe8000c101924 */
[----:B------:R-:W-:Y:S04]  /*c5c0*/  ST.E desc[UR36][R16.64+0x14], R5 ;  /* 0x0000140510007985 */ /* 0x000fe8000c101924 */
[----:B------:R-:W-:Y:S04]  /*c5d0*/  ST.E desc[UR36][R16.64+0x18], R6 ;  /* 0x0000180610007985 */ /* 0x000fe8000c101924 */
[----:B------:R0:W-:Y:S04]  /*c5e0*/  ST.E desc[UR36][R16.64+0x1c], R7 ;  /* 0x00001c0710007985 */ /* 0x0001e8000c101924 */
[----:B------:R-:W2:Y:S04]  /*c5f0*/  LDL.128 R8, [R1+0x1a0] ;  /* 0x0001a00001087983 */ /* 0x000ea80000100c00 */
[----:B--2---:R-:W-:Y:S04]  /*c600*/  ST.E desc[UR36][R16.64+0x20], R8 ;  /* 0x0000200810007985 */ /* 0x004fe8000c101924 */
[----:B------:R-:W-:Y:S04]  /*c610*/  ST.E desc[UR36][R16.64+0x24], R9 ;  /* 0x0000240910007985 */ /* 0x000fe8000c101924 */
[----:B------:R-:W-:Y:S04]  /*c620*/  ST.E desc[UR36][R16.64+0x28], R10 ;  /* 0x0000280a10007985 */ /* 0x000fe8000c101924 */
[----:B------:R2:W-:Y:S04]  /*c630*/  ST.E desc[UR36][R16.64+0x2c], R11 ;  /* 0x00002c0b10007985 */ /* 0x0005e8000c101924 */
[----:B-1----:R-:W3:Y:S04]  /*c640*/  LDL.128 R12, [R1+0x1b0] ;  /* 0x0001b000010c7983 */ /* 0x002ee80000100c00 */
[----:B---3--:R-:W-:Y:S04]  /*c650*/  ST.E desc[UR36][R16.64+0x30], R12 ;  /* 0x0000300c10007985 */ /* 0x008fe8000c101924 */
[----:B------:R-:W-:Y:S04]  /*c660*/  ST.E desc[UR36][R16.64+0x34], R13 ;  /* 0x0000340d10007985 */ /* 0x000fe8000c101924 */
[----:B------:R-:W-:Y:S04]  /*c670*/  ST.E desc[UR36][R16.64+0x38], R14 ;  /* 0x0000380e10007985 */ /* 0x000fe8000c101924 */
[----:B------:R1:W-:Y:S04]  /*c680*/  ST.E desc[UR36][R16.64+0x3c], R15 ;  /* 0x00003c0f10007985 */ /* 0x0003e8000c101924 */
[----:B0-----:R-:W3:Y:S04]  /*c690*/  LDL.128 R4, [R1+0x1c0] ;  /* 0x0001c00001047983 */ /* 0x001ee80000100c00 */
[----:B---3--:R-:W-:Y:S04]  /*c6a0*/  ST.E desc[UR36][R16.64+0x40], R4 ;  /* 0x0000400410007985 */ /* 0x008fe8000c101924 */
[----:B------:R-:W-:Y:S04]  /*c6b0*/  ST.E desc[UR36][R16.64+0x44], R5 ;  /* 0x0000440510007985 */ /* 0x000fe8000c101924 */
[----:B------:R-:W-:Y:S04]  /*c6c0*/  ST.E desc[UR36][R16.64+0x48], R6 ;  /* 0x0000480610007985 */ /* 0x000fe8000c101924 */
[----:B------:R0:W-:Y:S04]  /*c6d0*/  ST.E desc[UR36][R16.64+0x4c], R7 ;  /* 0x00004c0710007985 */ /* 0x0001e8000c101924 */
[----:B--2---:R-:W2:Y:S04]  /*c6e0*/  LDL.128 R8, [R1+0x1d0] ;  /* 0x0001d00001087983 */ /* 0x004ea80000100c00 */
        /* <DEDUP_REMOVED lines=21> */
[----:B------:R1:W-:Y:S04]  /*c840*/  ST.E desc[UR36][R16.64+0x94], R13 ;  /* 0x0000940d10007985 */ /* 0x0003e8000c101924 */
[----:B------:R-:W-:Y:S04]  /*c850*/  ST.E desc[UR36][R16.64+0x98], R14 ;  /* 0x0000980e10007985 */ /* 0x000fe8000c101924 */
[----:B------:R-:W-:Y:S04]  /*c860*/  ST.E desc[UR36][R16.64+0x9c], R15 ;  /* 0x00009c0f10007985 */ /* 0x000fe8000c101924 */
[----:B0-----:R-:W3:Y:S01]  /*c870*/  LDL.128 R4, [R1+0x220] ;  /* 0x0002200001047983 */ /* 0x001ee20000100c00 */
[----:B------:R-:W-:-:S03]  /*c880*/  MOV R0, 0x0 ;  /* 0x0000000000007802 */ /* 0x000fc60000000f00 */
[----:B---3--:R0:W-:Y:S04]  /*c890*/  ST.E desc[UR36][R16.64+0xa0], R4 ;  /* 0x0000a00410007985 */ /* 0x0081e8000c101924 */
[----:B------:R3:W-:Y:S04]  /*c8a0*/  ST.E desc[UR36][R16.64+0xa4], R5 ;  /* 0x0000a40510007985 */ /* 0x0007e8000c101924 */
[----:B------:R4:W-:Y:S04]  /*c8b0*/  ST.E desc[UR36][R16.64+0xa8], R6 ;  /* 0x0000a80610007985 */ /* 0x0009e8000c101924 */
[----:B------:R4:W-:Y:S04]  /*c8c0*/  ST.E desc[UR36][R16.64+0xac], R7 ;  /* 0x0000ac0710007985 */ /* 0x0009e8000c101924 */
[----:B--2---:R-:W2:Y:S01]  /*c8d0*/  LDL.128 R8, [R1+0x230] ;  /* 0x0002300001087983 */ /* 0x004ea20000100c00 */
[----:B-1----:R4:W1:Y:S01]  /*c8e0*/  LDC.64 R12, c[0x4][R0] ;  /* 0x01000000000c7b82 */ /* 0x0028620000000a00 */
[----:B0-----:R-:W-:-:S02]  /*c8f0*/  IMAD.MOV.U32 R4, RZ, RZ, 0xc0 ;  /* 0x000000c0ff047424 */ /* 0x001fc400078e00ff */
[----:B---3--:R-:W-:Y:S01]  /*c900*/  IMAD.MOV.U32 R5, RZ, RZ, RZ ;  /* 0x000000ffff057224 */ /* 0x008fe200078e00ff */
[----:B--2---:R4:W-:Y:S04]  /*c910*/  ST.E desc[UR36][R16.64+0xb0], R8 ;  /* 0x0000b00810007985 */ /* 0x0049e8000c101924 */
[----:B------:R4:W-:Y:S04]  /*c920*/  ST.E desc[UR36][R16.64+0xb4], R9 ;  /* 0x0000b40910007985 */ /* 0x0009e8000c101924 */
[----:B------:R4:W-:Y:S04]  /*c930*/  ST.E desc[UR36][R16.64+0xb8], R10 ;  /* 0x0000b80a10007985 */ /* 0x0009e8000c101924 */
[----:B-1----:R4:W-:Y:S02]  /*c940*/  ST.E desc[UR36][R16.64+0xbc], R11 ;  /* 0x0000bc0b10007985 */ /* 0x0029e4000c101924 */
[----:B------:R-:W-:-:S07]  /*c950*/  LEPC R20, `(.L_x_35) ;  /* 0x000000001014794e */ /* 0x000fce0000000000 */
[----:B----4-:R-:W-:Y:S05]  /*c960*/  CALL.ABS.NOINC R12 ;  /* 0x000000000c007343 */ /* 0x010fea0003c00000 */
.L_x_35:
[----:B------:R-:W0:Y:S01]  /*c970*/  S2R R3, SR_TID.X ;  /* 0x0000000000037919 */ /* 0x000e220000002100 */
[----:B------:R-:W0:Y:S02]  /*c980*/  LDC.64 R24, c[0x0][0x398] ;  /* 0x0000e600ff187b82 */ /* 0x000e240000000a00 */
[----:B0-----:R-:W-:-:S05]  /*c990*/  IMAD.WIDE.U32 R24, R3, 0x30, R24 ;  /* 0x0000003003187825 */ /* 0x001fca00078e0018 */
[----:B------:R-:W2:Y:S04]  /*c9a0*/  LDG.E.64 R6, desc[UR36][R24.64] ;  /* 0x0000002418067981 */ /* 0x000ea8000c1e1b00 */
[----:B------:R-:W3:Y:S04]  /*c9b0*/  LDG.E.64 R10, desc[UR36][R24.64+0x10] ;  /* 0x00001024180a7981 */ /* 0x000ee8000c1e1b00 */
[----:B------:R-:W4:Y:S01]  /*c9c0*/  LDG.E.64 R8, desc[UR36][R24.64+0x8] ;  /* 0x0000082418087981 */ /* 0x000f22000c1e1b00 */
[----:B------:R-:W-:Y:S01]  /*c9d0*/  BSSY.RECONVERGENT B0, `(.L_x_36) ;  /* 0x0000055000007945 */ /* 0x000fe20003800200 */
[----:B------:R-:W-:Y:S01]  /*c9e0*/  IMAD.MOV.U32 R18, RZ, RZ, R4 ;  /* 0x000000ffff127224 */ /* 0x000fe200078e0004 */
[----:B--2---:R-:W-:-:S04]  /*c9f0*/  SHF.R.U32.HI R0, RZ, 0x2, R7 ;  /* 0x00000002ff007819 */ /* 0x004fc80000011607 */
[----:B------:R-:W-:Y:S01]  /*ca00*/  LOP3.LUT R0, R0, R7, RZ, 0x3c, !PT ;  /* 0x0000000700007212 */ /* 0x000fe200078e3cff */
[----:B---3--:R-:W-:Y:S01]  /*ca10*/  IMAD.SHL.U32 R7, R11, 0x10, RZ ;  /* 0x000000100b077824 */ /* 0x008fe200078e00ff */
[----:B------:R0:W-:Y:S01]  /*ca20*/  STG.E.64 desc[UR36][R24.64+0x8], R10 ;  /* 0x0000080a18007986 */ /* 0x0001e2000c101b24 */
[----:B----4-:R-:W-:Y:S02]  /*ca30*/  SHF.R.U32.HI R13, RZ, 0x2, R8 ;  /* 0x00000002ff0d7819 */ /* 0x010fe40000011608 */
[----:B------:R-:W-:Y:S02]  /*ca40*/  IMAD.SHL.U32 R12, R0, 0x2, RZ ;  /* 0x00000002000c7824 */ /* 0x000fe400078e00ff */
[----:B------:R-:W-:-:S03]  /*ca50*/  LOP3.LUT R13, R13, R8, RZ, 0x3c, !PT ;  /* 0x000000080d0d7212 */ /* 0x000fc600078e3cff */
[----:B------:R-:W-:Y:S02]  /*ca60*/  LOP3.LUT R12, R0, R12, R7, 0x96, !PT ;  /* 0x0000000c000c7212 */ /* 0x000fe400078e9607 */
[----:B------:R-:W-:Y:S02]  /*ca70*/  IMAD.SHL.U32 R7, R13, 0x2, RZ ;  /* 0x000000020d077824 */ /* 0x000fe400078e00ff */
[----:B------:R-:W-:-:S04]  /*ca80*/  LOP3.LUT R12, R12, R11, RZ, 0x3c, !PT ;  /* 0x0000000b0c0c7212 */ /* 0x000fc800078e3cff */
[----:B------:R-:W-:Y:S01]  /*ca90*/  IADD3 R0, PT, PT, R6, 0x587c5, R12 ;  /* 0x000587c506007810 */ /* 0x000fe20007ffe00c */
[----:B------:R-:W-:-:S05]  /*caa0*/  IMAD.SHL.U32 R8, R12, 0x10, RZ ;  /* 0x000000100c087824 */ /* 0x000fca00078e00ff */
[----:B------:R-:W-:Y:S01]  /*cab0*/  LOP3.LUT R13, R13, R7, R8, 0x96, !PT ;  /* 0x000000070d0d7212 */ /* 0x000fe200078e9608 */
[----:B------:R-:W-:Y:S01]  /*cac0*/  VIADD R8, R6, 0xb0f8a ;  /* 0x000b0f8a06087836 */ /* 0x000fe20000000000 */
[----:B------:R-:W-:Y:S02]  /*cad0*/  I2FP.F32.U32 R7, R0 ;  /* 0x0000000000077245 */ /* 0x000fe40000201000 */
[----:B------:R-:W-:Y:S02]  /*cae0*/  LOP3.LUT R13, R13, R12, RZ, 0x3c, !PT ;  /* 0x0000000c0d0d7212 */ /* 0x000fe400078e3cff */
[----:B------:R0:W-:Y:S01]  /*caf0*/  STG.E.64 desc[UR36][R24.64], R8 ;  /* 0x0000000818007986 */ /* 0x0001e2000c101b24 */
[----:B------:R-:W-:Y:S02]  /*cb00*/  FFMA R7, R7, R66, 1.1641532182693481445e-10 ;  /* 0x2f00000007077423 */ /* 0x000fe40000000042 */
[----:B------:R-:W-:Y:S01]  /*cb10*/  IMAD.IADD R0, R13, 0x1, R8 ;  /* 0x000000010d007824 */ /* 0x000fe200078e0208 */
[----:B------:R0:W-:Y:S01]  /*cb20*/  STG.E.64 desc[UR36][R24.64+0x10], R12 ;  /* 0x0000100c18007986 */ /* 0x0001e2000c101b24 */
[----:B------:R-:W-:-:S03]  /*cb30*/  FMUL R7, R7, 100 ;  /* 0x42c8000007077820 */ /* 0x000fc60000400000 */
[----:B------:R-:W-:-:S03]  /*cb40*/  I2FP.F32.U32 R15, R0 ;  /* 0x00000000000f7245 */ /* 0x000fc60000201000 */
[----:B------:R-:W1:Y:S02]  /*cb50*/  F2I.TRUNC.NTZ R7, R7 ;  /* 0x0000000700077305 */ /* 0x000e64000020f100 */
[----:B------:R-:W-:-:S04]  /*cb60*/  FFMA R15, R15, R66, 1.1641532182693481445e-10 ;  /* 0x2f0000000f0f7423 */ /* 0x000fc80000000042 */
[----:B------:R-:W-:-:S06]  /*cb70*/  FMUL R6, R15, 100 ;  /* 0x42c800000f067820 */ /* 0x000fcc0000400000 */
[----:B------:R-:W2:Y:S01]  /*cb80*/  F2I.TRUNC.NTZ R6, R6 ;  /* 0x0000000600067305 */ /* 0x000ea2000020f100 */
[----:B-1----:R-:W-:-:S05]  /*cb90*/  IMAD.HI R0, R7, 0x2aaaaaab, RZ ;  /* 0x2aaaaaab07007827 */ /* 0x002fca00078e02ff */
[----:B------:R-:W-:-:S04]  /*cba0*/  SHF.R.U32.HI R15, RZ, 0x1f, R0 ;  /* 0x0000001fff0f7819 */ /* 0x000fc80000011600 */
[----:B------:R-:W-:Y:S01]  /*cbb0*/  LEA.HI R0, R0, R15, RZ, 0x1d ;  /* 0x0000000f00007211 */ /* 0x000fe200078fe8ff */
[----:B--2---:R-:W-:-:S04]  /*cbc0*/  IMAD.HI R14, R6, 0x2aaaaaab, RZ ;  /* 0x2aaaaaab060e7827 */ /* 0x004fc800078e02ff */
[----:B------:R-:W-:Y:S01]  /*cbd0*/  IMAD R0, R0, -0x30, R7 ;  /* 0xffffffd000007824 */ /* 0x000fe200078e0207 */
[----:B------:R-:W-:-:S04]  /*cbe0*/  SHF.R.U32.HI R19, RZ, 0x1f, R14 ;  /* 0x0000001fff137819 */ /* 0x000fc8000001160e */
[----:B------:R-:W-:-:S05]  /*cbf0*/  LEA.HI R19, R14, R19, RZ, 0x1d ;  /* 0x000000130e137211 */ /* 0x000fca00078fe8ff */
[----:B------:R-:W-:-:S05]  /*cc00*/  IMAD R19, R19, -0x30, R6 ;  /* 0xffffffd013137824 */ /* 0x000fca00078e0206 */
[CC--:B------:R-:W-:Y:S02]  /*cc10*/  VIMNMX R14, PT, PT, R0.reuse, R19.reuse, !PT ;  /* 0x00000013000e7248 */ /* 0x0c0fe40007fe0100 */
[----:B------:R-:W-:Y:S01]  /*cc20*/  VIMNMX R15, PT, PT, R0, R19, PT ;  /* 0x00000013000f7248 */ /* 0x000fe20003fe0100 */
[----:B------:R-:W-:-:S03]  /*cc30*/  IMAD.MOV.U32 R19, RZ, RZ, R5 ;  /* 0x000000ffff137224 */ /* 0x000fc600078e0005 */
[----:B------:R-:W-:-:S13]  /*cc40*/  ISETP.GE.AND P0, PT, R15, R14, PT ;  /* 0x0000000e0f00720c */ /* 0x000fda0003f06270 */
[----:B0-----:R-:W-:Y:S05]  /*cc50*/  @!P0 BRA `(.L_x_37) ;  /* 0x0000000000b08947 */ /* 0x001fea0003800000 */
[----:B------:R-:W-:Y:S01]  /*cc60*/  BSSY.RECONVERGENT B1, `(.L_x_38) ;  /* 0x0000028000017945 */ /* 0x000fe20003800200 */
[----:B------:R-:W-:-:S07]  /*cc70*/  IMAD.MOV.U32 R21, RZ, RZ, R11 ;  /* 0x000000ffff157224 */ /* 0x000fce00078e000b */
.L_x_39:
[----:B------:R-:W-:Y:S01]  /*cc80*/  SHF.R.U32.HI R0, RZ, 0x2, R9 ;  /* 0x00000002ff007819 */ /* 0x000fe20000011609 */
[----:B------:R-:W-:Y:S01]  /*cc90*/  IMAD.SHL.U32 R5, R13, 0x10, RZ ;  /* 0x000000100d057824 */ /* 0x000fe200078e00ff */
[----:B------:R-:W-:Y:S01]  /*cca0*/  SHF.R.U32.HI R7, RZ, 0x2, R10 ;  /* 0x00000002ff077819 */ /* 0x000fe2000001160a */
[----:B------:R-:W-:Y:S01]  /*ccb0*/  IMAD.MOV.U32 R20, RZ, RZ, R12 ;  /* 0x000000ffff147224 */ /* 0x000fe200078e000c */
[----:B------:R-:W-:Y:S02]  /*ccc0*/  LOP3.LUT R0, R0, R9, RZ, 0x3c, !PT ;  /* 0x0000000900007212 */ /* 0x000fe400078e3cff */
        /* <DEDUP_REMOVED lines=8> */
[----:B------:R-:W-:-:S03]  /*cd50*/  VIADD R8, R8, 0xb0f8a ;  /* 0x000b0f8a08087836 */ /* 0x000fc60000000000 */
[----:B------:R-:W-:Y:S02]  /*cd60*/  LOP3.LUT R7, R7, R5, R4, 0x96, !PT ;  /* 0x0000000507077212 */ /* 0x000fe400078e9604 */
[----:B------:R-:W-:Y:S02]  /*cd70*/  I2FP.F32.U32 R5, R0 ;  /* 0x0000000000057245 */ /* 0x000fe40000201000 */
[----:B------:R-:W-:-:S03]  /*cd80*/  LOP3.LUT R11, R7, R12, RZ, 0x3c, !PT ;  /* 0x0000000c070b7212 */ /* 0x000fc600078e3cff */
[----:B------:R-:W-:Y:S02]  /*cd90*/  FFMA R5, R5, R66, 1.1641532182693481445e-10 ;  /* 0x2f00000005057423 */ /* 0x000fe40000000042 */
[----:B------:R-:W-:Y:S02]  /*cda0*/  IMAD.IADD R0, R11, 0x1, R8 ;  /* 0x000000010b007824 */ /* 0x000fe400078e0208 */
[----:B------:R-:W-:-:S03]  /*cdb0*/  FMUL R5, R5, 100 ;  /* 0x42c8000005057820 */ /* 0x000fc60000400000 */
[----:B------:R-:W-:-:S03]  /*cdc0*/  I2FP.F32.U32 R7, R0 ;  /* 0x0000000000077245 */ /* 0x000fc60000201000 */
[----:B------:R-:W0:Y:S02]  /*cdd0*/  F2I.TRUNC.NTZ R5, R5 ;  /* 0x0000000500057305 */ /* 0x000e24000020f100 */
[----:B------:R-:W-:-:S04]  /*cde0*/  FFMA R7, R7, R66, 1.1641532182693481445e-10 ;  /* 0x2f00000007077423 */ /* 0x000fc80000000042 */
[----:B------:R-:W-:-:S06]  /*cdf0*/  FMUL R4, R7, 100 ;  /* 0x42c8000007047820 */ /* 0x000fcc0000400000 */
[----:B------:R-:W1:Y:S01]  /*ce00*/  F2I.TRUNC.NTZ R4, R4 ;  /* 0x0000000400047305 */ /* 0x000e62000020f100 */
[----:B0-----:R-:W-:-:S05]  /*ce10*/  IMAD.HI R0, R5, 0x2aaaaaab, RZ ;  /* 0x2aaaaaab05007827 */ /* 0x001fca00078e02ff */
[----:B------:R-:W-:-:S04]  /*ce20*/  SHF.R.U32.HI R7, RZ, 0x1f, R0 ;  /* 0x0000001fff077819 */ /* 0x000fc80000011600 */
[----:B------:R-:W-:Y:S01]  /*ce30*/  LEA.HI R0, R0, R7, RZ, 0x1d ;  /* 0x0000000700007211 */ /* 0x000fe200078fe8ff */
[----:B-1----:R-:W-:-:S04]  /*ce40*/  IMAD.HI R6, R4, 0x2aaaaaab, RZ ;  /* 0x2aaaaaab04067827 */ /* 0x002fc800078e02ff */
[----:B------:R-:W-:Y:S01]  /*ce50*/  IMAD R15, R0, -0x30, R5 ;  /* 0xffffffd0000f7824 */ /* 0x000fe200078e0205 */
[----:B------:R-:W-:-:S04]  /*ce60*/  SHF.R.U32.HI R9, RZ, 0x1f, R6 ;  /* 0x0000001fff097819 */ /* 0x000fc80000011606 */
[----:B------:R-:W-:-:S05]  /*ce70*/  LEA.HI R9, R6, R9, RZ, 0x1d ;  /* 0x0000000906097211 */ /* 0x000fca00078fe8ff */
[----:B------:R-:W-:Y:S02]  /*ce80*/  IMAD R14, R9, -0x30, R4 ;  /* 0xffffffd0090e7824 */ /* 0x000fe400078e0204 */
[----:B------:R-:W-:Y:S02]  /*ce90*/  IMAD.MOV.U32 R9, RZ, RZ, R21 ;  /* 0x000000ffff097224 */ /* 0x000fe400078e0015 */
[----:B------:R-:W-:Y:S01]  /*cea0*/  IMAD.MOV.U32 R21, RZ, RZ, R13 ;  /* 0x000000ffff157224 */ /* 0x000fe200078e000d */
[----:B------:R-:W-:Y:S01]  /*ceb0*/  ISETP.GE.AND P0, PT, R15, R14, PT ;  /* 0x0000000e0f00720c */ /* 0x000fe20003f06270 */
[----:B------:R-:W-:-:S12]  /*cec0*/  IMAD.MOV.U32 R13, RZ, RZ, R11 ;  /* 0x000000ffff0d7224 */ /* 0x000fd800078e000b */
[----:B------:R-:W-:Y:S05]  /*ced0*/  @P0 BRA `(.L_x_39) ;  /* 0xfffffffc00680947 */ /* 0x000fea000383ffff */
[----:B------:R-:W-:Y:S05]  /*cee0*/  BSYNC.RECONVERGENT B1 ;  /* 0x0000000000017941 */ /* 0x000fea0003800200 */
.L_x_38:
[----:B------:R0:W-:Y:S04]  /*cef0*/  STG.E.64 desc[UR36][R24.64+0x8], R20 ;  /* 0x0000081418007986 */ /* 0x0001e8000c101b24 */
[----:B------:R0:W-:Y:S04]  /*cf00*/  STG.E.64 desc[UR36][R24.64+0x10], R12 ;  /* 0x0000100c18007986 */ /* 0x0001e8000c101b24 */
[----:B------:R0:W-:Y:S02]  /*cf10*/  STG.E.64 desc[UR36][R24.64], R8 ;  /* 0x0000000818007986 */ /* 0x0001e4000c101b24 */
.L_x_37:
[----:B------:R-:W-:Y:S05]  /*cf20*/  BSYNC.RECONVERGENT B0 ;  /* 0x0000000000007941 */ /* 0x000fea0003800200 */
.L_x_36:
[----:B------:R-:W2:Y:S04]  /*cf30*/  LD.E R23, desc[UR36][R16.64] ;  /* 0x0000002410177980 */ /* 0x000ea8000c101900 */
[----:B--2---:R-:W-:Y:S04]  /*cf40*/  ST.E desc[UR36][R18.64], R23 ;  /* 0x0000001712007985 */ /* 0x004fe8000c101924 */
[----:B------:R-:W2:Y:S04]  /*cf50*/  LD.E R5, desc[UR36][R16.64+0x4] ;  /* 0x0000042410057980 */ /* 0x000ea8000c101900 */
[----:B--2---:R1:W-:Y:S04]  /*cf60*/  ST.E desc[UR36][R18.64+0x4], R5 ;  /* 0x0000040512007985 */ /* 0x0043e8000c101924 */
[----:B------:R-:W2:Y:S04]  /*cf70*/  LD.E R7, desc[UR36][R16.64+0x8] ;  /* 0x0000082410077980 */ /* 0x000ea8000c101900 */
[----:B--2---:R2:W-:Y:S04]  /*cf80*/  ST.E desc[UR36][R18.64+0x8], R7 ;  /* 0x0000080712007985 */ /* 0x0045e8000c101924 */
[----:B0-----:R-:W3:Y:S04]  /*cf90*/  LD.E R9, desc[UR36][R16.64+0xc] ;  /* 0x00000c2410097980 */ /* 0x001ee8000c101900 */
[----:B---3--:R0:W-:Y:S04]  /*cfa0*/  ST.E desc[UR36][R18.64+0xc], R9 ;  /* 0x00000c0912007985 */ /* 0x0081e8000c101924 */
[----:B------:R-:W3:Y:S04]  /*cfb0*/  LD.E R11, desc[UR36][R16.64+0x10] ;  /* 0x00001024100b7980 */ /* 0x000ee8000c101900 */
[----:B---3--:R3:W-:Y:S04]  /*cfc0*/  ST.E desc[UR36][R18.64+0x10], R11 ;  /* 0x0000100b12007985 */ /* 0x0087e8000c101924 */
[----:B------:R-:W4:Y:S04]  /*cfd0*/  LD.E R13, desc[UR36][R16.64+0x14] ;  /* 0x00001424100d7980 */ /* 0x000f28000c101900 */
[----:B----4-:R4:W-:Y:S04]  /*cfe0*/  ST.E desc[UR36][R18.64+0x14], R13 ;  /* 0x0000140d12007985 */ /* 0x0109e8000c101924 */
[----:B------:R-:W5:Y:S04]  /*cff0*/  LD.E R21, desc[UR36][R16.64+0x18] ;  /* 0x0000182410157980 */ /* 0x000f68000c101900 */
[----:B-----5:R5:W-:Y:S04]  /*d000*/  ST.E desc[UR36][R18.64+0x18], R21 ;  /* 0x0000181512007985 */ /* 0x020be8000c101924 */
[----:B-1----:R-:W2:Y:S04]  /*d010*/  LD.E R5, desc[UR36][R16.64+0x1c] ;  /* 0x00001c2410057980 */ /* 0x002ea8000c101900 */
[----:B--2---:R1:W-:Y:S04]  /*d020*/  ST.E desc[UR36][R18.64+0x1c], R5 ;  /* 0x00001c0512007985 */ /* 0x0043e8000c101924 */
[----:B------:R-:W2:Y:S04]  /*d030*/  LD.E R7, desc[UR36][R16.64+0x20] ;  /* 0x0000202410077980 */ /* 0x000ea8000c101900 */
[----:B--2---:R2:W-:Y:S04]  /*d040*/  ST.E desc[UR36][R18.64+0x20], R7 ;  /* 0x0000200712007985 */ /* 0x0045e8000c101924 */
[----:B0-----:R-:W3:Y:S04]  /*d050*/  LD.E R9, desc[UR36][R16.64+0x24] ;  /* 0x0000242410097980 */ /* 0x001ee8000c101900 */
[----:B---3--:R0:W-:Y:S04]  /*d060*/  ST.E desc[UR36][R18.64+0x24], R9 ;  /* 0x0000240912007985 */ /* 0x0081e8000c101924 */
[----:B------:R-:W3:Y:S04]  /*d070*/  LD.E R11, desc[UR36][R16.64+0x28] ;  /* 0x00002824100b7980 */ /* 0x000ee8000c101900 */
[----:B---3--:R3:W-:Y:S04]  /*d080*/  ST.E desc[UR36][R18.64+0x28], R11 ;  /* 0x0000280b12007985 */ /* 0x0087e8000c101924 */
[----:B----4-:R-:W4:Y:S04]  /*d090*/  LD.E R13, desc[UR36][R16.64+0x2c] ;  /* 0x00002c24100d7980 */ /* 0x010f28000c101900 */
[----:B----4-:R4:W-:Y:S04]  /*d0a0*/  ST.E desc[UR36][R18.64+0x2c], R13 ;  /* 0x00002c0d12007985 */ /* 0x0109e8000c101924 */
[----:B-----5:R-:W5:Y:S04]  /*d0b0*/  LD.E R21, desc[UR36][R16.64+0x30] ;  /* 0x0000302410157980 */ /* 0x020f68000c101900 */
        /* <DEDUP_REMOVED lines=61> */
[----:B-1----:R-:W5:Y:S04]  /*d490*/  LD.E R5, desc[UR36][R16.64+0xac] ;  /* 0x0000ac2410057980 */ /* 0x002f68000c101900 */
[----:B-----5:R1:W-:Y:S04]  /*d4a0*/  ST.E desc[UR36][R18.64+0xac], R5 ;  /* 0x0000ac0512007985 */ /* 0x0203e8000c101924 */
[----:B--2---:R-:W2:Y:S04]  /*d4b0*/  LD.E R7, desc[UR36][R16.64+0xb0] ;  /* 0x0000b02410077980 */ /* 0x004ea8000c101900 */
[----:B--2---:R1:W-:Y:S04]  /*d4c0*/  ST.E desc[UR36][R18.64+0xb0], R7 ;  /* 0x0000b00712007985 */ /* 0x0043e8000c101924 */
[----:B0-----:R-:W2:Y:S04]  /*d4d0*/  LD.E R9, desc[UR36][R16.64+0xb4] ;  /* 0x0000b42410097980 */ /* 0x001ea8000c101900 */
[----:B--2---:R1:W-:Y:S04]  /*d4e0*/  ST.E desc[UR36][R18.64+0xb4], R9 ;  /* 0x0000b40912007985 */ /* 0x0043e8000c101924 */
[----:B---3--:R-:W2:Y:S04]  /*d4f0*/  LD.E R11, desc[UR36][R16.64+0xb8] ;  /* 0x0000b824100b7980 */ /* 0x008ea8000c101900 */
[----:B--2---:R1:W-:Y:S04]  /*d500*/  ST.E desc[UR36][R18.64+0xb8], R11 ;  /* 0x0000b80b12007985 */ /* 0x0043e8000c101924 */
[----:B----4-:R-:W2:Y:S01]  /*d510*/  LD.E R13, desc[UR36][R16.64+0xbc] ;  /* 0x0000bc24100d7980 */ /* 0x010ea2000c101900 */
[----:B------:R-:W-:Y:S01]  /*d520*/  ISETP.GT.AND P0, PT, R15, R14, PT ;  /* 0x0000000e0f00720c */ /* 0x000fe20003f04270 */
[----:B------:R-:W-:Y:S02]  /*d530*/  BSSY.RECONVERGENT B0, `(.L_x_40) ;  /* 0x0000011000007945 */ /* 0x000fe40003800200 */
[----:B--2---:R1:W-:Y:S10]  /*d540*/  ST.E desc[UR36][R18.64+0xbc], R13 ;  /* 0x0000bc0d12007985 */ /* 0x0043f4000c101924 */
[----:B------:R-:W-:Y:S05]  /*d550*/  @P0 BRA `(.L_x_41) ;  /* 0x0000000000380947 */ /* 0x000fea0003800000 */
[----:B------:R-:W-:Y:S01]  /*d560*/  BSSY.RECONVERGENT B1, `(.L_x_42) ;  /* 0x000000c000017945 */ /* 0x000fe20003800200 */
[----:B------:R-:W-:Y:S02]  /*d570*/  IMAD.MOV.U32 R0, RZ, RZ, R14 ;  /* 0x000000ffff007224 */ /* 0x000fe400078e000e */
[----:B-1----:R-:W-:-:S07]  /*d580*/  IMAD.MOV.U32 R9, RZ, RZ, R15 ;  /* 0x000000ffff097224 */ /* 0x002fce00078e000f */
.L_x_43:
[----:B0-----:R-:W-:-:S06]  /*d590*/  IMAD.WIDE R4, R0, 0x4, R16 ;  /* 0x0000000400047825 */ /* 0x001fcc00078e0210 */
[----:B------:R-:W2:Y:S01]  /*d5a0*/  LD.E R5, desc[UR36][R4.64] ;  /* 0x0000002404057980 */ /* 0x000ea2000c101900 */
[C---:B------:R-:W-:Y:S01]  /*d5b0*/  IMAD.WIDE R6, R9.reuse, 0x4, R18 ;  /* 0x0000000409067825 */ /* 0x040fe200078e0212 */
[C---:B------:R-:W-:Y:S02]  /*d5c0*/  ISETP.GT.AND P0, PT, R0.reuse, R15, PT ;  /* 0x0000000f0000720c */ /* 0x040fe40003f04270 */
[C---:B------:R-:W-:Y:S01]  /*d5d0*/  ISETP.LT.AND P1, PT, R9.reuse, R14, PT ;  /* 0x0000000e0900720c */ /* 0x040fe20003f21270 */
[----:B------:R-:W-:Y:S02]  /*d5e0*/  VIADD R9, R9, 0x1 ;  /* 0x0000000109097836 */ /* 0x000fe40000000000 */
[----:B------:R-:W-:Y:S01]  /*d5f0*/  VIADD R0, R0, 0xffffffff ;  /* 0xffffffff00007836 */ /* 0x000fe20000000000 */
[----:B--2---:R0:W-:Y:S09]  /*d600*/  ST.E desc[UR36][R6.64], R5 ;  /* 0x0000000506007985 */ /* 0x0041f2000c101924 */
[----:B------:R-:W-:Y:S05]  /*d610*/  @P0 BRA P1, `(.L_x_43) ;  /* 0xfffffffc00dc0947 */ /* 0x000fea000083ffff */
[----:B------:R-:W-:Y:S05]  /*d620*/  BSYNC.RECONVERGENT B1 ;  /* 0x0000000000017941 */ /* 0x000fea0003800200 */
.L_x_42:
[----:B------:R2:W5:Y:S02]  /*d630*/  LD.E R23, desc[UR36][R18.64] ;  /* 0x0000002412177980 */ /* 0x000564000c101900 */
.L_x_41:
[----:B------:R-:W-:Y:S05]  /*d640*/  BSYNC.RECONVERGENT B0 ;  /* 0x0000000000007941 */ /* 0x000fea0003800200 */
.L_x_40:
[----:B-----5:R-:W-:Y:S04]  /*d650*/  ST.E desc[UR36][R16.64], R23 ;  /* 0x0000001710007985 */ /* 0x020fe8000c101924 */
[----:B01----:R-:W3:Y:S04]  /*d660*/  LD.E R5, desc[UR36][R18.64+0x4] ;  /* 0x0000042412057980 */ /* 0x003ee8000c101900 */
[----:B---3--:R0:W-:Y:S04]  /*d670*/  ST.E desc[UR36][R16.64+0x4], R5 ;  /* 0x0000040510007985 */ /* 0x0081e8000c101924 */
[----:B------:R-:W3:Y:S04]  /*d680*/  LD.E R7, desc[UR36][R18.64+0x8] ;  /* 0x0000082412077980 */ /* 0x000ee8000c101900 */
[----:B---3--:R1:W-:Y:S04]  /*d690*/  ST.E desc[UR36][R16.64+0x8], R7 ;  /* 0x0000080710007985 */ /* 0x0083e8000c101924 */
[----:B------:R-:W3:Y:S04]  /*d6a0*/  LD.E R9, desc[UR36][R18.64+0xc] ;  /* 0x00000c2412097980 */ /* 0x000ee8000c101900 */
[----:B---3--:R3:W-:Y:S04]  /*d6b0*/  ST.E desc[UR36][R16.64+0xc], R9 ;  /* 0x00000c0910007985 */ /* 0x0087e8000c101924 */
[----:B------:R-:W4:Y:S04]  /*d6c0*/  LD.E R11, desc[UR36][R18.64+0x10] ;  /* 0x00001024120b7980 */ /* 0x000f28000c101900 */
[----:B----4-:R4:W-:Y:S04]  /*d6d0*/  ST.E desc[UR36][R16.64+0x10], R11 ;  /* 0x0000100b10007985 */ /* 0x0109e8000c101924 */
[----:B------:R-:W2:Y:S04]  /*d6e0*/  LD.E R13, desc[UR36][R18.64+0x14] ;  /* 0x00001424120d7980 */ /* 0x000ea8000c101900 */
[----:B--2---:R2:W-:Y:S04]  /*d6f0*/  ST.E desc[UR36][R16.64+0x14], R13 ;  /* 0x0000140d10007985 */ /* 0x0045e8000c101924 */
[----:B------:R-:W3:Y:S04]  /*d700*/  LD.E R15, desc[UR36][R18.64+0x18] ;  /* 0x00001824120f7980 */ /* 0x000ee8000c101900 */
[----:B---3--:R3:W-:Y:S04]  /*d710*/  ST.E desc[UR36][R16.64+0x18], R15 ;  /* 0x0000180f10007985 */ /* 0x0087e8000c101924 */
[----:B0-----:R-:W4:Y:S04]  /*d720*/  LD.E R5, desc[UR36][R18.64+0x1c] ;  /* 0x00001c2412057980 */ /* 0x001f28000c101900 */
[----:B----4-:R0:W-:Y:S04]  /*d730*/  ST.E desc[UR36][R16.64+0x1c], R5 ;  /* 0x00001c0510007985 */ /* 0x0101e8000c101924 */
[----:B-1----:R-:W4:Y:S04]  /*d740*/  LD.E R7, desc[UR36][R18.64+0x20] ;  /* 0x0000202412077980 */ /* 0x002f28000c101900 */
[----:B----4-:R1:W-:Y:S04]  /*d750*/  ST.E desc[UR36][R16.64+0x20], R7 ;  /* 0x0000200710007985 */ /* 0x0103e8000c101924 */
[----:B------:R-:W4:Y:S04]  /*d760*/  LD.E R9, desc[UR36][R18.64+0x24] ;  /* 0x0000242412097980 */ /* 0x000f28000c101900 */
[----:B----4-:R4:W-:Y:S04]  /*d770*/  ST.E desc[UR36][R16.64+0x24], R9 ;  /* 0x0000240910007985 */ /* 0x0109e8000c101924 */
[----:B------:R-:W2:Y:S04]  /*d780*/  LD.E R11, desc[UR36][R18.64+0x28] ;  /* 0x00002824120b7980 */ /* 0x000ea8000c101900 */
[----:B--2---:R2:W-:Y:S04]  /*d790*/  ST.E desc[UR36][R16.64+0x28], R11 ;  /* 0x0000280b10007985 */ /* 0x0045e8000c101924 */
[----:B------:R-:W3:Y:S04]  /*d7a0*/  LD.E R13, desc[UR36][R18.64+0x2c] ;  /* 0x00002c24120d7980 */ /* 0x000ee8000c101900 */
[----:B---3--:R3:W-:Y:S04]  /*d7b0*/  ST.E desc[UR36][R16.64+0x2c], R13 ;  /* 0x00002c0d10007985 */ /* 0x0087e8000c101924 */
[----:B------:R-:W4:Y:S04]  /*d7c0*/  LD.E R15, desc[UR36][R18.64+0x30] ;  /* 0x00003024120f7980 */ /* 0x000f28000c101900 */
[----:B----4-:R4:W-:Y:S04]  /*d7d0*/  ST.E desc[UR36][R16.64+0x30], R15 ;  /* 0x0000300f10007985 */ /* 0x0109e8000c101924 */
[----:B0-----:R-:W2:Y:S04]  /*d7e0*/  LD.E R5, desc[UR36][R18.64+0x34] ;  /* 0x0000342412057980 */ /* 0x001ea8000c101900 */
[----:B--2---:R0:W-:Y:S04]  /*d7f0*/  ST.E desc[UR36][R16.64+0x34], R5 ;  /* 0x0000340510007985 */ /* 0x0041e8000c101924 */
[----:B-1----:R-:W2:Y:S04]  /*d800*/  LD.E R7, desc[UR36][R18.64+0x38] ;  /* 0x0000382412077980 */ /* 0x002ea8000c101900 */
[----:B--2---:R1:W-:Y:S04]  /*d810*/  ST.E desc[UR36][R16.64+0x38], R7 ;  /* 0x0000380710007985 */ /* 0x0043e8000c101924 */
[----:B------:R-:W2:Y:S04]  /*d820*/  LD.E R9, desc[UR36][R18.64+0x3c] ;  /* 0x00003c2412097980 */ /* 0x000ea8000c101900 */
[----:B--2---:R2:W-:Y:S04]  /*d830*/  ST.E desc[UR36][R16.64+0x3c], R9 ;  /* 0x00003c0910007985 */ /* 0x0045e8000c101924 */
[----:B------:R-:W3:Y:S04]  /*d840*/  LD.E R11, desc[UR36][R18.64+0x40] ;  /* 0x00004024120b7980 */ /* 0x000ee8000c101900 */
[----:B---3--:R3:W-:Y:S04]  /*d850*/  ST.E desc[UR36][R16.64+0x40], R11 ;  /* 0x0000400b10007985 */ /* 0x0087e8000c101924 */
[----:B------:R-:W4:Y:S04]  /*d860*/  LD.E R13, desc[UR36][R18.64+0x44] ;  /* 0x00004424120d7980 */ /* 0x000f28000c101900 */
[----:B----4-:R4:W-:Y:S04]  /*d870*/  ST.E desc[UR36][R16.64+0x44], R13 ;  /* 0x0000440d10007985 */ /* 0x0109e8000c101924 */
[----:B------:R-:W2:Y:S04]  /*d880*/  LD.E R15, desc[UR36][R18.64+0x48] ;  /* 0x00004824120f7980 */ /* 0x000ea8000c101900 */
[----:B--2---:R2:W-:Y:S04]  /*d890*/  ST.E desc[UR36][R16.64+0x48], R15 ;  /* 0x0000480f10007985 */ /* 0x0045e8000c101924 */
[----:B0-----:R-:W3:Y:S04]  /*d8a0*/  LD.E R5, desc[UR36][R18.64+0x4c] ;  /* 0x00004c2412057980 */ /* 0x001ee8000c101900 */
[----:B---3--:R0:W-:Y:S04]  /*d8b0*/  ST.E desc[UR36][R16.64+0x4c], R5 ;  /* 0x00004c0510007985 */ /* 0x0081e8000c101924 */
[----:B-1----:R-:W3:Y:S04]  /*d8c0*/  LD.E R7, desc[UR36][R18.64+0x50] ;  /* 0x0000502412077980 */ /* 0x002ee8000c101900 */
        /* <DEDUP_REMOVED lines=51> */
[----:B------:R-:W4:Y:S04]  /*dc00*/  LD.E R11, desc[UR36][R18.64+0xb8] ;  /* 0x0000b824120b7980 */ /* 0x000f28000c101900 */
[----:B----4-:R3:W-:Y:S04]  /*dc10*/  ST.E desc[UR36][R16.64+0xb8], R11 ;  /* 0x0000b80b10007985 */ /* 0x0107e8000c101924 */
[----:B--2---:R-:W2:Y:S04]  /*dc20*/  LD.E R13, desc[UR36][R18.64+0xbc] ;  /* 0x0000bc24120d7980 */ /* 0x004ea8000c101900 */
[----:B--2---:R3:W-:Y:S01]  /*dc30*/  ST.E desc[UR36][R16.64+0xbc], R13 ;  /* 0x0000bc0d10007985 */ /* 0x0047e2000c101924 */
[----:B------:R-:W-:Y:S05]  /*dc40*/  BRA `(.L_x_44) ;  /* 0x0000012000047947 */ /* 0x000fea0003800000 */
.L_x_215:
[----:B------:R-:W-:Y:S05]  /*dc50*/  BREAK.RELIABLE B6 ;  /* 0x0000000000067942 */ /* 0x000fea0003800100 */
[----:B------:R-:W-:Y:S01]  /*dc60*/  MOV R0, 0x0 ;  /* 0x0000000000007802 */ /* 0x000fe20000000f00 */
[----:B------:R-:W-:Y:S02]  /*dc70*/  IMAD.MOV.U32 R4, RZ, RZ, 0xc0 ;  /* 0x000000c0ff047424 */ /* 0x000fe400078e00ff */
[----:B------:R-:W-:Y:S01]  /*dc80*/  IMAD.MOV.U32 R5, RZ, RZ, RZ ;  /* 0x000000ffff057224 */ /* 0x000fe200078e00ff */
[----:B------:R0:W1:Y:S06]  /*dc90*/  LDC.64 R6, c[0x4][R0] ;  /* 0x0100000000067b82 */ /* 0x00006c0000000a00 */
[----:B------:R-:W-:-:S07]  /*dca0*/  LEPC R20, `(.L_x_45) ;  /* 0x000000001014794e */ /* 0x000fce0000000000 */
[----:B01----:R-:W-:Y:S05]  /*dcb0*/  CALL.ABS.NOINC R6 ;  /* 0x0000000006007343 */ /* 0x003fea0003c00000 */
.L_x_45:
        /* <DEDUP_REMOVED lines=107> */
[----:B0-----:R-:W-:Y:S02]  /*e370*/  IMAD.MOV.U32 R13, RZ, RZ, R18 ;  /* 0x000000ffff0d7224 */ /* 0x001fe400078e0012 */
[C---:B------:R-:W-:Y:S02]  /*e380*/  IMAD.SHL.U32 R6, R0.reuse, 0x2, RZ ;  /* 0x0000000200067824 */ /* 0x040fe400078e00ff */
[----:B------:R-:W-:Y:S02]  /*e390*/  IMAD.MOV.U32 R20, RZ, RZ, R19 ;  /* 0x000000ffff147224 */ /* 0x000fe400078e0013 */
[----:B----4-:R-:W-:Y:S01]  /*e3a0*/  IMAD.MOV.U32 R12, RZ, RZ, R5 ;  /* 0x000000ffff0c7224 */ /* 0x010fe200078e0005 */
[----:B------:R-:W-:Y:S01]  /*e3b0*/  LOP3.LUT R6, R0, R6, R3, 0x96, !PT ;  /* 0x0000000600067212 */ /* 0x000fe200078e9603 */
[----:B------:R-:W-:-:S03]  /*e3c0*/  IMAD.MOV.U32 R15, RZ, RZ, R4 ;  /* 0x000000ffff0f7224 */ /* 0x000fc600078e0004 */
[----:B------:R-:W-:Y:S01]  /*e3d0*/  LOP3.LUT R21, R6, R19, RZ, 0x3c, !PT ;  /* 0x0000001306157212 */ /* 0x000fe200078e3cff */
[----:B------:R-:W-:Y:S01]  /*e3e0*/  IMAD.HI R6, R23, 0x2aaaaaab, RZ ;  /* 0x2aaaaaab17067827 */ /* 0x000fe200078e02ff */
[----:B------:R0:W-:Y:S03]  /*e3f0*/  STG.E.64 desc[UR36][R24.64+0x8], R12 ;  /* 0x0000080c18007986 */ /* 0x0001e6000c101b24 */
[----:B------:R-:W-:Y:S01]  /*e400*/  IMAD.IADD R0, R21, 0x1, R14 ;  /* 0x0000000115007824 */ /* 0x000fe200078e020e */
[----:B------:R-:W-:Y:S01]  /*e410*/  SHF.R.U32.HI R7, RZ, 0x1f, R6 ;  /* 0x0000001fff077819 */ /* 0x000fe20000011606 */
[----:B------:R0:W-:Y:S03]  /*e420*/  STG.E.64 desc[UR36][R24.64+0x10], R20 ;  /* 0x0000101418007986 */ /* 0x0001e6000c101b24 */
[----:B------:R-:W-:Y:S01]  /*e430*/  I2FP.F32.U32 R0, R0 ;  /* 0x0000000000007245 */ /* 0x000fe20000201000 */
[----:B------:R0:W-:Y:S01]  /*e440*/  STG.E.64 desc[UR36][R24.64], R14 ;  /* 0x0000000e18007986 */ /* 0x0001e2000c101b24 */
[----:B------:R-:W-:-:S03]  /*e450*/  LEA.HI R8, R6, R7, RZ, 0x1d ;  /* 0x0000000706087211 */ /* 0x000fc600078fe8ff */
[----:B------:R-:W-:Y:S02]  /*e460*/  FFMA R0, R0, R11, 1.1641532182693481445e-10 ;  /* 0x2f00000000007423 */ /* 0x000fe4000000000b */
[----:B------:R-:W-:Y:S02]  /*e470*/  IMAD R8, R8, -0x30, R23 ;  /* 0xffffffd008087824 */ /* 0x000fe400078e0217 */
[----:B------:R-:W-:-:S06]  /*e480*/  FMUL R0, R0, 100 ;  /* 0x42c8000000007820 */ /* 0x000fcc0000400000 */
[----:B------:R-:W1:Y:S02]  /*e490*/  F2I.TRUNC.NTZ R0, R0 ;  /* 0x0000000000007305 */ /* 0x000e64000020f100 */
        /* <DEDUP_REMOVED lines=11> */
[----:B------:R-:W-:Y:S02]  /*e550*/  IMAD.MOV.U32 R15, RZ, RZ, R18 ;  /* 0x000000ffff0f7224 */ /* 0x000fe400078e0012 */
[----:B------:R-:W-:Y:S02]  /*e560*/  IMAD.MOV.U32 R4, RZ, RZ, R19 ;  /* 0x000000ffff047224 */ /* 0x000fe400078e0013 */
[----:B------:R-:W-:Y:S02]  /*e570*/  IMAD.MOV.U32 R5, RZ, RZ, R21 ;  /* 0x000000ffff057224 */ /* 0x000fe400078e0015 */
[----:B------:R-:W-:-:S07]  /*e580*/  IMAD.MOV.U32 R6, RZ, RZ, R14 ;  /* 0x000000ffff067224 */ /* 0x000fce00078e000e */
.L_x_49:
[----:B------:R-:W-:Y:S01]  /*e590*/  SHF.R.U32.HI R8, RZ, 0x2, R7 ;  /* 0x00000002ff087819 */ /* 0x000fe20000011607 */
[----:B------:R-:W-:Y:S01]  /*e5a0*/  IMAD.SHL.U32 R3, R5, 0x10, RZ ;  /* 0x0000001005037824 */ /* 0x000fe200078e00ff */
[----:B------:R-:W-:Y:S01]  /*e5b0*/  SHF.R.U32.HI R9, RZ, 0x2, R0 ;  /* 0x00000002ff097819 */ /* 0x000fe20000011600 */
[----:B------:R-:W-:Y:S01]  /*e5c0*/  IMAD.MOV.U32 R14, RZ, RZ, R4 ;  /* 0x000000ffff0e7224 */ /* 0x000fe200078e0004 */
[----:B------:R-:W-:Y:S02]  /*e5d0*/  LOP3.LUT R8, R8, R7, RZ, 0x3c, !PT ;  /* 0x0000000708087212 */ /* 0x000fe400078e3cff */
[----:B------:R-:W-:-:S03]  /*e5e0*/  LOP3.LUT R9, R9, R0, RZ, 0x3c, !PT ;  /* 0x0000000009097212 */ /* 0x000fc600078e3cff */
        /* <DEDUP_REMOVED lines=12> */
[----:B------:R-:W-:-:S04]  /*e6b0*/  IMAD.IADD R3, R9, 0x1, R6 ;  /* 0x0000000109037824 */ /* 0x000fc800078e0206 */
[----:B------:R-:W0:Y:S01]  /*e6c0*/  F2I.TRUNC.NTZ R0, R0 ;  /* 0x0000000000007305 */ /* 0x000e22000020f100 */
[----:B------:R-:W-:-:S05]  /*e6d0*/  I2FP.F32.U32 R3, R3 ;  /* 0x0000000300037245 */ /* 0x000fca0000201000 */
[----:B------:R-:W-:-:S04]  /*e6e0*/  FFMA R3, R3, R11, 1.1641532182693481445e-10 ;  /* 0x2f00000003037423 */ /* 0x000fc8000000000b */
[----:B------:R-:W-:Y:S01]  /*e6f0*/  FMUL R10, R3, 100 ;  /* 0x42c80000030a7820 */ /* 0x000fe20000400000 */
[----:B0-----:R-:W-:-:S05]  /*e700*/  IMAD.HI R3, R0, 0x2aaaaaab, RZ ;  /* 0x2aaaaaab00037827 */ /* 0x001fca00078e02ff */
[----:B------:R-:W0:Y:S01]  /*e710*/  F2I.TRUNC.NTZ R10, R10 ;  /* 0x0000000a000a7305 */ /* 0x000e22000020f100 */
[----:B------:R-:W-:-:S04]  /*e720*/  SHF.R.U32.HI R8, RZ, 0x1f, R3 ;  /* 0x0000001fff087819 */ /* 0x000fc80000011603 */
[----:B------:R-:W-:-:S05]  /*e730*/  LEA.HI R3, R3, R8, RZ, 0x1d ;  /* 0x0000000803037211 */ /* 0x000fca00078fe8ff */
[----:B------:R-:W-:Y:S02]  /*e740*/  IMAD R3, R3, -0x30, R0 ;  /* 0xffffffd003037824 */ /* 0x000fe400078e0200 */
[----:B0-----:R-:W-:-:S04]  /*e750*/  IMAD.HI R7, R10, 0x2aaaaaab, RZ ;  /* 0x2aaaaaab0a077827 */ /* 0x001fc800078e02ff */
[----:B------:R-:W-:Y:S01]  /*e760*/  IMAD.MOV.U32 R0, RZ, RZ, R14 ;  /* 0x000000ffff007224 */ /* 0x000fe200078e000e */
        /* <DEDUP_REMOVED lines=9> */
.L_x_48:
[----:B------:R0:W-:Y:S01]  /*e800*/  STG.E.64 desc[UR36][R24.64+0x8], R14 ;  /* 0x0000080e18007986 */ /* 0x0001e2000c101b24 */
[----:B------:R-:W-:-:S03]  /*e810*/  IMAD.MOV.U32 R0, RZ, RZ, R8 ;  /* 0x000000ffff007224 */ /* 0x000fc600078e0008 */
[----:B------:R0:W-:Y:S04]  /*e820*/  STG.E.64 desc[UR36][R24.64+0x10], R4 ;  /* 0x0000100418007986 */ /* 0x0001e8000c101b24 */
[----:B------:R0:W-:Y:S02]  /*e830*/  STG.E.64 desc[UR36][R24.64], R6 ;  /* 0x0000000618007986 */ /* 0x0001e4000c101b24 */
.L_x_47:
[----:B------:R-:W-:Y:S05]  /*e840*/  BSYNC.RECONVERGENT B0 ;  /* 0x0000000000007941 */ /* 0x000fea0003800200 */
.L_x_46:
[----:B------:R-:W-:Y:S01]  /*e850*/  ISETP.GE.AND P0, PT, R0, R3, PT ;  /* 0x000000030000720c */ /* 0x000fe20003f06270 */
[----:B------:R-:W-:-:S12]  /*e860*/  BSSY B0, `(.L_x_50) ;  /* 0x0000037000007945 */ /* 0x000fd80003800000 */
[----:B------:R-:W-:Y:S05]  /*e870*/  @!P0 BRA `(.L_x_51) ;  /* 0x0000000000d48947 */ /* 0x000fea0003800000 */
[--C-:B------:R-:W-:Y:S01]  /*e880*/  IMAD.IADD R11, R0, 0x1, -R3.reuse ;  /* 0x00000001000b7824 */ /* 0x100fe200078e0a03 */
[----:B------:R-:W-:Y:S01]  /*e890*/  BSSY.RECONVERGENT B1, `(.L_x_52) ;  /* 0x000001a000017945 */ /* 0x000fe20003800200 */
[----:B0-----:R-:W-:Y:S02]  /*e8a0*/  IMAD.MOV.U32 R15, RZ, RZ, R3 ;  /* 0x000000ffff0f7224 */ /* 0x001fe400078e0003 */
[----:B------:R-:W-:-:S05]  /*e8b0*/  VIADD R4, R11, 0x1 ;  /* 0x000000010b047836 */ /* 0x000fca0000000000 */
[----:B------:R-:W-:-:S13]  /*e8c0*/  LOP3.LUT P0, R10, R4, 0x3, RZ, 0xc0, !PT ;  /* 0x00000003040a7812 */ /* 0x000fda000780c0ff */
[----:B------:R-:W-:Y:S05]  /*e8d0*/  @!P0 BRA `(.L_x_53) ;  /* 0x0000000000548947 */ /* 0x000fea0003800000 */
[----:B------:R-:W0:Y:S02]  /*e8e0*/  LDC.64 R8, c[0x4][0x58] ;  /* 0x01001600ff087b82 */ /* 0x000e240000000a00 */
[----:B0-----:R-:W2:Y:S02]  /*e8f0*/  LDG.E.64 R4, desc[UR36][R8.64] ;  /* 0x0000002408047981 */ /* 0x001ea4000c1e1b00 */
[----:B--2---:R-:W-:-:S06]  /*e900*/  IMAD.WIDE R4, R3, 0x4, R4 ;  /* 0x0000000403047825 */ /* 0x004fcc00078e0204 */
[----:B------:R-:W2:Y:S01]  /*e910*/  LD.E.STRONG.SYS R5, desc[UR36][R4.64] ;  /* 0x0000002404057980 */ /* 0x000ea2000c115900 */
[----:B------:R-:W-:Y:S01]  /*e920*/  IMAD.WIDE R6, R3, 0x4, R16 ;  /* 0x0000000403067825 */ /* 0x000fe200078e0210 */
[----:B------:R-:W-:-:S03]  /*e930*/  ISETP.NE.AND P0, PT, R10, 0x1, PT ;  /* 0x000000010a00780c */ /* 0x000fc60003f05270 */
[----:B------:R-:W-:Y:S01]  /*e940*/  VIADD R15, R3, 0x1 ;  /* 0x00000001030f7836 */ /* 0x000fe20000000000 */
[----:B--2---:R0:W-:Y:S09]  /*e950*/  ST.E desc[UR36][R6.64], R5 ;  /* 0x0000000506007985 */ /* 0x0041f2000c101924 */
[----:B------:R-:W-:Y:S05]  /*e960*/  @!P0 BRA `(.L_x_53) ;  /* 0x0000000000308947 */ /* 0x000fea0003800000 */
[----:B0-----:R-:W2:Y:S02]  /*e970*/  LDG.E.64 R4, desc[UR36][R8.64] ;  /* 0x0000002408047981 */ /* 0x001ea4000c1e1b00 */
[----:B--2---:R-:W-:-:S06]  /*e980*/  IMAD.WIDE R4, R3, 0x4, R4 ;  /* 0x0000000403047825 */ /* 0x004fcc00078e0204 */
[----:B------:R-:W2:Y:S01]  /*e990*/  LD.E.STRONG.SYS R5, desc[UR36][R4.64+0x4] ;  /* 0x0000042404057980 */ /* 0x000ea2000c115900 */
[----:B------:R-:W-:Y:S01]  /*e9a0*/  ISETP.NE.AND P0, PT, R10, 0x2, PT ;  /* 0x000000020a00780c */ /* 0x000fe20003f05270 */
[----:B------:R-:W-:Y:S02]  /*e9b0*/  VIADD R15, R3, 0x2 ;  /* 0x00000002030f7836 */ /* 0x000fe40000000000 */
[----:B--2---:R1:W-:Y:S10]  /*e9c0*/  ST.E desc[UR36][R6.64+0x4], R5 ;  /* 0x0000040506007985 */ /* 0x0043f4000c101924 */
[----:B------:R-:W-:Y:S05]  /*e9d0*/  @!P0 BRA `(.L_x_53) ;  /* 0x0000000000148947 */ /* 0x000fea0003800000 */
[----:B-1----:R-:W2:Y:S02]  /*e9e0*/  LDG.E.64 R4, desc[UR36][R8.64] ;  /* 0x0000002408047981 */ /* 0x002ea4000c1e1b00 */
[----:B--2---:R-:W-:-:S06]  /*e9f0*/  IMAD.WIDE R4, R3, 0x4, R4 ;  /* 0x0000000403047825 */ /* 0x004fcc00078e0204 */
[----:B------:R-:W2:Y:S01]  /*ea00*/  LD.E.STRONG.SYS R5, desc[UR36][R4.64+0x8] ;  /* 0x0000082404057980 */ /* 0x000ea2000c115900 */
[----:B------:R-:W-:-:S03]  /*ea10*/  VIADD R15, R3, 0x3 ;  /* 0x00000003030f7836 */ /* 0x000fc60000000000 */
[----:B--2---:R2:W-:Y:S04]  /*ea20*/  ST.E desc[UR36][R6.64+0x8], R5 ;  /* 0x0000080506007985 */ /* 0x0045e8000c101924 */
.L_x_53:
[----:B------:R-:W-:Y:S05]  /*ea30*/  BSYNC.RECONVERGENT B1 ;  /* 0x0000000000017941 */ /* 0x000fea0003800200 */
.L_x_52:
[----:B------:R-:W-:-:S13]  /*ea40*/  ISETP.GE.U32.AND P0, PT, R11, 0x3, PT ;  /* 0x000000030b00780c */ /* 0x000fda0003f06070 */
[----:B------:R-:W-:Y:S05]  /*ea50*/  @!P0 BRA `(.L_x_51) ;  /* 0x00000000005c8947 */ /* 0x000fea0003800000 */
[----:B------:R-:W3:Y:S02]  /*ea60*/  LDC.64 R12, c[0x4][0x58] ;  /* 0x01001600ff0c7b82 */ /* 0x000ee40000000a00 */
.L_x_54:
[----:B01234-:R-:W2:Y:S02]  /*ea70*/  LDG.E.64 R4, desc[UR36][R12.64] ;  /* 0x000000240c047981 */ /* 0x01fea4000c1e1b00 */
[----:B--2---:R-:W-:-:S05]  /*ea80*/  IMAD.WIDE R4, R15, 0x4, R4 ;  /* 0x000000040f047825 */ /* 0x004fca00078e0204 */
[----:B------:R-:W2:Y:S01]  /*ea90*/  LD.E.STRONG.SYS R3, desc[UR36][R4.64] ;  /* 0x0000002404037980 */ /* 0x000ea2000c115900 */
[----:B------:R-:W-:-:S05]  /*eaa0*/  IMAD.WIDE R6, R15, 0x4, R16 ;  /* 0x000000040f067825 */ /* 0x000fca00078e0210 */
[----:B--2---:R0:W-:Y:S04]  /*eab0*/  ST.E desc[UR36][R6.64], R3 ;  /* 0x0000000306007985 */ /* 0x0041e8000c101924 */
[----:B------:R-:W2:Y:S02]  /*eac0*/  LDG.E.64 R8, desc[UR36][R12.64] ;  /* 0x000000240c087981 */ /* 0x000ea4000c1e1b00 */
[----:B--2---:R-:W-:-:S06]  /*ead0*/  IMAD.WIDE R8, R15, 0x4, R8 ;  /* 0x000000040f087825 */ /* 0x004fcc00078e0208 */
[----:B------:R-:W2:Y:S04]  /*eae0*/  LD.E.STRONG.SYS R9, desc[UR36][R8.64+0x4] ;  /* 0x0000042408097980 */ /* 0x000ea8000c115900 */
[----:B--2---:R4:W-:Y:S04]  /*eaf0*/  ST.E desc[UR36][R6.64+0x4], R9 ;  /* 0x0000040906007985 */ /* 0x0049e8000c101924 */
[----:B------:R-:W2:Y:S02]  /*eb00*/  LDG.E.64 R10, desc[UR36][R12.64] ;  /* 0x000000240c0a7981 */ /* 0x000ea4000c1e1b00 */
[----:B--2---:R-:W-:-:S06]  /*eb10*/  IMAD.WIDE R10, R15, 0x4, R10 ;  /* 0x000000040f0a7825 */ /* 0x004fcc00078e020a */
[----:B------:R-:W2:Y:S04]  /*eb20*/  LD.E.STRONG.SYS R11, desc[UR36][R10.64+0x8] ;  /* 0x000008240a0b7980 */ /* 0x000ea8000c115900 */
[----:B--2---:R4:W-:Y:S04]  /*eb30*/  ST.E desc[UR36][R6.64+0x8], R11 ;  /* 0x0000080b06007985 */ /* 0x0049e8000c101924 */
[----:B------:R-:W2:Y:S02]  /*eb40*/  LDG.E.64 R4, desc[UR36][R12.64] ;  /* 0x000000240c047981 */ /* 0x000ea4000c1e1b00 */
[----:B--2---:R-:W-:-:S06]  /*eb50*/  IMAD.WIDE R4, R15, 0x4, R4 ;  /* 0x000000040f047825 */ /* 0x004fcc00078e0204 */
[----:B------:R-:W2:Y:S01]  /*eb60*/  LD.E.STRONG.SYS R5, desc[UR36][R4.64+0xc] ;  /* 0x00000c2404057980 */ /* 0x000ea2000c115900 */
[----:B0-----:R-:W-:Y:S01]  /*eb70*/  VIADD R3, R15, 0x3 ;  /* 0x000000030f037836 */ /* 0x001fe20000000000 */
[----:B------:R-:W-:Y:S05]  /*eb80*/  YIELD ;  /* 0x0000000000007946 */ /* 0x000fea0003800000 */
[----:B------:R-:W-:Y:S01]  /*eb90*/  ISETP.NE.AND P0, PT, R3, R0, PT ;  /* 0x000000000300720c */ /* 0x000fe20003f05270 */
[----:B------:R-:W-:Y:S01]  /*eba0*/  VIADD R15, R15, 0x4 ;  /* 0x000000040f0f7836 */ /* 0x000fe20000000000 */
[----:B--2---:R4:W-:Y:S11]  /*ebb0*/  ST.E desc[UR36][R6.64+0xc], R5 ;  /* 0x00000c0506007985 */ /* 0x0049f6000c101924 */
[----:B------:R-:W-:Y:S05]  /*ebc0*/  @P0 BRA `(.L_x_54) ;  /* 0xfffffffc00a80947 */ /* 0x000fea000383ffff */
.L_x_51:
[----:B------:R-:W-:Y:S05]  /*ebd0*/  BSYNC B0 ;  /* 0x0000000000007941 */ /* 0x000fea0003800000 */
.L_x_50:
[----:B0-----:R-:W-:Y:S01]  /*ebe0*/  IMAD.MOV.U32 R4, RZ, RZ, -0x1 ;  /* 0xffffffffff047424 */ /* 0x001fe200078e00ff */
[----:B------:R-:W-:Y:S01]  /*ebf0*/  STL.128 [R1+0xc0], RZ ;  /* 0x0000c0ff01007387 */ /* 0x000fe20000100c00 */
[----:B-12-4-:R-:W-:Y:S02]  /*ec00*/  IMAD.MOV.U32 R5, RZ, RZ, -0x1 ;  /* 0xffffffffff057424 */ /* 0x016fe400078e00ff */
        /* <DEDUP_REMOVED lines=904> */
.L_x_58:
        /* <DEDUP_REMOVED lines=13> */
.L_x_57:
[----:B------:R-:W-:Y:S05]  /*12560*/  BSYNC.RECONVERGENT B1 ;  /* 0x0000000000017941 */ /* 0x000fea0003800200 */
.L_x_56:
[----:B------:R-:W-:-:S13]  /*12570*/  ISETP.GE.AND P0, PT, R0, 0x30, PT ;  /* 0x000000300000780c */ /* 0x000fda0003f06270 */
[----:B------:R-:W-:Y:S05]  /*12580*/  @!P0 BRA `(.L_x_58) ;  /* 0xfffffffc00c08947 */ /* 0x000fea000383ffff */
[----:B------:R-:W-:Y:S05]  /*12590*/  BSYNC.RECONVERGENT B0 ;  /* 0x0000000000007941 */ /* 0x000fea0003800200 */
.L_x_55:
        /* <DEDUP_REMOVED lines=66> */
.L_x_59:
        /* <DEDUP_REMOVED lines=49> */
.L_x_63:
        /* <DEDUP_REMOVED lines=39> */
.L_x_62:
[----:B------:R0:W-:Y:S04]  /*12f40*/  STG.E.64 desc[UR36][R24.64+0x8], R20 ;  /* 0x0000081418007986 */ /* 0x0001e8000c101b24 */
[----:B------:R0:W-:Y:S04]  /*12f50*/  STG.E.64 desc[UR36][R24.64+0x10], R12 ;  /* 0x0000100c18007986 */ /* 0x0001e8000c101b24 */
[----:B------:R0:W-:Y:S02]  /*12f60*/  STG.E.64 desc[UR36][R24.64], R8 ;  /* 0x0000000818007986 */ /* 0x0001e4000c101b24 */
.L_x_61:
[----:B------:R-:W-:Y:S05]  /*12f70*/  BSYNC.RECONVERGENT B0 ;  /* 0x0000000000007941 */ /* 0x000fea0003800200 */
.L_x_60:
        /* <DEDUP_REMOVED lines=100> */
[----:B-1----:R-:W-:Y:S02]  /*135c0*/  IMAD.MOV.U32 R9, RZ, RZ, R15 ;  /* 0x000000ffff097224 */ /* 0x002fe400078e000f */
[----:B------:R-:W-:-:S07]  /*135d0*/  IMAD.MOV.U32 R0, RZ, RZ, R14 ;  /* 0x000000ffff007224 */ /* 0x000fce00078e000e */
.L_x_67:
        /* <DEDUP_REMOVED lines=10> */
.L_x_66:
[----:B------:R2:W5:Y:S02]  /*13680*/  LD.E R23, desc[UR36][R18.64] ;  /* 0x0000002412177980 */ /* 0x000564000c101900 */
.L_x_65:
[----:B------:R-:W-:Y:S05]  /*13690*/  BSYNC.RECONVERGENT B0 ;  /* 0x0000000000007941 */ /* 0x000fea0003800200 */
.L_x_64:
        /* <DEDUP_REMOVED lines=96> */
.L_x_20:
[----:B------:R-:W-:-:S05]  /*13ca0*/  IMAD.MOV.U32 R5, RZ, RZ, -0x2 ;  /* 0xfffffffeff057424 */ /* 0x000fca00078e00ff */
[----:B------:R-:W-:-:S05]  /*13cb0*/  VIADDMNMX.U32 R4, R4, R5, 0x2, PT ;  /* 0x0000000204047446 */ /* 0x000fca0003800005 */
[----:B------:R-:W-:-:S04]  /*13cc0*/  IMAD.SHL.U32 R0, R4, 0x4, RZ ;  /* 0x0000000404007824 */ /* 0x000fc800078e00ff */
[----:B------:R-:W0:Y:S02]  /*13cd0*/  LDC R4, c[0x2][R0+0xc] ;  /* 0x0080030000047b82 */ /* 0x000e240000000800 */
[----:B0-----:R-:W-:-:S04]  /*13ce0*/  SHF.R.S32.HI R5, RZ, 0x1f, R4 ;  /* 0x0000001fff057819 */ /* 0x001fc80000011404 */
.L_x_218:
[----:B------:R-:W-:Y:S05]  /*13cf0*/  BRX R4 -0x13d00                                       (*"BRANCH_TARGETS .L_x_219,.L_x_220,.L_x_217"*) ;  /* 0xfffffec004c07949 */ /* 0x000fea000383ffff */
.L_x_217:
[----:B------:R-:W-:Y:S05]  /*13d00*/  BSYNC.RELIABLE B6 ;  /* 0x0000000000067941 */ /* 0x000fea0003800100 */
.L_x_19:
[----:B------:R0:W5:Y:S01]  /*13d10*/  LD.E R23, desc[UR36][R16.64] ;  /* 0x0000002410177980 */ /* 0x000162000c101900 */
[----:B------:R-:W-:Y:S05]  /*13d20*/  BRA `(.L_x_44) ;  /* 0x000000bc00cc7947 */ /* 0x000fea0003800000 */
.L_x_219:
[----:B------:R-:W-:Y:S05]  /*13d30*/  BREAK.RELIABLE B6 ;  /* 0x0000000000067942 */ /* 0x000fea0003800100 */
[----:B------:R-:W-:Y:S01]  /*13d40*/  MOV R0, 0x0 ;  /* 0x0000000000007802 */ /* 0x000fe20000000f00 */
[----:B------:R-:W-:Y:S02]  /*13d50*/  IMAD.MOV.U32 R4, RZ, RZ, 0xc0 ;  /* 0x000000c0ff047424 */ /* 0x000fe400078e00ff */
[----:B------:R-:W-:Y:S01]  /*13d60*/  IMAD.MOV.U32 R5, RZ, RZ, RZ ;  /* 0x000000ffff057224 */ /* 0x000fe200078e00ff */
[----:B------:R0:W1:Y:S06]  /*13d70*/  LDC.64 R6, c[0x4][R0] ;  /* 0x0100000000067b82 */ /* 0x00006c0000000a00 */
[----:B------:R-:W-:-:S07]  /*13d80*/  LEPC R20, `(.L_x_68) ;  /* 0x000000001014794e */ /* 0x000fce0000000000 */
[----:B01----:R-:W-:Y:S05]  /*13d90*/  CALL.ABS.NOINC R6 ;  /* 0x0000000006007343 */ /* 0x003fea0003c00000 */
.L_x_68:
        /* <DEDUP_REMOVED lines=141> */
.L_x_72:
        /* <DEDUP_REMOVED lines=39> */
.L_x_71:
[----:B------:R0:W-:Y:S01]  /*148e0*/  STG.E.64 desc[UR36][R24.64+0x8], R14 ;  /* 0x0000080e18007986 */ /* 0x0001e2000c101b24 */
[----:B------:R-:W-:-:S03]  /*148f0*/  IMAD.MOV.U32 R0, RZ, RZ, R8 ;  /* 0x000000ffff007224 */ /* 0x000fc600078e0008 */
[----:B------:R0:W-:Y:S04]  /*14900*/  STG.E.64 desc[UR36][R24.64+0x10], R4 ;  /* 0x0000100418007986 */ /* 0x0001e8000c101b24 */
[----:B------:R0:W-:Y:S02]  /*14910*/  STG.E.64 desc[UR36][R24.64], R6 ;  /* 0x0000000618007986 */ /* 0x0001e4000c101b24 */
.L_x_70:
[----:B------:R-:W-:Y:S05]  /*14920*/  BSYNC.RECONVERGENT B0 ;  /* 0x0000000000007941 */ /* 0x000fea0003800200 */
.L_x_69:
[----:B------:R-:W-:Y:S01]  /*14930*/  ISETP.GE.AND P0, PT, R0, R3, PT ;  /* 0x000000030000720c */ /* 0x000fe20003f06270 */
[----:B------:R-:W-:-:S12]  /*14940*/  BSSY.RECONVERGENT B0, `(.L_x_73) ;  /* 0x000002d000007945 */ /* 0x000fd80003800200 */
[----:B------:R-:W-:Y:S05]  /*14950*/  @!P0 BRA `(.L_x_74) ;  /* 0x0000000000ac8947 */ /* 0x000fea0003800000 */
[--C-:B0-----:R-:W-:Y:S01]  /*14960*/  IMAD.IADD R5, R0, 0x1, -R3.reuse ;  /* 0x0000000100057824 */ /* 0x101fe200078e0a03 */
[----:B------:R-:W-:Y:S01]  /*14970*/  BSSY.RECONVERGENT B1, `(.L_x_75) ;  /* 0x0000017000017945 */ /* 0x000fe20003800200 */
[----:B------:R-:W-:Y:S02]  /*14980*/  IMAD.MOV.U32 R7, RZ, RZ, R3 ;  /* 0x000000ffff077224 */ /* 0x000fe400078e0003 */
        /* <DEDUP_REMOVED lines=21> */
.L_x_76:
[----:B------:R-:W-:Y:S05]  /*14ae0*/  BSYNC.RECONVERGENT B1 ;  /* 0x0000000000017941 */ /* 0x000fea0003800200 */
.L_x_75:
[----:B------:R-:W-:Y:S05]  /*14af0*/  @!P1 BRA `(.L_x_74) ;  /* 0x0000000000449947 */ /* 0x000fea0003800000 */
[----:B------:R-:W2:Y:S01]  /*14b00*/  S2R R3, SR_CgaCtaId ;  /* 0x0000000000037919 */ /* 0x000ea20000008800 */
[----:B------:R-:W-:-:S05]  /*14b10*/  VIADD R22, R22, 0x310 ;  /* 0x0000031016167836 */ /* 0x000fca0000000000 */
[----:B--2---:R-:W-:-:S07]  /*14b20*/  LEA R22, R3, R22, 0x18 ;  /* 0x0000001603167211 */ /* 0x004fce00078ec0ff */
.L_x_77:
[C---:B------:R-:W-:Y:S02]  /*14b30*/  IMAD R3, R7.reuse, 0x4, R22 ;  /* 0x0000000407037824 */ /* 0x040fe400078e0216 */
[----:B012---:R-:W-:-:S03]  /*14b40*/  IMAD.WIDE R4, R7, 0x4, R16 ;  /* 0x0000000407047825 */ /* 0x007fc600078e0210 */
        /* <DEDUP_REMOVED lines=12> */
.L_x_74:
[----:B------:R-:W-:Y:S05]  /*14c10*/  BSYNC.RECONVERGENT B0 ;  /* 0x0000000000007941 */ /* 0x000fea0003800200 */
.L_x_73:
        /* <DEDUP_REMOVED lines=907> */
.L_x_81:
        /* <DEDUP_REMOVED lines=13> */
.L_x_80:
[----:B------:R-:W-:Y:S05]  /*185a0*/  BSYNC.RECONVERGENT B1 ;  /* 0x0000000000017941 */ /* 0x000fea0003800200 */
.L_x_79:
[----:B------:R-:W-:-:S13]  /*185b0*/  ISETP.GE.AND P0, PT, R4, 0x30, PT ;  /* 0x000000300400780c */ /* 0x000fda0003f06270 */
[----:B------:R-:W-:Y:S05]  /*185c0*/  @!P0 BRA `(.L_x_81) ;  /* 0xfffffffc00c08947 */ /* 0x000fea000383ffff */
[----:B------:R-:W-:Y:S05]  /*185d0*/  BSYNC.RECONVERGENT B0 ;  /* 0x0000000000007941 */ /* 0x000fea0003800200 */
.L_x_78:
        /* <DEDUP_REMOVED lines=66> */
.L_x_82:
        /* <DEDUP_REMOVED lines=49> */
.L_x_86:
        /* <DEDUP_REMOVED lines=39> */
.L_x_85:
[----:B------:R0:W-:Y:S04]  /*18f80*/  STG.E.64 desc[UR36][R24.64+0x8], R20 ;  /* 0x0000081418007986 */ /* 0x0001e8000c101b24 */
[----:B------:R0:W-:Y:S04]  /*18f90*/  STG.E.64 desc[UR36][R24.64+0x10], R12 ;  /* 0x0000100c18007986 */ /* 0x0001e8000c101b24 */
[----:B------:R0:W-:Y:S02]  /*18fa0*/  STG.E.64 desc[UR36][R24.64], R8 ;  /* 0x0000000818007986 */ /* 0x0001e4000c101b24 */
.L_x_84:
[----:B------:R-:W-:Y:S05]  /*18fb0*/  BSYNC.RECONVERGENT B0 ;  /* 0x0000000000007941 */ /* 0x000fea0003800200 */
.L_x_83:
        /* <DEDUP_REMOVED lines=102> */
.L_x_90:
        /* <DEDUP_REMOVED lines=10> */
.L_x_89:
[----:B------:R2:W5:Y:S02]  /*196c0*/  LD.E R23, desc[UR36][R18.64] ;  /* 0x0000002412177980 */ /* 0x000564000c101900 */
.L_x_88:
[----:B------:R-:W-:Y:S05]  /*196d0*/  BSYNC.RECONVERGENT B0 ;  /* 0x0000000000007941 */ /* 0x000fea0003800200 */
.L_x_87:
        /* <DEDUP_REMOVED lines=96> */
.L_x_220:
[----:B------:R-:W-:Y:S05]  /*19ce0*/  BREAK.RELIABLE B6 ;  /* 0x0000000000067942 */ /* 0x000fea0003800100 */
[----:B------:R-:W-:Y:S01]  /*19cf0*/  MOV R0, 0x0 ;  /* 0x0000000000007802 */ /* 0x000fe20000000f00 */
[----:B------:R-:W-:Y:S02]  /*19d00*/  IMAD.MOV.U32 R4, RZ, RZ, 0xc0 ;  /* 0x000000c0ff047424 */ /* 0x000fe400078e00ff */
[----:B------:R-:W-:Y:S01]  /*19d10*/  IMAD.MOV.U32 R5, RZ, RZ, RZ ;  /* 0x000000ffff057224 */ /* 0x000fe200078e00ff */
[----:B------:R0:W1:Y:S06]  /*19d20*/  LDC.64 R6, c[0x4][R0] ;  /* 0x0100000000067b82 */ /* 0x00006c0000000a00 */
[----:B------:R-:W-:-:S07]  /*19d30*/  LEPC R20, `(.L_x_91) ;  /* 0x000000001014794e */ /* 0x000fce0000000000 */
[----:B01----:R-:W-:Y:S05]  /*19d40*/  CALL.ABS.NOINC R6 ;  /* 0x0000000006007343 */ /* 0x003fea0003c00000 */
.L_x_91:
[----:B------:R-:W0:Y:S01]  /*19d50*/  S2R R0, SR_CgaCtaId ;  /* 0x0000000000007919 */ /* 0x000e220000008800 */
[----:B------:R-:W-:Y:S01]  /*19d60*/  MOV R3, 0x400 ;  /* 0x0000040000037802 */ /* 0x000fe20000000f00 */
[----:B------:R-:W-:Y:S02]  /*19d70*/  IMAD.MOV.U32 R16, RZ, RZ, R4 ;  /* 0x000000ffff107224 */ /* 0x000fe400078e0004 */
[----:B------:R-:W-:Y:S01]  /*19d80*/  IMAD.MOV.U32 R17, RZ, RZ, R5 ;  /* 0x000000ffff117224 */ /* 0x000fe200078e0005 */
[----:B0-----:R-:W-:-:S05]  /*19d90*/  LEA R8, R0, R3, 0x18 ;  /* 0x0000000300087211 */ /* 0x001fca00078ec0ff */
        /* <DEDUP_REMOVED lines=110> */
[----:B------:R-:W-:-:S03]  /*1a480*/  IMAD.HI R7, R23, 0x2aaaaaab, RZ ;  /* 0x2aaaaaab17077827 */ /* 0x000fc600078e02ff */
[----:B------:R-:W-:Y:S01]  /*1a490*/  LOP3.LUT R29, R4, R21, RZ, 0x3c, !PT ;  /* 0x00000015041d7212 */ /* 0x000fe200078e3cff */
[----:B------:R0:W-:Y:S01]  /*1a4a0*/  STG.E.64 desc[UR36][R24.64+0x8], R12 ;  /* 0x0000080c18007986 */ /* 0x0001e2000c101b24 */
[----:B------:R-:W-:-:S03]  /*1a4b0*/  SHF.R.U32.HI R8, RZ, 0x1f, R7 ;  /* 0x0000001fff087819 */ /* 0x000fc60000011607 */
[----:B------:R-:W-:Y:S01]  /*1a4c0*/  IMAD.IADD R4, R29, 0x1, R6 ;  /* 0x000000011d047824 */ /* 0x000fe200078e0206 */
[----:B------:R-:W-:Y:S01]  /*1a4d0*/  LEA.HI R10, R7, R8, RZ, 0x1d ;  /* 0x00000008070a7211 */ /* 0x000fe200078fe8ff */
[----:B------:R-:W-:Y:S01]  /*1a4e0*/  IMAD.MOV.U32 R7, RZ, RZ, R18 ;  /* 0x000000ffff077224 */ /* 0x000fe200078e0012 */
[----:B------:R0:W-:Y:S02]  /*1a4f0*/  STG.E.64 desc[UR36][R24.64+0x10], R28 ;  /* 0x0000101c18007986 */ /* 0x0001e4000c101b24 */
[----:B------:R-:W-:Y:S01]  /*1a500*/  I2FP.F32.U32 R4, R4 ;  /* 0x0000000400047245 */ /* 0x000fe20000201000 */
[----:B------:R-:W-:Y:S01]  /*1a510*/  IMAD R10, R10, -0x30, R23 ;  /* 0xffffffd00a0a7824 */ /* 0x000fe200078e0217 */
[----:B------:R0:W-:Y:S03]  /*1a520*/  STG.E.64 desc[UR36][R24.64], R6 ;  /* 0x0000000618007986 */ /* 0x0001e6000c101b24 */
[----:B------:R-:W-:-:S04]  /*1a530*/  FFMA R4, R4, R27, 1.1641532182693481445e-10 ;  /* 0x2f00000004047423 */ /* 0x000fc8000000001b */
        /* <DEDUP_REMOVED lines=14> */
.L_x_95:
        /* <DEDUP_REMOVED lines=8> */
[----:B------:R-:W-:-:S04]  /*1a6a0*/  LOP3.LUT R8, R7, R9, R8, 0x96, !PT ;  /* 0x0000000907087212 */ /* 0x000fc800078e9608 */
[----:B------:R-:W-:Y:S01]  /*1a6b0*/  LOP3.LUT R4, R8, R5, RZ, 0x3c, !PT ;  /* 0x0000000508047212 */ /* 0x000fe200078e3cff */
[----:B------:R-:W-:-:S03]  /*1a6c0*/  IMAD.SHL.U32 R8, R10, 0x2, RZ ;  /* 0x000000020a087824 */ /* 0x000fc600078e00ff */
        /* <DEDUP_REMOVED lines=20> */
[----:B------:R-:W-:Y:S01]  /*1a810*/  SHF.R.U32.HI R13, RZ, 0x1f, R12 ;  /* 0x0000001fff0d7819 */ /* 0x000fe2000001160c */
[----:B------:R-:W-:Y:S02]  /*1a820*/  IMAD.MOV.U32 R15, RZ, RZ, R5 ;  /* 0x000000ffff0f7224 */ /* 0x000fe400078e0005 */
[----:B------:R-:W-:Y:S01]  /*1a830*/  IMAD.MOV.U32 R18, RZ, RZ, R7 ;  /* 0x000000ffff127224 */ /* 0x000fe200078e0007 */
[----:B------:R-:W-:Y:S01]  /*1a840*/  LEA.HI R13, R12, R13, RZ, 0x1d ;  /* 0x0000000d0c0d7211 */ /* 0x000fe200078fe8ff */
[----:B------:R-:W-:-:S04]  /*1a850*/  IMAD.MOV.U32 R5, RZ, RZ, R11 ;  /* 0x000000ffff057224 */ /* 0x000fc800078e000b */
[----:B------:R-:W-:-:S05]  /*1a860*/  IMAD R8, R13, -0x30, R10 ;  /* 0xffffffd00d087824 */ /* 0x000fca00078e020a */
[----:B------:R-:W-:-:S13]  /*1a870*/  ISETP.GE.AND P0, PT, R9, R8, PT ;  /* 0x000000080900720c */ /* 0x000fda0003f06270 */
[----:B------:R-:W-:Y:S05]  /*1a880*/  @P0 BRA `(.L_x_95) ;  /* 0xfffffffc00640947 */ /* 0x000fea000383ffff */
[----:B------:R-:W-:Y:S05]  /*1a890*/  BSYNC.RECONVERGENT B1 ;  /* 0x0000000000017941 */ /* 0x000fea0003800200 */
.L_x_94:
[----:B------:R0:W-:Y:S04]  /*1a8a0*/  STG.E.64 desc[UR36][R24.64+0x8], R14 ;  /* 0x0000080e18007986 */ /* 0x0001e8000c101b24 */
[----:B------:R0:W-:Y:S04]  /*1a8b0*/  STG.E.64 desc[UR36][R24.64+0x10], R4 ;  /* 0x0000100418007986 */ /* 0x0001e8000c101b24 */
[----:B------:R0:W-:Y:S02]  /*1a8c0*/  STG.E.64 desc[UR36][R24.64], R6 ;  /* 0x0000000618007986 */ /* 0x0001e4000c101b24 */
.L_x_93:
[----:B------:R-:W-:Y:S05]  /*1a8d0*/  BSYNC.RECONVERGENT B0 ;  /* 0x0000000000007941 */ /* 0x000fea0003800200 */
.L_x_92:
        /* <DEDUP_REMOVED lines=10> */
[----:B------:R-:W-:Y:S01]  /*1a980*/  VIADD R5, R3, 0x3d0 ;  /* 0x000003d003057836 */ /* 0x000fe20000000000 */
[----:B------:R-:W-:Y:S01]  /*1a990*/  ISETP.NE.AND P0, PT, R6, 0x1, PT ;  /* 0x000000010600780c */ /* 0x000fe20003f05270 */
[----:B------:R-:W-:-:S03]  /*1a9a0*/  VIADD R7, R9, 0x1 ;  /* 0x0000000109077836 */ /* 0x000fc60000000000 */
[----:B------:R-:W-:Y:S01]  /*1a9b0*/  LEA R10, R0, R5, 0x18 ;  /* 0x00000005000a7211 */ /* 0x000fe200078ec0ff */
[----:B------:R-:W-:-:S04]  /*1a9c0*/  IMAD.WIDE R4, R9, 0x4, R16 ;  /* 0x0000000409047825 */ /* 0x000fc800078e0210 */
[----:B------:R-:W-:-:S05]  /*1a9d0*/  IMAD R10, R9, 0x4, R10 ;  /* 0x00000004090a7824 */ /* 0x000fca00078e020a */
        /* <DEDUP_REMOVED lines=10> */
.L_x_99:
[----:B------:R-:W-:Y:S05]  /*1aa80*/  BSYNC.RECONVERGENT B1 ;  /* 0x0000000000017941 */ /* 0x000fea0003800200 */
.L_x_98:
[----:B------:R-:W-:Y:S05]  /*1aa90*/  @!P1 BRA `(.L_x_97) ;  /* 0x0000000000409947 */ /* 0x000fea0003800000 */
[----:B------:R-:W-:-:S05]  /*1aaa0*/  VIADD R3, R3, 0x3d0 ;  /* 0x000003d003037836 */ /* 0x000fca0000000000 */
[----:B------:R-:W-:-:S07]  /*1aab0*/  LEA R6, R0, R3, 0x18 ;  /* 0x0000000300067211 */ /* 0x000fce00078ec0ff */
.L_x_100:
        /* <DEDUP_REMOVED lines=14> */
.L_x_97:
[----:B------:R-:W-:Y:S05]  /*1aba0*/  BSYNC.RECONVERGENT B0 ;  /* 0x0000000000007941 */ /* 0x000fea0003800200 */
.L_x_96:
        /* <DEDUP_REMOVED lines=907> */
.L_x_104:
        /* <DEDUP_REMOVED lines=13> */
.L_x_103:
[----:B------:R-:W-:Y:S05]  /*1e530*/  BSYNC.RECONVERGENT B1 ;  /* 0x0000000000017941 */ /* 0x000fea0003800200 */
.L_x_102:
[----:B------:R-:W-:-:S13]  /*1e540*/  ISETP.GE.AND P0, PT, R4, 0x30, PT ;  /* 0x000000300400780c */ /* 0x000fda0003f06270 */
[----:B------:R-:W-:Y:S05]  /*1e550*/  @!P0 BRA `(.L_x_104) ;  /* 0xfffffffc00c08947 */ /* 0x000fea000383ffff */
[----:B------:R-:W-:Y:S05]  /*1e560*/  BSYNC.RECONVERGENT B0 ;  /* 0x0000000000007941 */ /* 0x000fea0003800200 */
.L_x_101:
        /* <DEDUP_REMOVED lines=66> */
.L_x_105:
        /* <DEDUP_REMOVED lines=49> */
.L_x_109:
        /* <DEDUP_REMOVED lines=39> */
.L_x_108:
[----:B------:R0:W-:Y:S04]  /*1ef10*/  STG.E.64 desc[UR36][R24.64+0x8], R20 ;  /* 0x0000081418007986 */ /* 0x0001e8000c101b24 */
[----:B------:R0:W-:Y:S04]  /*1ef20*/  STG.E.64 desc[UR36][R24.64+0x10], R12 ;  /* 0x0000100c18007986 */ /* 0x0001e8000c101b24 */
[----:B------:R0:W-:Y:S02]  /*1ef30*/  STG.E.64 desc[UR36][R24.64], R8 ;  /* 0x0000000818007986 */ /* 0x0001e4000c101b24 */
.L_x_107:
[----:B------:R-:W-:Y:S05]  /*1ef40*/  BSYNC.RECONVERGENT B0 ;  /* 0x0000000000007941 */ /* 0x000fea0003800200 */
.L_x_106:
        /* <DEDUP_REMOVED lines=102> */
.L_x_113:
        /* <DEDUP_REMOVED lines=10> */
.L_x_112:
[----:B------:R2:W5:Y:S02]  /*1f650*/  LD.E R23, desc[UR36][R18.64] ;  /* 0x0000002412177980 */ /* 0x000564000c101900 */
.L_x_111:
[----:B------:R-:W-:Y:S05]  /*1f660*/  BSYNC.RECONVERGENT B0 ;  /* 0x0000000000007941 */ /* 0x000fea0003800200 */
.L_x_110:
        /* <DEDUP_REMOVED lines=94> */
[----:B--2---:R3:W-:Y:S02]  /*1fc50*/  ST.E desc[UR36][R16.64+0xbc], R13 ;  /* 0x0000bc0d10007985 */ /* 0x0047e4000c101924 */
.L_x_44:
[----:B------:R-:W-:Y:S05]  /*1fc60*/  BSYNC B7 ;  /* 0x0000000000077941 */ /* 0x000fea0003800000 */
.L_x_18:
[----:B------:R-:W2:Y:S01]  /*1fc70*/  LD.E R6, desc[UR36][R16.64+0x4] ;  /* 0x0000042410067980 */ /* 0x000ea2000c101900 */
[----:B---3--:R-:W1:Y:S03]  /*1fc80*/  LDC.64 R4, c[0x0][0x388] ;  /* 0x0000e200ff047b82 */ /* 0x008e660000000a00 */
[----:B------:R-:W3:Y:S04]  /*1fc90*/  LD.E R7, desc[UR36][R16.64+0x8] ;  /* 0x0000082410077980 */ /* 0x000ee8000c101900 */
[----:B------:R-:W4:Y:S04]  /*1fca0*/  LD.E R12, desc[UR36][R16.64+0xc] ;  /* 0x00000c24100c7980 */ /* 0x000f28000c101900 */
        /* <DEDUP_REMOVED lines=43> */
[----:B------:R-:W4:Y:S01]  /*1ff60*/  LD.E R30, desc[UR36][R16.64+0xbc] ;  /* 0x0000bc24101e7980 */ /* 0x000f22000c101900 */
[----:B--2--5:R-:W-:-:S02]  /*1ff70*/  IMAD R9, R23, 0x30, R6 ;  /* 0x0000003017097824 */ /* 0x024fc400078e0206 */
[----:B---3--:R-:W-:Y:S02]  /*1ff80*/  IMAD R11, R6, 0x30, R7 ;  /* 0x00000030060b7824 */ /* 0x008fe400078e0207 */
[----:B-1----:R-:W-:-:S04]  /*1ff90*/  IMAD.WIDE R8, R9, 0x4, R4 ;  /* 0x0000000409087825 */ /* 0x002fc800078e0204 */
[----:B----4-:R-:W-:Y:S01]  /*1ffa0*/  IMAD R7, R7, 0x30, R12 ;  /* 0x0000003007077824 */ /* 0x010fe200078e020c */
[----:B------:R-:W2:Y:S01]  /*1ffb0*/  LDG.E R32, desc[UR36][R8.64] ;  /* 0x0000002408207981 */ /* 0x000ea2000c1e1900 */
[----:B------:R-:W-:-:S04]  /*1ffc0*/  IMAD.WIDE R10, R11, 0x4, R4 ;  /* 0x000000040b0a7825 */ /* 0x000fc800078e0204 */
[----:B------:R-:W-:Y:S01]  /*1ffd0*/  IMAD R15, R12, 0x30, R13 ;  /* 0x000000300c0f7824 */ /* 0x000fe200078e020d */
[----:B------:R-:W2:Y:S01]  /*1ffe0*/  LDG.E R35, desc[UR36][R10.64] ;  /* 0x000000240a237981 */ /* 0x000ea2000c1e1900 */
[----:B------:R-:W-:-:S04]  /*1fff0*/  IMAD.WIDE R6, R7, 0x4, R4 ;  /* 0x0000000407067825 */ /* 0x000fc800078e0204 */
[----:B------:R-:W-:Y:S01]  /*20000*/  IMAD R21, R13, 0x30, R20 ;  /* 0x000000300d157824 */ /* 0x000fe200078e0214 */
[----:B------:R1:W2:Y:S01]  /*20010*/  LDG.E R34, desc[UR36][R6.64] ;  /* 0x0000002406227981 */ /* 0x0002a2000c1e1900 */
[----:B------:R-:W-:Y:S02]  /*20020*/  IMAD R47, R20, 0x30, R37 ;  /* 0x00000030142f7824 */ /* 0x000fe400078e0225 */
[----:B------:R-:W-:-:S04]  /*20030*/  IMAD.WIDE R14, R15, 0x4, R4 ;  /* 0x000000040f0e7825 */ /* 0x000fc800078e0204 */
[----:B------:R-:W-:Y:S01]  /*20040*/  IMAD R51, R37, 0x30, R38 ;  /* 0x0000003025337824 */ /* 0x000fe200078e0226 */
[----:B------:R3:W4:Y:S01]  /*20050*/  LDG.E R36, desc[UR36][R14.64] ;  /* 0x000000240e247981 */ /* 0x000722000c1e1900 */
[----:B------:R-:W-:-:S04]  /*20060*/  IMAD.WIDE R20, R21, 0x4, R4 ;  /* 0x0000000415147825 */ /* 0x000fc800078e0204 */
[----:B------:R-:W-:Y:S01]  /*20070*/  IMAD R13, R38, 0x30, R39 ;  /* 0x00000030260d7824 */ /* 0x000fe200078e0227 */
[----:B------:R0:W4:Y:S01]  /*20080*/  LDG.E R37, desc[UR36][R20.64] ;  /* 0x0000002414257981 */ /* 0x000122000c1e1900 */
[----:B------:R-:W-:-:S04]  /*20090*/  IMAD.WIDE R46, R47, 0x4, R4 ;  /* 0x000000042f2e7825 */ /* 0x000fc800078e0204 */
[----:B------:R-:W-:Y:S01]  /*200a0*/  IMAD.WIDE R50, R51, 0x4, R4 ;  /* 0x0000000433327825 */ /* 0x000fe200078e0204 */
[----:B------:R-:W4:Y:S03]  /*200b0*/  LDG.E R38, desc[UR36][R46.64] ;  /* 0x000000242e267981 */ /* 0x000f26000c1e1900 */
[----:B------:R-:W-:Y:S02]  /*200c0*/  IMAD R43, R39, 0x30, R40 ;  /* 0x00000030272b7824 */ /* 0x000fe400078e0228 */
[----:B-1----:R-:W-:Y:S01]  /*200d0*/  IMAD R7, R40, 0x30, R41 ;  /* 0x0000003028077824 */ /* 0x002fe200078e0229 */
[----:B------:R-:W4:Y:S01]  /*200e0*/  LDG.E R39, desc[UR36][R50.64] ;  /* 0x0000002432277981 */ /* 0x000f22000c1e1900 */
[----:B------:R-:W-:-:S04]  /*200f0*/  IMAD.WIDE R12, R13, 0x4, R4 ;  /* 0x000000040d0c7825 */ /* 0x000fc800078e0204 */
[----:B------:R-:W-:Y:S01]  /*20100*/  IMAD.WIDE R42, R43, 0x4, R4 ;  /* 0x000000042b2a7825 */ /* 0x000fe200078e0204 */
[----:B------:R1:W4:Y:S03]  /*20110*/  LDG.E R40, desc[UR36][R12.64] ;  /* 0x000000240c287981 */ /* 0x000326000c1e1900 */
[----:B------:R-:W-:Y:S02]  /*20120*/  IMAD R9, R41, 0x30, R44 ;  /* 0x0000003029097824 */ /* 0x000fe400078e022c */
[----:B------:R-:W-:Y:S01]  /*20130*/  IMAD R11, R44, 0x30, R49 ;  /* 0x000000302c0b7824 */ /* 0x000fe200078e0231 */
[----:B------:R1:W4:Y:S01]  /*20140*/  LDG.E R41, desc[UR36][R42.64] ;  /* 0x000000242a297981 */ /* 0x000322000c1e1900 */
[----:B---3--:R-:W-:-:S04]  /*20150*/  IMAD.WIDE R14, R7, 0x4, R4 ;  /* 0x00000004070e7825 */ /* 0x008fc800078e0204 */
[----:B------:R-:W-:Y:S01]  /*20160*/  IMAD R49, R49, 0x30, R86 ;  /* 0x0000003031317824 */ /* 0x000fe200078e0256 */
[----:B------:R-:W3:Y:S01]  /*20170*/  LDG.E R44, desc[UR36][R14.64] ;  /* 0x000000240e2c7981 */ /* 0x000ee2000c1e1900 */
[----:B------:R-:W-:-:S04]  /*20180*/  IMAD.WIDE R6, R9, 0x4, R4 ;  /* 0x0000000409067825 */ /* 0x000fc800078e0204 */
[----:B------:R-:W-:Y:S01]  /*20190*/  IMAD.WIDE R8, R11, 0x4, R4 ;  /* 0x000000040b087825 */ /* 0x000fe200078e0204 */
[----:B------:R1:W3:Y:S03]  /*201a0*/  LDG.E R47, desc[UR36][R6.64] ;  /* 0x00000024062f7981 */ /* 0x0002e6000c1e1900 */
[----:B0-----:R-:W-:Y:S01]  /*201b0*/  IMAD R21, R86, 0x30, R85 ;  /* 0x0000003056157824 */ /* 0x001fe200078e0255 */
[----:B------:R0:W3:Y:S01]  /*201c0*/  LDG.E R46, desc[UR36][R8.64] ;  /* 0x00000024082e7981 */ /* 0x0000e2000c1e1900 */
[----:B------:R-:W-:-:S04]  /*201d0*/  IMAD.WIDE R10, R49, 0x4, R4 ;  /* 0x00000004310a7825 */ /* 0x000fc800078e0204 */
[----:B-1----:R-:W-:Y:S01]  /*201e0*/  IMAD R13, R85, 0x30, R83 ;  /* 0x00000030550d7824 */ /* 0x002fe200078e0253 */
[----:B------:R1:W3:Y:S01]  /*201f0*/  LDG.E R49, desc[UR36][R10.64] ;  /* 0x000000240a317981 */ /* 0x0002e2000c1e1900 */
[----:B------:R-:W-:Y:S02]  /*20200*/  IMAD R43, R84, 0x30, R53 ;  /* 0x00000030542b7824 */ /* 0x000fe400078e0235 */
[----:B------:R-:W-:-:S04]  /*20210*/  IMAD.WIDE R20, R21, 0x4, R4 ;  /* 0x0000000415147825 */ /* 0x000fc800078e0204 */
[----:B------:R-:W-:Y:S01]  /*20220*/  IMAD R83, R83, 0x30, R84 ;  /* 0x0000003053537824 */ /* 0x000fe200078e0254 */
[----:B------:R1:W3:Y:S01]  /*20230*/  LDG.E R50, desc[UR36][R20.64] ;  /* 0x0000002414327981 */ /* 0x0002e2000c1e1900 */
[----:B------:R-:W-:-:S04]  /*20240*/  IMAD.WIDE R12, R13, 0x4, R4 ;  /* 0x000000040d0c7825 */ /* 0x000fc800078e0204 */
[----:B------:R-:W-:Y:S01]  /*20250*/  IMAD.WIDE R6, R43, 0x4, R4 ;  /* 0x000000042b067825 */ /* 0x000fe200078e0204 */
[----:B------:R1:W3:Y:S03]  /*20260*/  LDG.E R51, desc[UR36][R12.64] ;  /* 0x000000240c337981 */ /* 0x0002e6000c1e1900 */
[----:B------:R-:W-:Y:S02]  /*20270*/  IMAD R53, R53, 0x30, R52 ;  /* 0x0000003035357824 */ /* 0x000fe400078e0234 */
[----:B------:R-:W-:Y:S02]  /*20280*/  IMAD R43, R52, 0x30, R67 ;  /* 0x00000030342b7824 */ /* 0x000fe400078e0243 */
[----:B------:R-:W-:-:S04]  /*20290*/  IMAD.WIDE R14, R83, 0x4, R4 ;  /* 0x00000004530e7825 */ /* 0x000fc800078e0204 */
[--C-:B------:R-:W-:Y:S01]  /*202a0*/  IMAD.WIDE R42, R43, 0x4, R4.reuse ;  /* 0x000000042b2a7825 */ /* 0x100fe200078e0204 */
[----:B------:R1:W3:Y:S03]  /*202b0*/  LDG.E R52, desc[UR36][R14.64] ;  /* 0x000000240e347981 */ /* 0x0002e6000c1e1900 */
[----:B0-----:R-:W-:Y:S02]  /*202c0*/  IMAD.WIDE R8, R53, 0x4, R4 ;  /* 0x0000000435087825 */ /* 0x001fe400078e0204 */
[----:B------:R0:W3:Y:S02]  /*202d0*/  LDG.E R53, desc[UR36][R6.64] ;  /* 0x0000002406357981 */ /* 0x0000e4000c1e1900 */
[----:B-1----:R-:W-:Y:S02]  /*202e0*/  IMAD R11, R67, 0x30, R72 ;  /* 0x00000030430b7824 */ /* 0x002fe400078e0248 */
[----:B------:R-:W-:Y:S01]  /*202f0*/  IMAD R21, R72, 0x30, R81 ;  /* 0x0000003048157824 */ /* 0x000fe200078e0251 */
[----:B------:R1:W3:Y:S01]  /*20300*/  LDG.E R67, desc[UR36][R8.64] ;  /* 0x0000002408437981 */ /* 0x0002e2000c1e1900 */
[----:B------:R-:W-:-:S02]  /*20310*/  IMAD R81, R81, 0x30, R68 ;  /* 0x0000003051517824 */ /* 0x000fc400078e0244 */
[----:B------:R-:W-:Y:S01]  /*20320*/  IMAD.WIDE R10, R11, 0x4, R4 ;  /* 0x000000040b0a7825 */ /* 0x000fe200078e0204 */
[----:B------:R-:W3:Y:S03]  /*20330*/  LDG.E R42, desc[UR36][R42.64] ;  /* 0x000000242a2a7981 */ /* 0x000ee6000c1e1900 */
[----:B------:R-:W-:Y:S02]  /*20340*/  IMAD R83, R68, 0x30, R71 ;  /* 0x0000003044537824 */ /* 0x000fe400078e0247 */
[--C-:B------:R-:W-:Y:S01]  /*20350*/  IMAD.WIDE R12, R21, 0x4, R4.reuse ;  /* 0x00000004150c7825 */ /* 0x100fe200078e0204 */
[----:B------:R1:W3:Y:S03]  /*20360*/  LDG.E R68, desc[UR36][R10.64] ;  /* 0x000000240a447981 */ /* 0x0002e6000c1e1900 */
[----:B------:R-:W-:-:S04]  /*20370*/  IMAD.WIDE R14, R81, 0x4, R4 ;  /* 0x00000004510e7825 */ /* 0x000fc800078e0204 */
[----:B------:R-:W-:Y:S01]  /*20380*/  IMAD R21, R71, 0x30, R82 ;  /* 0x0000003047157824 */ /* 0x000fe200078e0252 */
[----:B------:R-:W3:Y:S01]  /*20390*/  LDG.E R72, desc[UR36][R14.64] ;  /* 0x000000240e487981 */ /* 0x000ee2000c1e1900 */
[----:B0-----:R-:W-:-:S03]  /*203a0*/  IMAD.WIDE R6, R83, 0x4, R4 ;  /* 0x0000000453067825 */ /* 0x001fc600078e0204 */
[----:B------:R0:W3:Y:S01]  /*203b0*/  LDG.E R71, desc[UR36][R12.64] ;  /* 0x000000240c477981 */ /* 0x0000e2000c1e1900 */
[----:B-1----:R-:W-:Y:S02]  /*203c0*/  IMAD R9, R82, 0x30, R79 ;  /* 0x0000003052097824 */ /* 0x002fe400078e024f */
[----:B------:R-:W-:Y:S01]  /*203d0*/  IMAD R81, R79, 0x30, R80 ;  /* 0x000000304f517824 */ /* 0x000fe200078e0250 */
[----:B------:R1:W3:Y:S01]  /*203e0*/  LDG.E R43, desc[UR36][R6.64] ;  /* 0x00000024062b7981 */ /* 0x0002e2000c1e1900 */
[----:B------:R-:W-:-:S04]  /*203f0*/  IMAD.WIDE R20, R21, 0x4, R4 ;  /* 0x0000000415147825 */ /* 0x000fc800078e0204 */
[----:B------:R-:W-:Y:S01]  /*20400*/  IMAD R83, R80, 0x30, R78 ;  /* 0x0000003050537824 */ /* 0x000fe200078e024e */
[----:B------:R1:W3:Y:S01]  /*20410*/  LDG.E R79, desc[UR36][R20.64] ;  /* 0x00000024144f7981 */ /* 0x0002e2000c1e1900 */
[----:B------:R-:W-:-:S04]  /*20420*/  IMAD.WIDE R8, R9, 0x4, R4 ;  /* 0x0000000409087825 */ /* 0x000fc800078e0204 */
[----:B------:R-:W-:-:S04]  /*20430*/  IMAD.WIDE R10, R81, 0x4, R4 ;  /* 0x00000004510a7825 */ /* 0x000fc800078e0204 */
[----:B------:R-:W-:Y:S02]  /*20440*/  IMAD R81, R77, 0x30, R76 ;  /* 0x000000304d517824 */ /* 0x000fe400078e024c */
[----:B------:R-:W-:Y:S02]  /*20450*/  IMAD R85, R78, 0x30, R77 ;  /* 0x000000304e557824 */ /* 0x000fe400078e024d */
[----:B0-----:R-:W-:Y:S01]  /*20460*/  IMAD.WIDE R12, R83, 0x4, R4 ;  /* 0x00000004530c7825 */ /* 0x001fe200078e0204 */
[----:B------:R0:W3:Y:S03]  /*20470*/  LDG.E R78, desc[UR36][R8.64] ;  /* 0x00000024084e7981 */ /* 0x0000e6000c1e1900 */
[----:B------:R-:W-:Y:S01]  /*20480*/  IMAD R83, R76, 0x30, R75 ;  /* 0x000000304c537824 */ /* 0x000fe200078e024b */
[----:B------:R-:W3:Y:S01]  /*20490*/  LDG.E R77, desc[UR36][R10.64] ;  /* 0x000000240a4d7981 */ /* 0x000ee2000c1e1900 */
[----:B-1----:R-:W-:-:S03]  /*204a0*/  IMAD.WIDE R6, R81, 0x4, R4 ;  /* 0x0000000451067825 */ /* 0x002fc600078e0204 */
[----:B------:R1:W3:Y:S01]  /*204b0*/  LDG.E R80, desc[UR36][R12.64] ;  /* 0x000000240c507981 */ /* 0x0002e2000c1e1900 */
[----:B------:R-:W-:-:S04]  /*204c0*/  IMAD.WIDE R14, R85, 0x4, R4 ;  /* 0x00000004550e7825 */ /* 0x000fc800078e0204 */
[----:B------:R-:W-:Y:S01]  /*204d0*/  IMAD R81, R75, 0x30, R74 ;  /* 0x000000304b517824 */ /* 0x000fe200078e024a */
[----:B------:R1:W3:Y:S01]  /*204e0*/  LDG.E R76, desc[UR36][R14.64] ;  /* 0x000000240e4c7981 */ /* 0x0002e2000c1e1900 */
[----:B------:R-:W-:-:S03]  /*204f0*/  IMAD.WIDE R20, R83, 0x4, R4 ;  /* 0x0000000453147825 */ /* 0x000fc600078e0204 */
[----:B------:R1:W3:Y:S01]  /*20500*/  LDG.E R75, desc[UR36][R6.64] ;  /* 0x00000024064b7981 */ /* 0x0002e2000c1e1900 */
[----:B------:R-:W-:Y:S02]  /*20510*/  IMAD R83, R73, 0x30, R70 ;  /* 0x0000003049537824 */ /* 0x000fe400078e0246 */
[----:B------:R-:W-:Y:S02]  /*20520*/  IMAD R85, R74, 0x30, R73 ;  /* 0x000000304a557824 */ /* 0x000fe400078e0249 */
[----:B0-----:R-:W-:Y:S01]  /*20530*/  IMAD.WIDE R8, R81, 0x4, R4 ;  /* 0x0000000451087825 */ /* 0x001fe200078e0204 */
[----:B------:R0:W3:Y:S03]  /*20540*/  LDG.E R73, desc[UR36][R20.64] ;  /* 0x0000002414497981 */ /* 0x0000e6000c1e1900 */
[----:B------:R-:W-:Y:S02]  /*20550*/  IMAD R81, R70, 0x30, R69 ;  /* 0x0000003046517824 */ /* 0x000fe400078e0245 */
[--C-:B-1----:R-:W-:Y:S01]  /*20560*/  IMAD.WIDE R12, R83, 0x4, R4.reuse ;  /* 0x00000004530c7825 */ /* 0x102fe200078e0204 */
[----:B------:R1:W3:Y:S03]  /*20570*/  LDG.E R70, desc[UR36][R8.64] ;  /* 0x0000002408467981 */ /* 0x0002e6000c1e1900 */
[----:B------:R-:W-:-:S04]  /*20580*/  IMAD.WIDE R10, R85, 0x4, R4 ;  /* 0x00000004550a7825 */ /* 0x000fc800078e0204 */
[----:B------:R-:W-:Y:S01]  /*20590*/  IMAD R83, R69, 0x30, R54 ;  /* 0x0000003045537824 */ /* 0x000fe200078e0236 */
[----:B------:R1:W3:Y:S01]  /*205a0*/  LDG.E R74, desc[UR36][R10.64] ;  /* 0x000000240a4a7981 */ /* 0x0002e2000c1e1900 */
[----:B------:R-:W-:-:S03]  /*205b0*/  IMAD.WIDE R14, R81, 0x4, R4 ;  /* 0x00000004510e7825 */ /* 0x000fc600078e0204 */
[----:B------:R1:W3:Y:S01]  /*205c0*/  LDG.E R69, desc[UR36][R12.64] ;  /* 0x000000240c457981 */ /* 0x0002e2000c1e1900 */
[----:B------:R-:W-:Y:S02]  /*205d0*/  IMAD R81, R54, 0x30, R55 ;  /* 0x0000003036517824 */ /* 0x000fe400078e0237 */
[----:B------:R-:W-:Y:S01]  /*205e0*/  IMAD R55, R55, 0x30, R48 ;  /* 0x0000003037377824 */ /* 0x000fe200078e0230 */
[----:B------:R1:W3:Y:S01]  /*205f0*/  LDG.E R54, desc[UR36][R14.64] ;  /* 0x000000240e367981 */ /* 0x0002e2000c1e1900 */
[----:B------:R-:W-:-:S04]  /*20600*/  IMAD.WIDE R6, R83, 0x4, R4 ;  /* 0x0000000453067825 */ /* 0x000fc800078e0204 */
[----:B------:R-:W-:Y:S02]  /*20610*/  IMAD R83, R48, 0x30, R45 ;  /* 0x0000003030537824 */ /* 0x000fe400078e022d */
[----:B0-----:R-:W-:-:S04]  /*20620*/  IMAD.WIDE R20, R81, 0x4, R4 ;  /* 0x0000000451147825 */ /* 0x001fc800078e0204 */
[----:B------:R-:W-:Y:S02]  /*20630*/  IMAD R81, R45, 0x30, R0 ;  /* 0x000000302d517824 */ /* 0x000fe400078e0200 */
[--C-:B-1----:R-:W-:Y:S01]  /*20640*/  IMAD.WIDE R8, R55, 0x4, R4.reuse ;  /* 0x0000000437087825 */ /* 0x102fe200078e0204 */
[----:B------:R-:W3:Y:S03]  /*20650*/  LDG.E R45, desc[UR36][R20.64] ;  /* 0x00000024142d7981 */ /* 0x000ee6000c1e1900 */
[----:B------:R-:W-:Y:S01]  /*20660*/  IMAD.WIDE R10, R83, 0x4, R4 ;  /* 0x00000004530a7825 */ /* 0x000fe200078e0204 */
[----:B------:R0:W3:Y:S03]  /*20670*/  LDG.E R55, desc[UR36][R6.64] ;  /* 0x0000002406377981 */ /* 0x0000e6000c1e1900 */
[----:B------:R-:W-:Y:S01]  /*20680*/  IMAD R83, R0, 0x30, R27 ;  /* 0x0000003000537824 */ /* 0x000fe200078e021b */
[----:B------:R1:W3:Y:S01]  /*20690*/  LDG.E R48, desc[UR36][R8.64] ;  /* 0x0000002408307981 */ /* 0x0002e2000c1e1900 */
[----:B------:R-:W-:-:S03]  /*206a0*/  IMAD.WIDE R12, R81, 0x4, R4 ;  /* 0x00000004510c7825 */ /* 0x000fc600078e0204 */
[----:B------:R1:W3:Y:S01]  /*206b0*/  LDG.E R0, desc[UR36][R10.64] ;  /* 0x000000240a007981 */ /* 0x0002e2000c1e1900 */
[----:B------:R-:W-:Y:S02]  /*206c0*/  IMAD R81, R27, 0x30, R22 ;  /* 0x000000301b517824 */ /* 0x000fe400078e0216 */
[----:B------:R-:W-:Y:S01]  /*206d0*/  IMAD.WIDE R14, R83, 0x4, R4 ;  /* 0x00000004530e7825 */ /* 0x000fe200078e0204 */
[----:B------:R1:W3:Y:S03]  /*206e0*/  LDG.E R27, desc[UR36][R12.64] ;  /* 0x000000240c1b7981 */ /* 0x0002e6000c1e1900 */
[----:B------:R-:W-:Y:S02]  /*206f0*/  IMAD R85, R22, 0x30, R29 ;  /* 0x0000003016557824 */ /* 0x000fe400078e021d */
[----:B------:R-:W-:Y:S02]  /*20700*/  IMAD R83, R29, 0x30, R26 ;  /* 0x000000301d537824 */ /* 0x000fe400078e021a */
[----:B0-----:R-:W-:-:S02]  /*20710*/  IMAD.WIDE R6, R81, 0x4, R4 ;  /* 0x0000000451067825 */ /* 0x001fc400078e0204 */
[----:B------:R0:W3:Y:S02]  /*20720*/  LDG.E R81, desc[UR36][R14.64] ;  /* 0x000000240e517981 */ /* 0x0000e4000c1e1900 */
[----:B------:R-:W-:Y:S02]  /*20730*/  IMAD R29, R26, 0x30, R31 ;  /* 0x000000301a1d7824 */ /* 0x000fe400078e021f */
[--C-:B------:R-:W-:Y:S01]  /*20740*/  IMAD.WIDE R20, R85, 0x4, R4.reuse ;  /* 0x0000000455147825 */ /* 0x100fe200078e0204 */
[----:B------:R0:W3:Y:S03]  /*20750*/  LDG.E R22, desc[UR36][R6.64] ;  /* 0x0000002406167981 */ /* 0x0000e6000c1e1900 */
[----:B-1----:R-:W-:Y:S02]  /*20760*/  IMAD.WIDE R8, R83, 0x4, R4 ;  /* 0x0000000453087825 */ /* 0x002fe400078e0204 */
[----:B------:R1:W3:Y:S02]  /*20770*/  LDG.E R21, desc[UR36][R20.64] ;  /* 0x0000002414157981 */ /* 0x0002e4000c1e1900 */
[----:B------:R-:W-:-:S02]  /*20780*/  IMAD R31, R31, 0x30, R28 ;  /* 0x000000301f1f7824 */ /* 0x000fc400078e021c */
[----:B------:R-:W-:Y:S01]  /*20790*/  IMAD.WIDE R10, R29, 0x4, R4 ;  /* 0x000000041d0a7825 */ /* 0x000fe200078e0204 */
[----:B------:R-:W3:Y:S03]  /*207a0*/  LDG.E R8, desc[UR36][R8.64] ;  /* 0x0000002408087981 */ /* 0x000ee6000c1e1900 */
[----:B------:R-:W-:Y:S02]  /*207b0*/  IMAD R29, R28, 0x30, R33 ;  /* 0x000000301c1d7824 */ /* 0x000fe400078e0221 */
[----:B------:R-:W-:Y:S01]  /*207c0*/  IMAD R33, R33, 0x30, R30 ;  /* 0x0000003021217824 */ /* 0x000fe200078e021e */
[----:B------:R-:W3:Y:S01]  /*207d0*/  LDG.E R10, desc[UR36][R10.64] ;  /* 0x000000240a0a7981 */ /* 0x000ee2000c1e1900 */
[----:B------:R-:W-:-:S04]  /*207e0*/  IMAD.WIDE R12, R31, 0x4, R4 ;  /* 0x000000041f0c7825 */ /* 0x000fc800078e0204 */
[--C-:B0-----:R-:W-:Y:S02]  /*207f0*/  IMAD.WIDE R14, R29, 0x4, R4.reuse ;  /* 0x000000041d0e7825 */ /* 0x101fe400078e0204 */
[----:B------:R-:W3:Y:S02]  /*20800*/  LDG.E R13, desc[UR36][R12.64] ;  /* 0x000000240c0d7981 */ /* 0x000ee4000c1e1900 */
[----:B------:R-:W-:Y:S02]  /*20810*/  IMAD.WIDE R6, R33, 0x4, R4 ;  /* 0x0000000421067825 */ /* 0x000fe400078e0204 */
[----:B------:R-:W3:Y:S02]  /*20820*/  LDG.E R15, desc[UR36][R14.64] ;  /* 0x000000240e0f7981 */ /* 0x000ee4000c1e1900 */
[----:B------:R-:W-:Y:S02]  /*20830*/  IMAD R23, R30, 0x30, R23 ;  /* 0x000000301e177824 */ /* 0x000fe400078e0217 */
[----:B------:R-:W3:Y:S02]  /*20840*/  LDG.E R7, desc[UR36][R6.64] ;  /* 0x0000002406077981 */ /* 0x000ee4000c1e1900 */
[----:B------:R-:W-:-:S06]  /*20850*/  IMAD.WIDE R4, R23, 0x4, R4 ;  /* 0x0000000417047825 */ /* 0x000fcc00078e0204 */
[----:B------:R0:W3:Y:S01]  /*20860*/  LDG.E R4, desc[UR36][R4.64] ;  /* 0x0000002404047981 */ /* 0x0000e2000c1e1900 */
[----:B-1----:R-:W1:Y:S01]  /*20870*/  S2R R20, SR_CgaCtaId ;  /* 0x0000000000147919 */ /* 0x002e620000008800 */
[----:B--2---:R-:W-:-:S04]  /*20880*/  IADD3 R32, PT, PT, R34, R35, R32 ;  /* 0x0000002322207210 */ /* 0x004fc80007ffe020 */
[----:B----4-:R-:W-:-:S04]  /*20890*/  IADD3 R32, PT, PT, R37, R36, R32 ;  /* 0x0000002425207210 */ /* 0x010fc80007ffe020 */
[----:B------:R-:W-:-:S04]  /*208a0*/  IADD3 R32, PT, PT, R39, R38, R32 ;  /* 0x0000002627207210 */ /* 0x000fc80007ffe020 */
[----:B------:R-:W-:-:S04]  /*208b0*/  IADD3 R32, PT, PT, R41, R40, R32 ;  /* 0x0000002829207210 */ /* 0x000fc80007ffe020 */
[----:B---3--:R-:W-:-:S04]  /*208c0*/  IADD3 R32, PT, PT, R47, R44, R32 ;  /* 0x0000002c2f207210 */ /* 0x008fc80007ffe020 */
[----:B------:R-:W-:-:S04]  /*208d0*/  IADD3 R32, PT, PT, R49, R46, R32 ;  /* 0x0000002e31207210 */ /* 0x000fc80007ffe020 */
[----:B------:R-:W-:Y:S02]  /*208e0*/  IADD3 R32, PT, PT, R51, R50, R32 ;  /* 0x0000003233207210 */ /* 0x000fe40007ffe020 */
[----:B0-----:R-:W-:Y:S02]  /*208f0*/  MOV R5, 0x400 ;  /* 0x0000040000057802 */ /* 0x001fe40000000f00 */
[----:B------:R-:W-:-:S04]  /*20900*/  IADD3 R32, PT, PT, R53, R52, R32 ;  /* 0x0000003435207210 */ /* 0x000fc80007ffe020 */
[----:B------:R-:W-:Y:S01]  /*20910*/  IADD3 R32, PT, PT, R42, R67, R32 ;  /* 0x000000432a207210 */ /* 0x000fe20007ffe020 */
[----:B------:R-:W-:-:S05]  /*20920*/  VIADD R9, R5, 0x300 ;  /* 0x0000030005097836 */ /* 0x000fca0000000000 */
[----:B-1----:R-:W-:Y:S02]  /*20930*/  LEA R6, R20, R9, 0x18 ;  /* 0x0000000914067211 */ /* 0x002fe400078ec0ff */
[----:B------:R-:W-:-:S04]  /*20940*/  IADD3 R32, PT, PT, R71, R68, R32 ;  /* 0x0000004447207210 */ /* 0x000fc80007ffe020 */
[----:B------:R-:W-:Y:S01]  /*20950*/  IADD3 R32, PT, PT, R43, R72, R32 ;  /* 0x000000482b207210 */ /* 0x000fe20007ffe020 */
[----:B------:R-:W-:-:S05]  /*20960*/  IMAD R12, R3, 0x4, R6 ;  /* 0x00000004030c7824 */ /* 0x000fca00078e0206 */
[----:B------:R-:W0:Y:S01]  /*20970*/  LDS R6, [R12] ;  /* 0x000000000c067984 */ /* 0x000e220000000800 */
        /* <DEDUP_REMOVED lines=11> */
[----:B------:R-:W-:-:S05]  /*20a30*/  IADD3 R7, PT, PT, R7, R15, R10 ;  /* 0x0000000f07077210 */ /* 0x000fca0007ffe00a */
[----:B------:R-:W-:-:S05]  /*20a40*/  IMAD.IADD R21, R4, 0x1, R7 ;  /* 0x0000000104157824 */ /* 0x000fca00078e0207 */
[----:B0-----:R-:W-:Y:S02]  /*20a50*/  ISETP.GT.AND P0, PT, R6, R21, PT ;  /* 0x000000150600720c */ /* 0x001fe40003f04270 */
[----:B------:R-:W-:Y:S01]  /*20a60*/  LEA R0, R20, R5, 0x18 ;  /* 0x0000000514007211 */ /* 0x000fe200078ec0ff */
[----:B------:R-:W-:Y:S01]  /*20a70*/  BSSY.RECONVERGENT B0, `(.L_x_114) ;  /* 0x0000066000007945 */ /* 0x000fe20003800200 */
[----:B------:R-:W-:-:S03]  /*20a80*/  ISETP.NE.AND P1, PT, R3, RZ, PT ;  /* 0x000000ff0300720c */ /* 0x000fc60003f25270 */
[----:B------:R-:W-:-:S06]  /*20a90*/  IMAD R4, R3, 0xc0, R0 ;  /* 0x000000c003047824 */ /* 0x000fcc00078e0200 */
[----:B------:R-:W-:Y:S05]  /*20aa0*/  @!P0 BRA `(.L_x_115) ;  /* 0x0000000400888947 */ /* 0x000fea0003800000 */
[----:B------:R-:W-:Y:S04]  /*20ab0*/  STS [R12], R21 ;  /* 0x000000150c007388 */ /* 0x000fe80000000800 */
[----:B------:R-:W2:Y:S04]  /*20ac0*/  LD.E R5, desc[UR36][R16.64] ;  /* 0x0000002410057980 */ /* 0x000ea8000c101900 */
[----:B--2---:R0:W-:Y:S04]  /*20ad0*/  STS [R4], R5 ;  /* 0x0000000504007388 */ /* 0x0041e80000000800 */
[----:B------:R-:W2:Y:S04]  /*20ae0*/  LD.E R7, desc[UR36][R16.64+0x4] ;  /* 0x0000042410077980 */ /* 0x000ea8000c101900 */
[----:B--2---:R1:W-:Y:S04]  /*20af0*/  STS [R4+0x4], R7 ;  /* 0x0000040704007388 */ /* 0x0043e80000000800 */
[----:B------:R-:W2:Y:S04]  /*20b00*/  LD.E R9, desc[UR36][R16.64+0x8] ;  /* 0x0000082410097980 */ /* 0x000ea8000c101900 */
[----:B--2---:R2:W-:Y:S04]  /*20b10*/  STS [R4+0x8], R9 ;  /* 0x0000080904007388 */ /* 0x0045e80000000800 */
[----:B------:R-:W3:Y:S04]  /*20b20*/  LD.E R11, desc[UR36][R16.64+0xc] ;  /* 0x00000c24100b7980 */ /* 0x000ee8000c101900 */
[----:B---3--:R3:W-:Y:S04]  /*20b30*/  STS [R4+0xc], R11 ;  /* 0x00000c0b04007388 */ /* 0x0087e80000000800 */
[----:B------:R-:W4:Y:S04]  /*20b40*/  LD.E R13, desc[UR36][R16.64+0x10] ;  /* 0x00001024100d7980 */ /* 0x000f28000c101900 */
[----:B----4-:R4:W-:Y:S04]  /*20b50*/  STS [R4+0x10], R13 ;  /* 0x0000100d04007388 */ /* 0x0109e80000000800 */
[----:B------:R-:W5:Y:S04]  /*20b60*/  LD.E R15, desc[UR36][R16.64+0x14] ;  /* 0x00001424100f7980 */ /* 0x000f68000c101900 */
[----:B-----5:R5:W-:Y:S04]  /*20b70*/  STS [R4+0x14], R15 ;  /* 0x0000140f04007388 */ /* 0x020be80000000800 */
[----:B0-----:R-:W2:Y:S04]  /*20b80*/  LD.E R5, desc[UR36][R16.64+0x18] ;  /* 0x0000182410057980 */ /* 0x001ea8000c101900 */
[----:B--2---:R0:W-:Y:S04]  /*20b90*/  STS [R4+0x18], R5 ;  /* 0x0000180504007388 */ /* 0x0041e80000000800 */
[----:B-1----:R-:W2:Y:S04]  /*20ba0*/  LD.E R7, desc[UR36][R16.64+0x1c] ;  /* 0x00001c2410077980 */ /* 0x002ea8000c101900 */
[----:B--2---:R1:W-:Y:S04]  /*20bb0*/  STS [R4+0x1c], R7 ;  /* 0x00001c0704007388 */ /* 0x0043e80000000800 */
[----:B------:R-:W2:Y:S04]  /*20bc0*/  LD.E R9, desc[UR36][R16.64+0x20] ;  /* 0x0000202410097980 */ /* 0x000ea8000c101900 */
[----:B--2---:R2:W-:Y:S04]  /*20bd0*/  STS [R4+0x20], R9 ;  /* 0x0000200904007388 */ /* 0x0045e80000000800 */
[----:B---3--:R-:W3:Y:S04]  /*20be0*/  LD.E R11, desc[UR36][R16.64+0x24] ;  /* 0x00002424100b7980 */ /* 0x008ee8000c101900 */
[----:B---3--:R3:W-:Y:S04]  /*20bf0*/  STS [R4+0x24], R11 ;  /* 0x0000240b04007388 */ /* 0x0087e80000000800 */
[----:B----4-:R-:W4:Y:S04]  /*20c00*/  LD.E R13, desc[UR36][R16.64+0x28] ;  /* 0x00002824100d7980 */ /* 0x010f28000c101900 */
[----:B----4-:R4:W-:Y:S04]  /*20c10*/  STS [R4+0x28], R13 ;  /* 0x0000280d04007388 */ /* 0x0109e80000000800 */
[----:B-----5:R-:W5:Y:S04]  /*20c20*/  LD.E R15, desc[UR36][R16.64+0x2c] ;  /* 0x00002c24100f7980 */ /* 0x020f68000c101900 */
        /* <DEDUP_REMOVED lines=67> */
[----:B---3--:R-:W2:Y:S04]  /*21060*/  LD.E R11, desc[UR36][R16.64+0xb4] ;  /* 0x0000b424100b7980 */ /* 0x008ea8000c101900 */
[----:B--2---:R0:W-:Y:S04]  /*21070*/  STS [R4+0xb4], R11 ;  /* 0x0000b40b04007388 */ /* 0x0041e80000000800 */
[----:B----4-:R-:W2:Y:S04]  /*21080*/  LD.E R13, desc[UR36][R16.64+0xb8] ;  /* 0x0000b824100d7980 */ /* 0x010ea8000c101900 */
[----:B--2---:R0:W-:Y:S04]  /*21090*/  STS [R4+0xb8], R13 ;  /* 0x0000b80d04007388 */ /* 0x0041e80000000800 */
[----:B-----5:R-:W2:Y:S01]  /*210a0*/  LD.E R15, desc[UR36][R16.64+0xbc] ;  /* 0x0000bc24100f7980 */ /* 0x020ea2000c101900 */
[----:B------:R-:W-:-:S03]  /*210b0*/  IMAD.MOV.U32 R6, RZ, RZ, R21 ;  /* 0x000000ffff067224 */ /* 0x000fc600078e0015 */
[----:B--2---:R0:W-:Y:S04]  /*210c0*/  STS [R4+0xbc], R15 ;  /* 0x0000bc0f04007388 */ /* 0x0041e80000000800 */
.L_x_115:
[----:B------:R-:W-:Y:S05]  /*210d0*/  BSYNC.RECONVERGENT B0 ;  /* 0x0000000000007941 */ /* 0x000fea0003800200 */
.L_x_114:
[----:B------:R-:W-:Y:S04]  /*210e0*/  BSSY.RECONVERGENT B0, `(.L_x_116) ;  /* 0x000001d000007945 */ /* 0x000fe80003800200 */
[----:B------:R-:W-:Y:S05]  /*210f0*/  @!P1 BRA `(.L_x_117) ;  /* 0x0000000000189947 */ /* 0x000fea0003800000 */
[----:B0-----:R-:W0:Y:S02]  /*21100*/  LDS R5, [R0+0x300] ;  /* 0x0003000000057984 */ /* 0x001e240000000800 */
[----:B0-----:R-:W-:Y:S01]  /*21110*/  ISETP.GT.AND P0, PT, R5, R6, PT ;  /* 0x000000060500720c */ /* 0x001fe20003f04270 */
[----:B------:R-:W-:-:S12]  /*21120*/  IMAD.MOV.U32 R5, RZ, RZ, RZ ;  /* 0x000000ffff057224 */ /* 0x000fd800078e00ff */
[----:B------:R-:W-:Y:S05]  /*21130*/  @!P0 BRA `(.L_x_118) ;  /* 0x00000000005c8947 */ /* 0x000fea0003800000 */
[----:B------:R-:W-:-:S13]  /*21140*/  ISETP.NE.AND P0, PT, R3, 0x1, PT ;  /* 0x000000010300780c */ /* 0x000fda0003f05270 */
[----:B------:R-:W-:Y:S05]  /*21150*/  @!P0 BRA `(.L_x_119) ;  /* 0x0000000000188947 */ /* 0x000fea0003800000 */
.L_x_117:
[----:B0-----:R-:W0:Y:S02]  /*21160*/  LDS R5, [R0+0x304] ;  /* 0x0003040000057984 */ /* 0x001e240000000800 */
[----:B0-----:R-:W-:Y:S01]  /*21170*/  ISETP.GT.AND P0, PT, R5, R6, PT ;  /* 0x000000060500720c */ /* 0x001fe20003f04270 */
[----:B------:R-:W-:-:S12]  /*21180*/  IMAD.MOV.U32 R5, RZ, RZ, 0x1 ;  /* 0x00000001ff057424 */ /* 0x000fd800078e00ff */
[----:B------:R-:W-:Y:S05]  /*21190*/  @!P0 BRA `(.L_x_118) ;  /* 0x0000000000448947 */ /* 0x000fea0003800000 */
[----:B------:R-:W-:-:S13]  /*211a0*/  ISETP.NE.AND P0, PT, R3, 0x2, PT ;  /* 0x000000020300780c */ /* 0x000fda0003f05270 */
[----:B------:R-:W-:Y:S05]  /*211b0*/  @!P0 BRA `(.L_x_120) ;  /* 0x0000000000288947 */ /* 0x000fea0003800000 */
.L_x_119:
[----:B------:R-:W0:Y:S02]  /*211c0*/  LDS R5, [R0+0x308] ;  /* 0x0003080000057984 */ /* 0x000e240000000800 */
[----:B0-----:R-:W-:Y:S01]  /*211d0*/  ISETP.GT.AND P0, PT, R5, R6, PT ;  /* 0x000000060500720c */ /* 0x001fe20003f04270 */
[----:B------:R-:W-:-:S12]  /*211e0*/  IMAD.MOV.U32 R5, RZ, RZ, 0x2 ;  /* 0x00000002ff057424 */ /* 0x000fd800078e00ff */
[----:B------:R-:W-:Y:S05]  /*211f0*/  @!P0 BRA `(.L_x_118) ;  /* 0x00000000002c8947 */ /* 0x000fea0003800000 */
[----:B------:R-:W0:Y:S02]  /*21200*/  LDS R5, [R0+0x30c] ;  /* 0x00030c0000057984 */ /* 0x000e240000000800 */
[----:B0-----:R-:W-:-:S04]  /*21210*/  ISETP.GT.AND P0, PT, R5, R6, PT ;  /* 0x000000060500720c */ /* 0x001fc80003f04270 */
[----:B------:R-:W-:-:S13]  /*21220*/  ISETP.EQ.OR P0, PT, R3, 0x3, P0 ;  /* 0x000000030300780c */ /* 0x000fda0000702670 */
[----:B------:R-:W-:Y:S05]  /*21230*/  @P0 BRA `(.L_x_121) ;  /* 0x0000000000180947 */ /* 0x000fea0003800000 */
[----:B------:R-:W-:Y:S01]  /*21240*/  IMAD.MOV.U32 R5, RZ, RZ, 0x3 ;  /* 0x00000003ff057424 */ /* 0x000fe200078e00ff */
[----:B------:R-:W-:Y:S06]  /*21250*/  BRA `(.L_x_118) ;  /* 0x0000000000147947 */ /* 0x000fec0003800000 */
.L_x_120:
[----:B------:R-:W0:Y:S02]  /*21260*/  LDS R5, [R0+0x30c] ;  /* 0x00030c0000057984 */ /* 0x000e240000000800 */
[----:B0-----:R-:W-:Y:S01]  /*21270*/  ISETP.GT.AND P0, PT, R5, R6, PT ;  /* 0x000000060500720c */ /* 0x001fe20003f04270 */
[----:B------:R-:W-:-:S12]  /*21280*/  IMAD.MOV.U32 R5, RZ, RZ, 0x3 ;  /* 0x00000003ff057424 */ /* 0x000fd800078e00ff */
[----:B------:R-:W-:Y:S05]  /*21290*/  @!P0 BRA `(.L_x_118) ;  /* 0x0000000000048947 */ /* 0x000fea0003800000 */
.L_x_121:
[----:B------:R-:W-:-:S07]  /*212a0*/  IMAD.MOV.U32 R5, RZ, RZ, R3 ;  /* 0x000000ffff057224 */ /* 0x000fce00078e0003 */
.L_x_118:
[----:B------:R-:W-:Y:S05]  /*212b0*/  BSYNC.RECONVERGENT B0 ;  /* 0x0000000000007941 */ /* 0x000fea0003800200 */
.L_x_116:
[----:B------:R-:W0:Y:S04]  /*212c0*/  LDS R3, [R4] ;  /* 0x0000000004037984 */ /* 0x000e280000000800 */
        /* <DEDUP_REMOVED lines=98> */
[----:B------:R-:W-:Y:S01]  /*218f0*/  BSSY.RECONVERGENT B0, `(.L_x_122) ;  /* 0x0000053000007945 */ /* 0x000fe20003800200 */
[----:B--2---:R-:W-:-:S04]  /*21900*/  SHF.R.U32.HI R6, RZ, 0x2, R21 ;  /* 0x00000002ff067819 */ /* 0x004fc80000011615 */
[----:B------:R-:W-:Y:S01]  /*21910*/  LOP3.LUT R6, R6, R21, RZ, 0x3c, !PT ;  /* 0x0000001506067212 */ /* 0x000fe200078e3cff */
[----:B---3--:R-:W-:Y:S01]  /*21920*/  IMAD.SHL.U32 R3, R27, 0x10, RZ ;  /* 0x000000101b037824 */ /* 0x008fe200078e00ff */
[----:B------:R0:W-:Y:S01]  /*21930*/  STG.E.64 desc[UR36][R24.64+0x8], R26 ;  /* 0x0000081a18007986 */ /* 0x0001e2000c101b24 */
[----:B----4-:R-:W-:Y:S02]  /*21940*/  SHF.R.U32.HI R9, RZ, 0x2, R22 ;  /* 0x00000002ff097819 */ /* 0x010fe40000011616 */
[----:B------:R-:W-:Y:S02]  /*21950*/  IMAD.SHL.U32 R7, R6, 0x2, RZ ;  /* 0x0000000206077824 */ /* 0x000fe400078e00ff */
[----:B------:R-:W-:Y:S01]  /*21960*/  LOP3.LUT R9, R9, R22, RZ, 0x3c, !PT ;  /* 0x0000001609097212 */ /* 0x000fe200078e3cff */
[----:B------:R-:W-:Y:S02]  /*21970*/  VIADD R22, R20, 0xb0f8a ;  /* 0x000b0f8a14167836 */ /* 0x000fe40000000000 */
[----:B------:R-:W-:-:S02]  /*21980*/  LOP3.LUT R6, R6, R7, R3, 0x96, !PT ;  /* 0x0000000706067212 */ /* 0x000fc400078e9603 */
[----:B------:R-:W-:Y:S02]  /*21990*/  IMAD.SHL.U32 R7, R9, 0x2, RZ ;  /* 0x0000000209077824 */ /* 0x000fe400078e00ff */
[----:B------:R-:W-:Y:S01]  /*219a0*/  LOP3.LUT R6, R6, R27, RZ, 0x3c, !PT ;  /* 0x0000001b06067212 */ /* 0x000fe200078e3cff */
[----:B------:R0:W-:Y:S03]  /*219b0*/  STG.E.64 desc[UR36][R24.64], R22 ;  /* 0x0000001618007986 */ /* 0x0001e6000c101b24 */
[----:B------:R-:W-:Y:S01]  /*219c0*/  IADD3 R3, PT, PT, R20, 0x587c5, R6 ;  /* 0x000587c514037810 */ /* 0x000fe20007ffe006 */
[----:B------:R-:W-:-:S03]  /*219d0*/  IMAD.SHL.U32 R4, R6, 0x10, RZ ;  /* 0x0000001006047824 */ /* 0x000fc600078e00ff */
[----:B------:R-:W-:Y:S02]  /*219e0*/  I2FP.F32.U32 R3, R3 ;  /* 0x0000000300037245 */ /* 0x000fe40000201000 */
[----:B------:R-:W-:-:S03]  /*219f0*/  LOP3.LUT R7, R9, R7, R4, 0x96, !PT ;  /* 0x0000000709077212 */ /* 0x000fc600078e9604 */
[----:B------:R-:W-:Y:S01]  /*21a00*/  FFMA R3, R3, R66, 1.1641532182693481445e-10 ;  /* 0x2f00000003037423 */ /* 0x000fe20000000042 */
[----:B------:R-:W-:-:S03]  /*21a10*/  LOP3.LUT R7, R7, R6, RZ, 0x3c, !PT ;  /* 0x0000000607077212 */ /* 0x000fc600078e3cff */
[----:B------:R-:W-:Y:S02]  /*21a20*/  FMUL R3, R3, 100 ;  /* 0x42c8000003037820 */ /* 0x000fe40000400000 */
[----:B------:R-:W-:Y:S01]  /*21a30*/  IMAD.IADD R4, R7, 0x1, R22 ;  /* 0x0000000107047824 */ /* 0x000fe200078e0216 */
[----:B------:R0:W-:Y:S03]  /*21a40*/  STG.E.64 desc[UR36][R24.64+0x10], R6 ;  /* 0x0000100618007986 */ /* 0x0001e6000c101b24 */
[----:B------:R-:W1:Y:S01]  /*21a50*/  F2I.TRUNC.NTZ R3, R3 ;  /* 0x0000000300037305 */ /* 0x000e62000020f100 */
[----:B------:R-:W-:-:S05]  /*21a60*/  I2FP.F32.U32 R9, R4 ;  /* 0x0000000400097245 */ /* 0x000fca0000201000 */
[----:B------:R-:W-:-:S04]  /*21a70*/  FFMA R9, R9, R66, 1.1641532182693481445e-10 ;  /* 0x2f00000009097423 */ /* 0x000fc80000000042 */
[----:B------:R-:W-:Y:S01]  /*21a80*/  FMUL R8, R9, 100 ;  /* 0x42c8000009087820 */ /* 0x000fe20000400000 */
[----:B-1----:R-:W-:-:S05]  /*21a90*/  IMAD.HI R4, R3, 0x2aaaaaab, RZ ;  /* 0x2aaaaaab03047827 */ /* 0x002fca00078e02ff */
        /* <DEDUP_REMOVED lines=13> */
[----:B------:R-:W-:-:S07]  /*21b70*/  IMAD.MOV.U32 R15, RZ, RZ, R27 ;  /* 0x000000ffff0f7224 */ /* 0x000fce00078e001b */
.L_x_125:
        /* <DEDUP_REMOVED lines=8> */
[----:B------:R-:W-:Y:S02]  /*21c00*/  IMAD.SHL.U32 R8, R4, 0x2, RZ ;  /* 0x0000000204087824 */ /* 0x000fe400078e00ff */
[----:B------:R-:W-:-:S03]  /*21c10*/  IMAD.MOV.U32 R26, RZ, RZ, R14 ;  /* 0x000000ffff1a7224 */ /* 0x000fc600078e000e */
        /* <DEDUP_REMOVED lines=21> */
[----:B0-----:R-:W-:-:S05]  /*21d70*/  IMAD.HI R8, R10, 0x2aaaaaab, RZ ;  /* 0x2aaaaaab0a087827 */ /* 0x001fca00078e02ff */
[----:B------:R-:W-:-:S04]  /*21d80*/  SHF.R.U32.HI R13, RZ, 0x1f, R8 ;  /* 0x0000001fff0d7819 */ /* 0x000fc80000011608 */
[----:B------:R-:W-:Y:S01]  /*21d90*/  LEA.HI R13, R8, R13, RZ, 0x1d ;  /* 0x0000000d080d7211 */ /* 0x000fe200078fe8ff */
[----:B------:R-:W-:-:S04]  /*21da0*/  IMAD R8, R4, -0x30, R3 ;  /* 0xffffffd004087824 */ /* 0x000fc800078e0203 */
[----:B------:R-:W-:-:S05]  /*21db0*/  IMAD R3, R13, -0x30, R10 ;  /* 0xffffffd00d037824 */ /* 0x000fca00078e020a */
[----:B------:R-:W-:-:S13]  /*21dc0*/  ISETP.GE.AND P0, PT, R8, R3, PT ;  /* 0x000000030800720c */ /* 0x000fda0003f06270 */
[----:B------:R-:W-:Y:S05]  /*21dd0*/  @P0 BRA `(.L_x_125) ;  /* 0xfffffffc00680947 */ /* 0x000fea000383ffff */
[----:B------:R-:W-:Y:S05]  /*21de0*/  BSYNC.RECONVERGENT B1 ;  /* 0x0000000000017941 */ /* 0x000fea0003800200 */
.L_x_124:
[----:B------:R0:W-:Y:S04]  /*21df0*/  STG.E.64 desc[UR36][R24.64+0x8], R14 ;  /* 0x0000080e18007986 */ /* 0x0001e8000c101b24 */
[----:B------:R0:W-:Y:S04]  /*21e00*/  STG.E.64 desc[UR36][R24.64+0x10], R6 ;  /* 0x0000100618007986 */ /* 0x0001e8000c101b24 */
[----:B------:R0:W-:Y:S02]  /*21e10*/  STG.E.64 desc[UR36][R24.64], R22 ;  /* 0x0000001618007986 */ /* 0x0001e4000c101b24 */
.L_x_123:
[----:B------:R-:W-:Y:S05]  /*21e20*/  BSYNC.RECONVERGENT B0 ;  /* 0x0000000000007941 */ /* 0x000fea0003800200 */
.L_x_122:
[----:B------:R-:W-:Y:S01]  /*21e30*/  ISETP.GE.AND P0, PT, R3, R8, PT ;  /* 0x000000080300720c */ /* 0x000fe20003f06270 */
[----:B------:R-:W-:-:S12]  /*21e40*/  BSSY.RECONVERGENT B0, `(.L_x_126) ;  /* 0x0000028000007945 */ /* 0x000fd80003800200 */
[----:B------:R-:W-:Y:S05]  /*21e50*/  @!P0 BRA `(.L_x_127) ;  /* 0x0000000000988947 */ /* 0x000fea0003800000 */
[----:B0-----:R-:W-:Y:S01]  /*21e60*/  IMAD.IADD R7, R3, 0x1, -R8 ;  /* 0x0000000103077824 */ /* 0x001fe200078e0a08 */
[----:B------:R-:W-:Y:S01]  /*21e70*/  BSSY.RECONVERGENT B1, `(.L_x_128) ;  /* 0x0000015000017945 */ /* 0x000fe20003800200 */
[----:B------:R-:W-:Y:S02]  /*21e80*/  IMAD R10, R5, 0xc0, R0 ;  /* 0x000000c0050a7824 */ /* 0x000fe400078e0200 */
[C---:B------:R-:W-:Y:S01]  /*21e90*/  VIADD R4, R7.reuse, 0x1 ;  /* 0x0000000107047836 */ /* 0x040fe20000000000 */
[----:B------:R-:W-:Y:S01]  /*21ea0*/  ISETP.GE.U32.AND P1, PT, R7, 0x3, PT ;  /* 0x000000030700780c */ /* 0x000fe20003f26070 */
[----:B------:R-:W-:-:S03]  /*21eb0*/  IMAD.MOV.U32 R7, RZ, RZ, R8 ;  /* 0x000000ffff077224 */ /* 0x000fc600078e0008 */
[----:B------:R-:W-:-:S13]  /*21ec0*/  LOP3.LUT P0, R6, R4, 0x3, RZ, 0xc0, !PT ;  /* 0x0000000304067812 */ /* 0x000fda000780c0ff */
[----:B------:R-:W-:Y:S05]  /*21ed0*/  @!P0 BRA `(.L_x_129) ;  /* 0x0000000000388947 */ /* 0x000fea0003800000 */
[----:B------:R-:W-:Y:S01]  /*21ee0*/  IMAD R0, R8, 0x4, R10 ;  /* 0x0000000408007824 */ /* 0x000fe200078e020a */
[----:B------:R-:W-:Y:S01]  /*21ef0*/  ISETP.NE.AND P0, PT, R6, 0x1, PT ;  /* 0x000000010600780c */ /* 0x000fe20003f05270 */
[----:B------:R-:W-:-:S03]  /*21f00*/  IMAD.WIDE R4, R8, 0x4, R16 ;  /* 0x0000000408047825 */ /* 0x000fc600078e0210 */
[----:B------:R-:W0:Y:S01]  /*21f10*/  LDS R9, [R0] ;  /* 0x0000000000097984 */ /* 0x000e220000000800 */
[----:B------:R-:W-:-:S03]  /*21f20*/  VIADD R7, R8, 0x1 ;  /* 0x0000000108077836 */ /* 0x000fc60000000000 */
[----:B0-----:R0:W-:Y:S05]  /*21f30*/  ST.E desc[UR36][R4.64], R9 ;  /* 0x0000000904007985 */ /* 0x0011ea000c101924 */
        /* <DEDUP_REMOVED lines=8> */
.L_x_129:
[----:B------:R-:W-:Y:S05]  /*21fc0*/  BSYNC.RECONVERGENT B1 ;  /* 0x0000000000017941 */ /* 0x000fea0003800200 */
.L_x_128:
[----:B------:R-:W-:Y:S05]  /*21fd0*/  @!P1 BRA `(.L_x_127) ;  /* 0x0000000000389947 */ /* 0x000fea0003800000 */
.L_x_130:
        /* <DEDUP_REMOVED lines=14> */
.L_x_127:
[----:B------:R-:W-:Y:S05]  /*220c0*/  BSYNC.RECONVERGENT B0 ;  /* 0x0000000000007941 */ /* 0x000fea0003800200 */
.L_x_126:
[----:B012---:R-:W-:Y:S01]  /*220d0*/  IMAD.MOV.U32 R4, RZ, RZ, -0x1 ;  /* 0xffffffffff047424 */ /* 0x007fe200078e00ff */
[----:B------:R-:W-:Y:S01]  /*220e0*/  STL.128 [R1+0x310], RZ ;  /* 0x000310ff01007387 */ /* 0x000fe20000100c00 */
[----:B------:R-:W-:Y:S02]  /*220f0*/  IMAD.MOV.U32 R5, RZ, RZ, -0x1 ;  /* 0xffffffffff057424 */ /* 0x000fe400078e00ff */
[----:B------:R-:W-:Y:S01]  /*22100*/  IMAD.MOV.U32 R6, RZ, RZ, -0x1 ;  /* 0xffffffffff067424 */ /* 0x000fe200078e00ff */
[----:B------:R-:W-:Y:S01]  /*22110*/  STL.128 [R1+0x320], RZ ;  /* 0x000320ff01007387 */ /* 0x000fe20000100c00 */
[----:B------:R-:W-:-:S03]  /*22120*/  IMAD.MOV.U32 R7, RZ, RZ, -0x1 ;  /* 0xffffffffff077424 */ /* 0x000fc600078e00ff */
[----:B------:R-:W-:Y:S04]  /*22130*/  STL.128 [R1+0x330], RZ ;  /* 0x000330ff01007387 */ /* 0x000fe80000100c00 */
        /* <DEDUP_REMOVED lines=23> */
[----:B------:R-:W0:Y:S02]  /*222b0*/  LDL R3, [R0] ;  /* 0x0000000000037983 */ /* 0x000e240000100800 */
[----:B0-----:R-:W-:-:S05]  /*222c0*/  VIADD R5, R3, 0x1 ;  /* 0x0000000103057836 */ /* 0x001fca0000000000 */
        /* <DEDUP_REMOVED lines=11> */
[----:B------:R-:W2:Y:S02]  /*22380*/  LD.E R51, desc[UR36][R16.64+0xc] ;  /* 0x00000c2410337980 */ /* 0x000ea4000c101900 */
        /* <DEDUP_REMOVED lines=16> */
[----:B0-----:R-:W3:Y:S02]  /*22490*/  LDL R5, [R68] ;  /* 0x0000000044057983 */ /* 0x001ee40000100800 */
[----:B---3--:R-:W-:-:S05]  /*224a0*/  VIADD R5, R5, 0x1 ;  /* 0x0000000105057836 */ /* 0x008fca0000000000 */
        /* <DEDUP_REMOVED lines=10> */
[----:B------:R-:W-:Y:S04]  /*22550*/  STL [R44], R15 ;  /* 0x0000000f2c007387 */ /* 0x000fe80000100800 */
[----:B--2---:R-:W2:Y:S02]  /*22560*/  LD.E R11, desc[UR36][R16.64+0x24] ;  /* 0x00002424100b7980 */ /* 0x004ea4000c101900 */
        /* <DEDUP_REMOVED lines=8> */
[----:B------:R-:W-:Y:S04]  /*225f0*/  STL [R8], R21 ;  /* 0x0000001508007387 */ /* 0x000fe80000100800 */
[----:B-1----:R-:W2:Y:S02]  /*22600*/  LD.E R13, desc[UR36][R16.64+0x2c] ;  /* 0x00002c24100d7980 */ /* 0x002ea4000c101900 */
[----:B--2---:R-:W-:-:S05]  /*22610*/  IMAD R42, R13, 0x4, R62 ;  /* 0x000000040d2a7824 */ /* 0x004fca00078e023e */
[----:B------:R-:W2:Y:S02]  /*22620*/  LDL R4, [R42] ;  /* 0x000000002a047983 */ /* 0x000ea40000100800 */
[----:B--2---:R-:W-:-:S05]  /*22630*/  VIADD R23, R4, 0x1 ;  /* 0x0000000104177836 */ /* 0x004fca0000000000 */
[----:B------:R1:W-:Y:S04]  /*22640*/  STL [R42], R23 ;  /* 0x000000172a007387 */ /* 0x0003e80000100800 */
        /* <DEDUP_REMOVED lines=22> */
[----:B--2---:R-:W2:Y:S02]  /*227b0*/  LDL R4, [R14] ;  /* 0x000000000e047983 */ /* 0x004ea40000100800 */
[----:B--2---:R-:W-:-:S05]  /*227c0*/  VIADD R25, R4, 0x1 ;  /* 0x0000000104197836 */ /* 0x004fca0000000000 */
        /* <DEDUP_REMOVED lines=8> */
[----:B------:R-:W0:Y:S02]  /*22850*/  LDL R4, [R20] ;  /* 0x0000000014047983 */ /* 0x000e240000100800 */
[----:B0-----:R-:W-:-:S05]  /*22860*/  VIADD R5, R4, 0x1 ;  /* 0x0000000104057836 */ /* 0x001fca0000000000 */
        /* <DEDUP_REMOVED lines=8> */
[----:B------:R-:W3:Y:S02]  /*228f0*/  LDL R4, [R22] ;  /* 0x0000000016047983 */ /* 0x000ee40000100800 */
[----:B---3--:R-:W-:-:S05]  /*22900*/  VIADD R31, R4, 0x1 ;  /* 0x00000001041f7836 */ /* 0x008fca0000000000 */
[----:B------:R-:W-:Y:S04]  /*22910*/  STL [R22], R31 ;  /* 0x0000001f16007387 */ /* 0x000fe80000100800 */
[----:B-1----:R-:W3:Y:S02]  /*22920*/  LD.E R27, desc[UR36][R16.64+0x54] ;  /* 0x00005424101b7980 */ /* 0x002ee4000c101900 */
        /* <DEDUP_REMOVED lines=36> */
[----:B------:R-:W2:Y:S02]  /*22b70*/  LDL R4, [R30] ;  /* 0x000000001e047983 */ /* 0x000ea40000100800 */
        /* <DEDUP_REMOVED lines=19> */
[----:B------:R-:W1:Y:S02]  /*22cb0*/  LDL R4, [R34] ;  /* 0x0000000022047983 */ /* 0x000e640000100800 */
[----:B-1----:R-:W-:-:S05]  /*22cc0*/  VIADD R67, R4, 0x1 ;  /* 0x0000000104437836 */ /* 0x002fca0000000000 */
[----:B------:R1:W-:Y:S04]  /*22cd0*/  STL [R34], R67 ;  /* 0x0000004322007387 */ /* 0x0003e80000100800 */
[----:B------:R-:W2:Y:S02]  /*22ce0*/  LD.E R73, desc[UR36][R16.64+0x84] ;  /* 0x0000842410497980 */ /* 0x000ea4000c101900 */
[----:B--2---:R-:W-:-:S05]  /*22cf0*/  IMAD R82, R73, 0x4, R62 ;  /* 0x0000000449527824 */ /* 0x004fca00078e023e */
[----:B------:R-:W2:Y:S02]  /*22d00*/  LDL R4, [R82] ;  /* 0x0000000052047983 */ /* 0x000ea40000100800 */
[----:B--2---:R-:W-:-:S05]  /*22d10*/  VIADD R97, R4, 0x1 ;  /* 0x0000000104617836 */ /* 0x004fca0000000000 */
[----:B------:R2:W-:Y:S04]  /*22d20*/  STL [R82], R97 ;  /* 0x0000006152007387 */ /* 0x0005e80000100800 */
[----:B0-----:R-:W3:Y:S02]  /*22d30*/  LD.E R75, desc[UR36][R16.64+0x88] ;  /* 0x00008824104b7980 */ /* 0x001ee4000c101900 */
[----:B---3--:R-:W-:-:S05]  /*22d40*/  IMAD R36, R75, 0x4, R62 ;  /* 0x000000044b247824 */ /* 0x008fca00078e023e */
[----:B------:R-:W3:Y:S02]  /*22d50*/  LDL R4, [R36] ;  /* 0x0000000024047983 */ /* 0x000ee40000100800 */
[----:B---3--:R-:W-:-:S05]  /*22d60*/  VIADD R99, R4, 0x1 ;  /* 0x0000000104637836 */ /* 0x008fca0000000000 */
        /* <DEDUP_REMOVED lines=41> */
[----:B------:R-:W4:Y:S02]  /*23000*/  LD.E R103, desc[UR36][R16.64+0xac] ;  /* 0x0000ac2410677980 */ /* 0x000f24000c101900 */
[----:B----4-:R-:W-:-:S05]  /*23010*/  IMAD R96, R103, 0x4, R62 ;  /* 0x0000000467607824 */ /* 0x010fca00078e023e */
[----:B--2---:R-:W2:Y:S02]  /*23020*/  LDL R97, [R96] ;  /* 0x0000000060617983 */ /* 0x004ea40000100800 */
[----:B--2---:R-:W-:-:S05]  /*23030*/  VIADD R105, R97, 0x1 ;  /* 0x0000000161697836 */ /* 0x004fca0000000000 */
[----:B------:R2:W-:Y:S04]  /*23040*/  STL [R96], R105 ;  /* 0x0000006960007387 */ /* 0x0005e80000100800 */
[----:B0-----:R-:W4:Y:S02]  /*23050*/  LD.E R99, desc[UR36][R16.64+0xb0] ;  /* 0x0000b02410637980 */ /* 0x001f24000c101900 */
[----:B----4-:R-:W-:-:S05]  /*23060*/  IMAD R97, R99, 0x4, R62 ;  /* 0x0000000463617824 */ /* 0x010fca00078e023e */
[----:B-1----:R-:W4:Y:S02]  /*23070*/  LDL R67, [R97] ;  /* 0x0000000061437983 */ /* 0x002f240000100800 */
[----:B----4-:R-:W-:-:S05]  /*23080*/  VIADD R98, R67, 0x1 ;  /* 0x0000000143627836 */ /* 0x010fca0000000000 */
[----:B------:R0:W-:Y:S04]  /*23090*/  STL [R97], R98 ;  /* 0x0000006261007387 */ /* 0x0001e80000100800 */
[----:B---3--:R-:W3:Y:S02]  /*230a0*/  LD.E R101, desc[UR36][R16.64+0xb4] ;  /* 0x0000b42410657980 */ /* 0x008ee4000c101900 */
        /* <DEDUP_REMOVED lines=16> */
[----:B-1----:R-:W-:-:S05]  /*231b0*/  SEL R109, R102, 0xffffffff, P0 ;  /* 0xffffffff666d7807 */ /* 0x002fca0000000000 */
[----:B------:R0:W-:Y:S04]  /*231c0*/  STL [R98], R109 ;  /* 0x0000006d62007387 */ /* 0x0001e80000100800 */
[----:B------:R-:W3:Y:S02]  /*231d0*/  LDL R102, [R105] ;  /* 0x0000000069667983 */ /* 0x000ee40000100800 */
[----:B---3--:R-:W-:-:S04]  /*231e0*/  ISETP.GT.AND P3, PT, R102, 0x1, PT ;  /* 0x000000016600780c */ /* 0x008fc80003f64270 */
[----:B--2---:R-:W-:-:S04]  /*231f0*/  SEL R100, R102, 0xffffffff, !P3 ;  /* 0xffffffff66647807 */ /* 0x004fc80005800000 */
[----:B------:R-:W-:-:S04]  /*23200*/  ISETP.NE.AND P1, PT, R100, 0x1, PT ;  /* 0x000000016400780c */ /* 0x000fc80003f25270 */
[----:B------:R-:W-:Y:S02]  /*23210*/  ISETP.GT.OR P4, PT, R102, 0x1, !P1 ;  /* 0x000000016600780c */ /* 0x000fe40004f84670 */
[----:B------:R-:W-:-:S11]  /*23220*/  SEL R106, R100, 0xffffffff, P1 ;  /* 0xffffffff646a7807 */ /* 0x000fd60000800000 */
[----:B------:R1:W-:Y:S04]  /*23230*/  @P4 STL [R105], R106 ;  /* 0x0000006a69004387 */ /* 0x0003e80000100800 */
[----:B------:R-:W2:Y:S02]  /*23240*/  LDL R100, [R108] ;  /* 0x000000006c647983 */ /* 0x000ea40000100800 */
        /* <DEDUP_REMOVED lines=137> */
[----:B0-----:R-:W-:-:S05]  /*23ae0*/  SEL R97, R48, 0xffffffff, !P4 ;  /* 0xffffffff30617807 */ /* 0x001fca0006000000 */
[----:B------:R0:W-:Y:S04]  /*23af0*/  STL [R42], R97 ;  /* 0x000000612a007387 */ /* 0x0001e80000100800 */
[----:B------:R-:W2:Y:S02]  /*23b00*/  LDL R12, [R8] ;  /* 0x00000000080c7983 */ /* 0x000ea40000100800 */
[----:B--2---:R-:W-:-:S04]  /*23b10*/  ISETP.GE.AND P4, PT, R12, 0x1, PT ;  /* 0x000000010c00780c */ /* 0x004fc80003f86270 */
[----:B------:R-:W-:-:S05]  /*23b20*/  SEL R125, R12, 0xffffffff, !P4 ;  /* 0xffffffff0c7d7807 */ /* 0x000fca0006000000 */
[----:B------:R2:W-:Y:S04]  /*23b30*/  STL [R8], R125 ;  /* 0x0000007d08007387 */ /* 0x0005e80000100800 */
[----:B---3--:R-:W3:Y:S02]  /*23b40*/  LDL R41, [R50] ;  /* 0x0000000032297983 */ /* 0x008ee40000100800 */
        /* <DEDUP_REMOVED lines=22> */
[----:B------:R-:W-:Y:S04]  /*23cb0*/  STL [R39], R90 ;  /* 0x0000005a27007387 */ /* 0x000fe80000100800 */
[----:B--2---:R-:W2:Y:S02]  /*23cc0*/  LDL R6, [R38] ;  /* 0x0000000026067983 */ /* 0x004ea40000100800 */
[----:B--2---:R-:W-:-:S04]  /*23cd0*/  ISETP.GE.AND P4, PT, R6, 0x1, PT ;  /* 0x000000010600780c */ /* 0x004fc80003f86270 */
[----:B------:R-:W-:-:S05]  /*23ce0*/  SEL R125, R6, 0xffffffff, !P4 ;  /* 0xffffffff067d7807 */ /* 0x000fca0006000000 */
[----:B------:R2:W-:Y:S04]  /*23cf0*/  STL [R38], R125 ;  /* 0x0000007d26007387 */ /* 0x0005e80000100800 */
[----:B-1----:R-:W3:Y:S02]  /*23d00*/  LDL R68, [R86] ;  /* 0x0000000056447983 */ /* 0x002ee40000100800 */
[----:B---3--:R-:W-:-:S04]  /*23d10*/  ISETP.GE.AND P4, PT, R68, 0x1, PT ;  /* 0x000000014400780c */ /* 0x008fc80003f86270 */
[----:B0-----:R-:W-:-:S05]  /*23d20*/  SEL R97, R68, 0xffffffff, !P4 ;  /* 0xffffffff44617807 */ /* 0x001fca0006000000 */
[----:B------:R-:W-:Y:S04]  /*23d30*/  STL [R86], R97 ;  /* 0x0000006156007387 */ /* 0x000fe80000100800 */
[----:B------:R-:W3:Y:S01]  /*23d40*/  LDL R116, [R3] ;  /* 0x0000000003747983 */ /* 0x000ee20000100800 */
[----:B------:R-:W-:-:S04]  /*23d50*/  ISETP.GE.AND P5, PT, R36, 0x2, PT ;  /* 0x000000022400780c */ /* 0x000fc80003fa6270 */
[----:B--2---:R-:W-:Y:S02]  /*23d60*/  SEL R38, R95, 0xffffffff, P5 ;  /* 0xffffffff5f267807 */ /* 0x004fe40002800000 */
[----:B------:R-:W-:Y:S02]  /*23d70*/  ISETP.NE.AND P5, PT, R84, 0x1, PT ;  /* 0x000000015400780c */ /* 0x000fe40003fa5270 */
[----:B---3--:R-:W-:-:S04]  /*23d80*/  ISETP.GE.AND P4, PT, R116, 0x1, PT ;  /* 0x000000017400780c */ /* 0x008fc80003f86270 */
        /* <DEDUP_REMOVED lines=69> */
[----:B0-----:R-:W-:Y:S02]  /*241e0*/  SEL R3, R105, 0xffffffff, !P5 ;  /* 0xffffffff69037807 */ /* 0x001fe40006800000 */
[----:B------:R-:W-:-:S03]  /*241f0*/  ISETP.GE.AND P5, PT, R72, 0x2, PT ;  /* 0x000000024800780c */ /* 0x000fc60003fa6270 */
[----:B------:R0:W-:Y:S01]  /*24200*/  STL [R0], R3 ;  /* 0x0000000300007387 */ /* 0x0001e20000100800 */
[----:B------:R-:W-:-:S03]  /*24210*/  SEL R25, R23, 0xffffffff, P5 ;  /* 0xffffffff17197807 */ /* 0x000fc60002800000 */
[----:B------:R-:W2:Y:S01]  /*24220*/  LDL R70, [R1+0x314] ;  /* 0x0003140001467983 */ /* 0x000ea20000100800 */
[----:B------:R-:W-:-:S03]  /*24230*/  ISETP.NE.AND P5, PT, R24, 0x1, PT ;  /* 0x000000011800780c */ /* 0x000fc60003fa5270 */
[----:B------:R-:W3:Y:S01]  /*24240*/  LDL R118, [R1+0x31c] ;  /* 0x00031c0001767983 */ /* 0x000ee20000100800 */
[----:B------:R-:W-:Y:S02]  /*24250*/  @!P4 SEL R26, R55, 0xffffffff, !P5 ;  /* 0xffffffff371ac807 */ /* 0x000fe40006800000 */
[----:B------:R-:W-:Y:S01]  /*24260*/  ISETP.NE.AND P4, PT, R25, -0x1, PT ;  /* 0xffffffff1900780c */ /* 0x000fe20003f85270 */
[----:B------:R-:W4:Y:S01]  /*24270*/  LDL R55, [R1+0x318] ;  /* 0x0003180001377983 */ /* 0x000f220000100800 */
        /* <DEDUP_REMOVED lines=62> */
[----:B0-----:R-:W5:Y:S01]  /*24660*/  LDL R0, [R1+0x3ac] ;  /* 0x0003ac0001007983 */ /* 0x001f620000100800 */
        /* <DEDUP_REMOVED lines=61> */
[----:B------:R-:W-:-:S02]  /*24a40*/  ISETP.NE.AND P5, PT, R46, 0x1, PT ;  /* 0x000000012e00780c */ /* 0x000fc40003fa5270 */
[----:B------:R-:W-:-:S09]  /*24a50*/  SEL R54, R67, 0xffffffff, P3 ;  /* 0xffffffff43367807 */ /* 0x000fd20001800000 */
[----:B------:R-:W-:Y:S02]  /*24a60*/  @!P4 SEL R5, R73, 0xffffffff, !P5 ;  /* 0xffffffff4905c807 */ /* 0x000fe40006800000 */
[C---:B------:R-:W-:Y:S01]  /*24a70*/  ISETP.GE.AND P5, PT, R4.reuse, 0x2, PT ;  /* 0x000000020400780c */ /* 0x040fe20003fa6270 */
[----:B------:R-:W5:Y:S01]  /*24a80*/  LDL R73, [R1+0x3a4] ;  /* 0x0003a40001497983 */ /* 0x000f620000100800 */
[----:B------:R-:W-:Y:S02]  /*24a90*/  ISETP.NE.AND P4, PT, R4, 0x1, PT ;  /* 0x000000010400780c */ /* 0x000fe40003f85270 */
[----:B------:R-:W-:Y:S02]  /*24aa0*/  SEL R4, R71, 0xffffffff, P5 ;  /* 0xffffffff47047807 */ /* 0x000fe40002800000 */
[----:B------:R-:W-:Y:S02]  /*24ab0*/  ISETP.GE.AND P5, PT, R68, 0x2, PT ;  /* 0x000000024400780c */ /* 0x000fe40003fa6270 */
[----:B------:R-:W-:-:S02]  /*24ac0*/  SEL R67, R67, 0xffffffff, !P1 ;  /* 0xffffffff43437807 */ /* 0x000fc40004800000 */
[----:B------:R-:W-:Y:S02]  /*24ad0*/  SEL R46, R69, 0xffffffff, P5 ;  /* 0xffffffff452e7807 */ /* 0x000fe40002800000 */
[----:B------:R-:W-:Y:S02]  /*24ae0*/  ISETP.NE.AND P5, PT, R54, -0x1, PT ;  /* 0xffffffff3600780c */ /* 0x000fe40003fa5270 */
[----:B------:R-:W-:Y:S02]  /*24af0*/  ISETP.NE.AND P1, PT, R46, -0x1, PT ;  /* 0xffffffff2e00780c */ /* 0x000fe40003f25270 */
[----:B------:R-:W-:Y:S02]  /*24b00*/  SEL R54, R67, R54, !P5 ;  /* 0x0000003643367207 */ /* 0x000fe40006800000 */
[----:B------:R-:W-:Y:S01]  /*24b10*/  ISETP.NE.AND P3, PT, R4, -0x1, PT ;  /* 0xffffffff0400780c */ /* 0x000fe20003f65270 */
[----:B------:R-:W5:Y:S01]  /*24b20*/  LDL R67, [R1+0x3b8] ;  /* 0x0003b80001437983 */ /* 0x000f620000100800 */
[----:B------:R-:W-:-:S03]  /*24b30*/  ISETP.NE.AND P5, PT, R68, 0x1, PT ;  /* 0x000000014400780c */ /* 0x000fc60003fa5270 */
[----:B------:R-:W5:Y:S04]  /*24b40*/  LDL R68, [R1+0x3bc] ;  /* 0x0003bc0001447983 */ /* 0x000f680000100800 */
[----:B------:R-:W-:Y:S02]  /*24b50*/  @!P1 SEL R46, R69, 0xffffffff, !P5 ;  /* 0xffffffff452e9807 */ /* 0x000fe40006800000 */
[----:B--2---:R-:W-:Y:S01]  /*24b60*/  ISETP.NE.AND P1, PT, R70, RZ, PT ;  /* 0x000000ff4600720c */ /* 0x004fe20003f25270 */
[----:B------:R-:W2:Y:S01]  /*24b70*/  LDL R69, [R1+0x3c0] ;  /* 0x0003c00001457983 */ /* 0x000ea20000100800 */
[----:B------:R-:W-:-:S03]  /*24b80*/  @!P3 SEL R4, R71, 0xffffffff, !P4 ;  /* 0xffffffff4704b807 */ /* 0x000fc60006000000 */
[----:B------:R-:W2:Y:S04]  /*24b90*/  LDL R70, [R1+0x3c4] ;  /* 0x0003c40001467983 */ /* 0x000ea80000100800 */
[----:B------:R-:W2:Y:S01]  /*24ba0*/  LDL R71, [R1+0x3c8] ;  /* 0x0003c80001477983 */ /* 0x000ea20000100800 */
[----:B----4-:R-:W-:Y:S02]  /*24bb0*/  ISETP.NE.AND P3, PT, R55, RZ, PT ;  /* 0x000000ff3700720c */ /* 0x010fe40003f65270 */
[----:B------:R-:W-:Y:S02]  /*24bc0*/  SEL R55, R123, 0xffffffff, P2 ;  /* 0xffffffff7b377807 */ /* 0x000fe40001000000 */
[----:B---3--:R-:W-:Y:S02]  /*24bd0*/  ISETP.NE.AND P4, PT, R118, RZ, PT ;  /* 0x000000ff7600720c */ /* 0x008fe40003f85270 */
[----:B------:R-:W-:-:S02]  /*24be0*/  ISETP.NE.AND P5, PT, R55, -0x1, PT ;  /* 0xffffffff3700780c */ /* 0x000fc40003fa5270 */
[----:B------:R-:W-:-:S04]  /*24bf0*/  SEL R118, R123, 0xffffffff, !P0 ;  /* 0xffffffff7b767807 */ /* 0x000fc80004000000 */
[----:B------:R-:W-:-:S05]  /*24c00*/  SEL R55, R118, R55, !P5 ;  /* 0x0000003776377207 */ /* 0x000fca0006800000 */
[----:B------:R-:W-:-:S05]  /*24c10*/  @!P4 IMAD.MOV.U32 R118, RZ, RZ, 0x3 ;  /* 0x00000003ff76c424 */ /* 0x000fca00078e00ff */
[----:B------:R-:W-:Y:S01]  /*24c20*/  @!P4 STL [R1+0x25c], R118 ;  /* 0x00025c760100c387 */ /* 0x000fe20000100800 */
[----:B-----5:R-:W-:Y:S02]  /*24c30*/  ISETP.NE.AND P4, PT, R98, RZ, PT ;  /* 0x000000ff6200720c */ /* 0x020fe40003f85270 */
[C---:B------:R-:W-:Y:S02]  /*24c40*/  ISETP.GE.AND P0, PT, R120.reuse, 0x2, PT ;  /* 0x000000027800780c */ /* 0x040fe40003f06270 */
[----:B------:R-:W-:Y:S02]  /*24c50*/  ISETP.NE.AND P2, PT, R120, 0x1, PT ;  /* 0x000000017800780c */ /* 0x000fe40003f45270 */
[----:B------:R-:W-:Y:S01]  /*24c60*/  ISETP.NE.AND P5, PT, R40, RZ, PT ;  /* 0x000000ff2800720c */ /* 0x000fe20003fa5270 */
[----:B------:R-:W-:-:S05]  /*24c70*/  @!P1 IMAD.MOV.U32 R40, RZ, RZ, 0x1 ;  /* 0x00000001ff289424 */ /* 0x000fca00078e00ff */
[----:B------:R0:W-:Y:S01]  /*24c80*/  @!P1 STL [R1+0x254], R40 ;  /* 0x0002542801009387 */ /* 0x0001e20000100800 */
[----:B------:R-:W-:Y:S01]  /*24c90*/  ISETP.NE.AND P1, PT, R94, RZ, PT ;  /* 0x000000ff5e00720c */ /* 0x000fe20003f25270 */
[----:B------:R-:W-:-:S05]  /*24ca0*/  @!P3 IMAD.MOV.U32 R94, RZ, RZ, 0x2 ;  /* 0x00000002ff5eb424 */ /* 0x000fca00078e00ff */
[----:B------:R-:W-:Y:S01]  /*24cb0*/  @!P5 IMAD.MOV.U32 R98, RZ, RZ, 0x4 ;  /* 0x00000004ff62d424 */ /* 0x000fe200078e00ff */
[----:B------:R1:W-:Y:S04]  /*24cc0*/  @!P3 STL [R1+0x258], R94 ;  /* 0x0002585e0100b387 */ /* 0x0003e80000100800 */
[----:B------:R3:W-:Y:S01]  /*24cd0*/  @!P5 STL [R1+0x260], R98 ;  /* 0x000260620100d387 */ /* 0x0007e20000100800 */
[----:B------:R-:W-:Y:S02]  /*24ce0*/  ISETP.NE.AND P5, PT, R97, RZ, PT ;  /* 0x000000ff6100720c */ /* 0x000fe40003fa5270 */
[----:B------:R-:W-:Y:S01]  /*24cf0*/  ISETP.NE.AND P3, PT, R95, RZ, PT ;  /* 0x000000ff5f00720c */ /* 0x000fe20003f65270 */
[----:B------:R-:W-:-:S05]  /*24d00*/  @!P1 IMAD.MOV.U32 R120, RZ, RZ, 0x5 ;  /* 0x00000005ff789424 */ /* 0x000fca00078e00ff */
[----:B------:R-:W-:Y:S01]  /*24d10*/  @!P1 STL [R1+0x264], R120 ;  /* 0x0002647801009387 */ /* 0x000fe20000100800 */
[----:B------:R-:W-:Y:S02]  /*24d20*/  ISETP.NE.AND P1, PT, R96, RZ, PT ;  /* 0x000000ff6000720c */ /* 0x000fe40003f25270 */
[----:B0-----:R-:W-:Y:S02]  /*24d30*/  SEL R40, R121, 0xffffffff, P0 ;  /* 0xffffffff79287807 */ /* 0x001fe40000000000 */
[----:B------:R-:W-:Y:S02]  /*24d40*/  @!P5 IMAD.MOV.U32 R118, RZ, RZ, 0x8 ;  /* 0x00000008ff76d424 */ /* 0x000fe400078e00ff */
[----:B------:R-:W-:-:S03]  /*24d50*/  @!P3 IMAD.MOV.U32 R96, RZ, RZ, 0x6 ;  /* 0x00000006ff60b424 */ /* 0x000fc600078e00ff */
[----:B------:R-:W-:Y:S01]  /*24d60*/  @!P5 STL [R1+0x270], R118 ;  /* 0x000270760100d387 */ /* 0x000fe20000100800 */
[----:B------:R-:W-:Y:S01]  /*24d70*/  ISETP.NE.AND P5, PT, R40, -0x1, PT ;  /* 0xffffffff2800780c */ /* 0x000fe20003fa5270 */
[----:B-1----:R-:W-:Y:S02]  /*24d80*/  @!P4 IMAD.MOV.U32 R94, RZ, RZ, 0x7 ;  /* 0x00000007ff5ec424 */ /* 0x002fe400078e00ff */
[----:B------:R-:W-:Y:S01]  /*24d90*/  @!P3 STL [R1+0x268], R96 ;  /* 0x000268600100b387 */ /* 0x000fe20000100800 */
[----:B------:R-:W-:Y:S01]  /*24da0*/  ISETP.GE.AND P3, PT, R116, 0x2, PT ;  /* 0x000000027400780c */ /* 0x000fe20003f66270 */
[----:B---3--:R-:W-:Y:S01]  /*24db0*/  @!P1 IMAD.MOV.U32 R98, RZ, RZ, 0x9 ;  /* 0x00000009ff629424 */ /* 0x008fe200078e00ff */
[----:B------:R-:W-:Y:S02]  /*24dc0*/  ISETP.NE.AND P0, PT, R45, RZ, PT ;  /* 0x000000ff2d00720c */ /* 0x000fe40003f05270 */
[----:B------:R-:W-:Y:S01]  /*24dd0*/  SEL R45, R43, 0xffffffff, P3 ;  /* 0xffffffff2b2d7807 */ /* 0x000fe20001800000 */
[----:B------:R0:W-:Y:S01]  /*24de0*/  @!P4 STL [R1+0x26c], R94 ;  /* 0x00026c5e0100c387 */ /* 0x0001e20000100800 */
[----:B------:R-:W-:-:S03]  /*24df0*/  ISETP.GE.AND P4, PT, R114, 0x2, PT ;  /* 0x000000027200780c */ /* 0x000fc60003f86270 */
[----:B------:R-:W-:Y:S01]  /*24e00*/  @!P1 STL [R1+0x274], R98 ;  /* 0x0002746201009387 */ /* 0x000fe20000100800 */
[----:B------:R-:W-:Y:S02]  /*24e10*/  ISETP.NE.AND P1, PT, R45, -0x1, PT ;  /* 0xffffffff2d00780c */ /* 0x000fe40003f25270 */
[----:B------:R-:W-:Y:S02]  /*24e20*/  ISETP.NE.AND P3, PT, R41, RZ, PT ;  /* 0x000000ff2900720c */ /* 0x000fe40003f65270 */
[----:B------:R-:W-:Y:S02]  /*24e30*/  @!P5 SEL R40, R121, 0xffffffff, !P2 ;  /* 0xffffffff7928d807 */ /* 0x000fe40005000000 */
[----:B------:R-:W-:Y:S02]  /*24e40*/  ISETP.NE.AND P2, PT, R93, RZ, PT ;  /* 0x000000ff5d00720c */ /* 0x000fe40003f45270 */
[----:B------:R-:W-:Y:S02]  /*24e50*/  SEL R41, R119, 0xffffffff, P4 ;  /* 0xffffffff77297807 */ /* 0x000fe40002000000 */
[----:B------:R-:W-:Y:S01]  /*24e60*/  ISETP.NE.AND P4, PT, R92, RZ, PT ;  /* 0x000000ff5c00720c */ /* 0x000fe20003f85270 */
[----:B0-----:R-:W-:Y:S01]  /*24e70*/  @!P0 IMAD.MOV.U32 R94, RZ, RZ, 0xa ;  /* 0x0000000aff5e8424 */ /* 0x001fe200078e00ff */
[----:B------:R-:W-:-:S03]  /*24e80*/  ISETP.NE.AND P5, PT, R116, 0x1, PT ;  /* 0x000000017400780c */ /* 0x000fc60003fa5270 */
[----:B------:R-:W-:Y:S01]  /*24e90*/  @!P3 IMAD.MOV.U32 R92, RZ, RZ, 0xb ;  /* 0x0000000bff5cb424 */ /* 0x000fe200078e00ff */
[----:B------:R0:W-:Y:S01]  /*24ea0*/  @!P0 STL [R1+0x278], R94 ;  /* 0x0002785e01008387 */ /* 0x0001e20000100800 */
[----:B------:R-:W-:Y:S02]  /*24eb0*/  @!P1 SEL R45, R43, 0xffffffff, !P5 ;  /* 0xffffffff2b2d9807 */ /* 0x000fe40006800000 */
[----:B------:R-:W-:Y:S01]  /*24ec0*/  ISETP.NE.AND P0, PT, R41, -0x1, PT ;  /* 0xffffffff2900780c */ /* 0x000fe20003f05270 */
[----:B------:R1:W-:Y:S01]  /*24ed0*/  @!P3 STL [R1+0x27c], R92 ;  /* 0x00027c5c0100b387 */ /* 0x0003e20000100800 */
[----:B------:R-:W-:Y:S01]  /*24ee0*/  ISETP.NE.AND P1, PT, R91, RZ, PT ;  /* 0x000000ff5b00720c */ /* 0x000fe20003f25270 */
[----:B------:R-:W-:Y:S01]  /*24ef0*/  @!P2 IMAD.MOV.U32 R96, RZ, RZ, 0xc ;  /* 0x0000000cff60a424 */ /* 0x000fe200078e00ff */
[----:B------:R-:W-:Y:S02]  /*24f00*/  ISETP.NE.AND P5, PT, R89, RZ, PT ;  /* 0x000000ff5900720c */ /* 0x000fe40003fa5270 */
[----:B------:R-:W-:Y:S01]  /*24f10*/  ISETP.NE.AND P3, PT, R90, RZ, PT ;  /* 0x000000ff5a00720c */ /* 0x000fe20003f65270 */
[----:B------:R-:W-:Y:S01]  /*24f20*/  @!P4 IMAD.MOV.U32 R90, RZ, RZ, 0xd ;  /* 0x0000000dff5ac424 */ /* 0x000fe200078e00ff */
[----:B------:R-:W-:Y:S01]  /*24f30*/  @!P2 STL [R1+0x280], R96 ;  /* 0x000280600100a387 */ /* 0x000fe20000100800 */
[----:B------:R-:W-:-:S03]  /*24f40*/  ISETP.NE.AND P2, PT, R114, 0x1, PT ;  /* 0x000000017200780c */ /* 0x000fc60003f45270 */
[----:B------:R3:W-:Y:S01]  /*24f50*/  @!P4 STL [R1+0x284], R90 ;  /* 0x0002845a0100c387 */ /* 0x0007e20000100800 */
[----:B------:R-:W-:Y:S02]  /*24f60*/  ISETP.NE.AND P4, PT, R88, RZ, PT ;  /* 0x000000ff5800720c */ /* 0x000fe40003f85270 */
[----:B------:R-:W-:Y:S01]  /*24f70*/  @!P0 SEL R41, R119, 0xffffffff, !P2 ;  /* 0xffffffff77298807 */ /* 0x000fe20005000000 */
[----:B0-----:R-:W-:Y:S01]  /*24f80*/  @!P1 IMAD.MOV.U32 R94, RZ, RZ, 0xf ;  /* 0x0000000fff5e9424 */ /* 0x001fe200078e00ff */
[----:B------:R-:W-:Y:S01]  /*24f90*/  ISETP.NE.AND P0, PT, R49, RZ, PT ;  /* 0x000000ff3100720c */ /* 0x000fe20003f05270 */
[----:B------:R-:W-:Y:S01]  /*24fa0*/  @!P5 IMAD.MOV.U32 R88, RZ, RZ, 0xe ;  /* 0x0000000eff58d424 */ /* 0x000fe200078e00ff */
[----:B------:R-:W-:Y:S01]  /*24fb0*/  ISETP.NE.AND P2, PT, R87, RZ, PT ;  /* 0x000000ff5700720c */ /* 0x000fe20003f45270 */
        /* <DEDUP_REMOVED lines=9> */
[----:B------:R-:W-:Y:S01]  /*25050*/  ISETP.NE.AND P1, PT, R86, RZ, PT ;  /* 0x000000ff5600720c */ /* 0x000fe20003f25270 */
[----:B------:R-:W-:Y:S01]  /*25060*/  @!P0 IMAD.MOV.U32 R96, RZ, RZ, 0x12 ;  /* 0x00000012ff608424 */ /* 0x000fe200078e00ff */
[----:B------:R-:W-:Y:S01]  /*25070*/  SEL R49, R111, 0xffffffff, P5 ;  /* 0xffffffff6f317807 */ /* 0x000fe20002800000 */
[----:B------:R-:W-:Y:S01]  /*25080*/  @!P2 IMAD.MOV.U32 R86, RZ, RZ, 0x13 ;  /* 0x00000013ff56a424 */ /* 0x000fe200078e00ff */
[----:B------:R-:W-:Y:S01]  /*25090*/  ISETP.NE.AND P5, PT, R48, RZ, PT ;  /* 0x000000ff3000720c */ /* 0x000fe20003fa5270 */
[----:B------:R1:W-:Y:S01]  /*250a0*/  @!P4 STL [R1+0x294], R90 ;  /* 0x0002945a0100c387 */ /* 0x0003e20000100800 */
[----:B------:R-:W-:-:S03]  /*250b0*/  ISETP.GE.AND P4, PT, R110, 0x2, PT ;  /* 0x000000026e00780c */ /* 0x000fc60003f86270 */
[----:B------:R-:W-:Y:S01]  /*250c0*/  @!P0 STL [R1+0x298], R96 ;  /* 0x0002986001008387 */ /* 0x000fe20000100800 */
[----:B------:R-:W-:Y:S02]  /*250d0*/  ISETP.GE.AND P0, PT, R109, 0x2, PT ;  /* 0x000000026d00780c */ /* 0x000fe40003f06270 */
[----:B------:R-:W-:Y:S01]  /*250e0*/  SEL R43, R117, 0xffffffff, P4 ;  /* 0xffffffff752b7807 */ /* 0x000fe20002000000 */
[----:B------:R3:W-:Y:S01]  /*250f0*/  @!P2 STL [R1+0x29c], R86 ;  /* 0x00029c560100a387 */ /* 0x0007e20000100800 */
[----:B------:R-:W-:Y:S01]  /*25100*/  ISETP.NE.AND P2, PT, R42, -0x1, PT ;  /* 0xffffffff2a00780c */ /* 0x000fe20003f45270 */
[----:B0-----:R-:W-:Y:S01]  /*25110*/  @!P3 IMAD.MOV.U32 R88, RZ, RZ, 0x14 ;  /* 0x00000014ff58b424 */ /* 0x001fe200078e00ff */
[----:B------:R-:W-:Y:S01]  /*25120*/  SEL R48, R113, 0xffffffff, P0 ;  /* 0xffffffff71307807 */ /* 0x000fe20000000000 */
[----:B-1----:R-:W-:Y:S01]  /*25130*/  @!P1 IMAD.MOV.U32 R90, RZ, RZ, 0x16 ;  /* 0x00000016ff5a9424 */ /* 0x002fe200078e00ff */
[----:B------:R-:W-:Y:S02]  /*25140*/  ISETP.NE.AND P4, PT, R43, -0x1, PT ;  /* 0xffffffff2b00780c */ /* 0x000fe40003f85270 */
[----:B------:R-:W-:Y:S01]  /*25150*/  ISETP.NE.AND P0, PT, R50, RZ, PT ;  /* 0x000000ff3200720c */ /* 0x000fe20003f05270 */
[----:B------:R-:W-:Y:S01]  /*25160*/  @!P5 IMAD.MOV.U32 R92, RZ, RZ, 0x15 ;  /* 0x00000015ff5cd424 */ /* 0x000fe200078e00ff */
[----:B------:R0:W-:Y:S01]  /*25170*/  @!P3 STL [R1+0x2a0], R88 ;  /* 0x0002a0580100b387 */ /* 0x0001e20000100800 */
[----:B------:R-:W-:-:S03]  /*25180*/  ISETP.NE.AND P3, PT, R112, 0x1, PT ;  /* 0x000000017000780c */ /* 0x000fc60003f65270 */
[----:B------:R-:W-:Y:S01]  /*25190*/  @!P1 STL [R1+0x2a8], R90 ;  /* 0x0002a85a01009387 */ /* 0x000fe20000100800 */
[----:B------:R-:W-:-:S03]  /*251a0*/  ISETP.NE.AND P1, PT, R48, -0x1, PT ;  /* 0xffffffff3000780c */ /* 0x000fc60003f25270 */
[----:B------:R-:W-:Y:S01]  /*251b0*/  @!P5 STL [R1+0x2a4], R92 ;  /* 0x0002a45c0100d387 */ /* 0x000fe20000100800 */
[----:B------:R-:W-:Y:S02]  /*251c0*/  ISETP.NE.AND P5, PT, R110, 0x1, PT ;  /* 0x000000016e00780c */ /* 0x000fe40003fa5270 */
[----:B------:R-:W-:Y:S02]  /*251d0*/  @!P2 SEL R42, R115, 0xffffffff, !P3 ;  /* 0xffffffff732aa807 */ /* 0x000fe40005800000 */
[----:B------:R-:W-:Y:S01]  /*251e0*/  ISETP.NE.AND P3, PT, R49, -0x1, PT ;  /* 0xffffffff3100780c */ /* 0x000fe20003f65270 */
[----:B---3--:R-:W-:Y:S01]  /*251f0*/  @!P0 IMAD.MOV.U32 R86, RZ, RZ, 0x17 ;  /* 0x00000017ff568424 */ /* 0x008fe200078e00ff */
[----:B------:R-:W-:Y:S02]  /*25200*/  ISETP.GE.AND P2, PT, R106, 0x2, PT ;  /* 0x000000026a00780c */ /* 0x000fe40003f46270 */
[----:B------:R-:W-:Y:S02]  /*25210*/  @!P4 SEL R43, R117, 0xffffffff, !P5 ;  /* 0xffffffff752bc807 */ /* 0x000fe40006800000 */
[----:B------:R-:W-:-:S02]  /*25220*/  ISETP.NE.AND P4, PT, R85, RZ, PT ;  /* 0x000000ff5500720c */ /* 0x000fc40003f85270 */
[----:B------:R-:W-:Y:S02]  /*25230*/  ISETP.NE.AND P5, PT, R109, 0x1, PT ;  /* 0x000000016d00780c */ /* 0x000fe40003fa5270 */
[----:B------:R-:W-:Y:S01]  /*25240*/  SEL R50, R107, 0xffffffff, P2 ;  /* 0xffffffff6b327807 */ /* 0x000fe20001000000 */
[----:B------:R1:W-:Y:S01]  /*25250*/  @!P0 STL [R1+0x2ac], R86 ;  /* 0x0002ac5601008387 */ /* 0x0003e20000100800 */
[----:B------:R-:W-:Y:S02]  /*25260*/  ISETP.NE.AND P2, PT, R44, RZ, PT ;  /* 0x000000ff2c00720c */ /* 0x000fe40003f45270 */
[----:B------:R-:W-:Y:S02]  /*25270*/  ISETP.NE.AND P0, PT, R108, 0x1, PT ;  /* 0x000000016c00780c */ /* 0x000fe40003f05270 */
[----:B------:R-:W-:Y:S02]  /*25280*/  @!P1 SEL R48, R113, 0xffffffff, !P5 ;  /* 0xffffffff71309807 */ /* 0x000fe40006800000 */
[----:B------:R-:W-:-:S02]  /*25290*/  ISETP.NE.AND P1, PT, R50, -0x1, PT ;  /* 0xffffffff3200780c */ /* 0x000fc40003f25270 */
[----:B------:R-:W-:Y:S02]  /*252a0*/  @!P3 SEL R49, R111, 0xffffffff, !P0 ;  /* 0xffffffff6f31b807 */ /* 0x000fe40004000000 */
[----:B------:R-:W-:Y:S02]  /*252b0*/  ISETP.GE.AND P5, PT, R105, 0x2, PT ;  /* 0x000000026900780c */ /* 0x000fe40003fa6270 */
[----:B------:R-:W-:Y:S02]  /*252c0*/  ISETP.NE.AND P3, PT, R51, RZ, PT ;  /* 0x000000ff3300720c */ /* 0x000fe40003f65270 */
[----:B------:R-:W-:Y:S01]  /*252d0*/  ISETP.NE.AND P0, PT, R84, RZ, PT ;  /* 0x000000ff5400720c */ /* 0x000fe20003f05270 */
[----:B------:R-:W-:Y:S01]  /*252e0*/  @!P4 IMAD.MOV.U32 R84, RZ, RZ, 0x18 ;  /* 0x00000018ff54c424 */ /* 0x000fe200078e00ff */
[----:B------:R-:W-:Y:S01]  /*252f0*/  SEL R44, R53, 0xffffffff, P5 ;  /* 0xffffffff352c7807 */ /* 0x000fe20002800000 */
[----:B0-----:R-:W-:Y:S01]  /*25300*/  @!P2 IMAD.MOV.U32 R88, RZ, RZ, 0x19 ;  /* 0x00000019ff58a424 */ /* 0x001fe200078e00ff */
[----:B------:R-:W-:-:S02]  /*25310*/  ISETP.NE.AND P5, PT, R106, 0x1, PT ;  /* 0x000000016a00780c */ /* 0x000fc40003fa5270 */
[----:B------:R0:W-:Y:S01]  /*25320*/  @!P4 STL [R1+0x2b0], R84 ;  /* 0x0002b0540100c387 */ /* 0x0001e20000100800 */
[----:B------:R-:W-:Y:S02]  /*25330*/  ISETP.NE.AND P4, PT, R83, RZ, PT ;  /* 0x000000ff5300720c */ /* 0x000fe40003f85270 */
[----:B------:R-:W-:Y:S01]  /*25340*/  @!P1 SEL R50, R107, 0xffffffff, !P5 ;  /* 0xffffffff6b329807 */ /* 0x000fe20006800000 */
[----:B------:R3:W-:Y:S01]  /*25350*/  @!P2 STL [R1+0x2b4], R88 ;  /* 0x0002b4580100a387 */ /* 0x0007e20000100800 */
[----:B------:R-:W-:Y:S02]  /*25360*/  ISETP.NE.AND P1, PT, R44, -0x1, PT ;  /* 0xffffffff2c00780c */ /* 0x000fe40003f25270 */
[----:B------:R-:W-:Y:S01]  /*25370*/  ISETP.NE.AND P5, PT, R76, RZ, PT ;  /* 0x000000ff4c00720c */ /* 0x000fe20003fa5270 */
[----:B------:R-:W-:Y:S01]  /*25380*/  @!P3 IMAD.MOV.U32 R76, RZ, RZ, 0x1b ;  /* 0x0000001bff4cb424 */ /* 0x000fe200078e00ff */
[----:B------:R-:W-:Y:S01]  /*25390*/  ISETP.GE.AND P2, PT, R104, 0x2, PT ;  /* 0x000000026800780c */ /* 0x000fe20003f46270 */
[----:B-1----:R-:W-:-:S03]  /*253a0*/  @!P0 IMAD.MOV.U32 R86, RZ, RZ, 0x1a ;  /* 0x0000001aff568424 */ /* 0x002fc600078e00ff */
[----:B------:R-:W-:Y:S01]  /*253b0*/  SEL R51, R103, 0xffffffff, P2 ;  /* 0xffffffff67337807 */ /* 0x000fe20001000000 */
[----:B------:R1:W-:Y:S01]  /*253c0*/  @!P3 STL [R1+0x2bc], R76 ;  /* 0x0002bc4c0100b387 */ /* 0x0003e20000100800 */
        /* <DEDUP_REMOVED lines=16> */
[----:B-1----:R-:W-:-:S03]  /*254d0*/  @!P1 IMAD.MOV.U32 R76, RZ, RZ, 0x20 ;  /* 0x00000020ff4c9424 */ /* 0x002fc600078e00ff */
[----:B------:R-:W-:Y:S01]  /*254e0*/  @!P4 SEL R51, R103, 0xffffffff, !P2 ;  /* 0xffffffff6733c807 */ /* 0x000fe20005000000 */
[----:B0-----:R-:W-:Y:S01]  /*254f0*/  @!P3 IMAD.MOV.U32 R78, RZ, RZ, 0x21 ;  /* 0x00000021ff4eb424 */ /* 0x001fe200078e00ff */
[----:B------:R-:W-:Y:S01]  /*25500*/  ISETP.NE.AND P2, PT, R82, RZ, PT ;  /* 0x000000ff5200720c */ /* 0x000fe20003f45270 */
[----:B------:R-:W-:Y:S01]  /*25510*/  @!P5 IMAD.MOV.U32 R82, RZ, RZ, 0x22 ;  /* 0x00000022ff52d424 */ /* 0x000fe200078e00ff */
[----:B------:R-:W-:Y:S01]  /*25520*/  ISETP.NE.AND P4, PT, R52, RZ, PT ;  /* 0x000000ff3400720c */ /* 0x000fe20003f85270 */
[----:B------:R-:W-:Y:S01]  /*25530*/  @!P1 STL [R1+0x2d0], R76 ;  /* 0x0002d04c01009387 */ /* 0x000fe20000100800 */
[----:B------:R-:W-:Y:S01]  /*25540*/  ISETP.GE.AND P1, PT, R102, 0x2, PT ;  /* 0x000000026600780c */ /* 0x000fe20003f26270 */
[----:B------:R-:W-:Y:S02]  /*25550*/  @!P0 IMAD.MOV.U32 R80, RZ, RZ, 0x1f ;  /* 0x0000001fff508424 */ /* 0x000fe400078e00ff */
[----:B------:R0:W-:Y:S01]  /*25560*/  @!P3 STL [R1+0x2d4], R78 ;  /* 0x0002d44e0100b387 */ /* 0x0001e20000100800 */
[----:B------:R-:W-:-:S02]  /*25570*/  SEL R52, R99, 0xffffffff, P1 ;  /* 0xffffffff63347807 */ /* 0x000fc40000800000 */
[----:B------:R-:W-:Y:S01]  /*25580*/  ISETP.NE.AND P3, PT, R74, RZ, PT ;  /* 0x000000ff4a00720c */ /* 0x000fe20003f65270 */
[----:B------:R-:W-:Y:S01]  /*25590*/  @!P5 STL [R1+0x2d8], R82 ;  /* 0x0002d8520100d387 */ /* 0x000fe20000100800 */
[----:B------:R-:W-:Y:S02]  /*255a0*/  ISETP.NE.AND P1, PT, R0, RZ, PT ;  /* 0x000000ff0000720c */ /* 0x000fe40003f25270 */
[----:B------:R-:W-:Y:S01]  /*255b0*/  ISETP.NE.AND P5, PT, R3, RZ, PT ;  /* 0x000000ff0300720c */ /* 0x000fe20003fa5270 */
[----:B------:R-:W-:Y:S01]  /*255c0*/  @!P0 STL [R1+0x2cc], R80 ;  /* 0x0002cc5001008387 */ /* 0x000fe20000100800 */
[----:B------:R-:W-:Y:S01]  /*255d0*/  ISETP.GE.AND P0, PT, R100, 0x2, PT ;  /* 0x000000026400780c */ /* 0x000fe20003f06270 */
[----:B------:R-:W-:Y:S02]  /*255e0*/  @!P4 IMAD.MOV.U32 R0, RZ, RZ, 0x24 ;  /* 0x00000024ff00c424 */ /* 0x000fe400078e00ff */
[----:B------:R-:W-:Y:S01]  /*255f0*/  @!P2 IMAD.MOV.U32 R74, RZ, RZ, 0x23 ;  /* 0x00000023ff4aa424 */ /* 0x000fe200078e00ff */
[----:B------:R-:W-:-:S02]  /*25600*/  SEL R53, R101, 0xffffffff, P0 ;  /* 0xffffffff65357807 */ /* 0x000fc40000000000 */
[----:B------:R-:W-:Y:S01]  /*25610*/  ISETP.NE.AND P0, PT, R73, RZ, PT ;  /* 0x000000ff4900720c */ /* 0x000fe20003f05270 */
[----:B------:R-:W-:Y:S01]  /*25620*/  @!P4 STL [R1+0x2e0], R0 ;  /* 0x0002e0000100c387 */ /* 0x000fe20000100800 */
[----:B------:R-:W-:Y:S01]  /*25630*/  ISETP.NE.AND P4, PT, R66, RZ, PT ;  /* 0x000000ff4200720c */ /* 0x000fe20003f85270 */
[----:B------:R-:W-:Y:S02]  /*25640*/  @!P3 IMAD.MOV.U32 R66, RZ, RZ, 0x26 ;  /* 0x00000026ff42b424 */ /* 0x000fe400078e00ff */
[----:B------:R1:W-:Y:S01]  /*25650*/  @!P2 STL [R1+0x2dc], R74 ;  /* 0x0002dc4a0100a387 */ /* 0x0003e20000100800 */
[----:B0-----:R-:W-:-:S03]  /*25660*/  @!P1 IMAD.MOV.U32 R78, RZ, RZ, 0x27 ;  /* 0x00000027ff4e9424 */ /* 0x001fc600078e00ff */
[----:B------:R-:W-:Y:S01]  /*25670*/  @!P3 STL [R1+0x2e8], R66 ;  /* 0x0002e8420100b387 */ /* 0x000fe20000100800 */
[----:B-1----:R-:W-:-:S03]  /*25680*/  @!P5 IMAD.MOV.U32 R74, RZ, RZ, 0x28 ;  /* 0x00000028ff4ad424 */ /* 0x002fc600078e00ff */
[----:B------:R-:W-:Y:S01]  /*25690*/  @!P1 STL [R1+0x2ec], R78 ;  /* 0x0002ec4e01009387 */ /* 0x000fe20000100800 */
[----:B------:R-:W-:Y:S02]  /*256a0*/  ISETP.NE.AND P3, PT, R52, -0x1, PT ;  /* 0xffffffff3400780c */ /* 0x000fe40003f65270 */
[----:B------:R-:W-:Y:S01]  /*256b0*/  ISETP.NE.AND P1, PT, R53, -0x1, PT ;  /* 0xffffffff3500780c */ /* 0x000fe20003f25270 */
[----:B------:R-:W-:Y:S01]  /*256c0*/  @!P5 STL [R1+0x2f0], R74 ;  /* 0x0002f04a0100d387 */ /* 0x000fe20000100800 */
[----:B------:R-:W-:Y:S01]  /*256d0*/  ISETP.NE.AND P5, PT, R67, RZ, PT ;  /* 0x000000ff4300720c */ /* 0x000fe20003fa5270 */
[----:B------:R-:W-:Y:S01]  /*256e0*/  @!P0 IMAD.MOV.U32 R76, RZ, RZ, 0x25 ;  /* 0x00000025ff4c8424 */ /* 0x000fe200078e00ff */
[----:B------:R-:W-:Y:S01]  /*256f0*/  ISETP.NE.AND P2, PT, R100, 0x1, PT ;  /* 0x000000016400780c */ /* 0x000fe20003f45270 */
[----:B------:R-:W-:-:S03]  /*25700*/  @!P4 IMAD.MOV.U32 R0, RZ, RZ, 0x29 ;  /* 0x00000029ff00c424 */ /* 0x000fc600078e00ff */
[----:B------:R-:W-:Y:S01]  /*25710*/  @!P0 STL [R1+0x2e4], R76 ;  /* 0x0002e44c01008387 */ /* 0x000fe20000100800 */
[----:B------:R-:W-:-:S03]  /*25720*/  ISETP.NE.AND P0, PT, R102, 0x1, PT ;  /* 0x000000016600780c */ /* 0x000fc60003f05270 */
[----:B------:R0:W-:Y:S01]  /*25730*/  STL.128 [R1+0x410], R24 ;  /* 0x0004101801007387 */ /* 0x0001e20000100c00 */
[----:B------:R-:W-:Y:S02]  /*25740*/  @!P3 SEL R52, R99, 0xffffffff, !P0 ;  /* 0xffffffff6334b807 */ /* 0x000fe40004000000 */
[----:B------:R-:W-:Y:S01]  /*25750*/  @!P1 SEL R53, R101, 0xffffffff, !P2 ;  /* 0xffffffff65359807 */ /* 0x000fe20005000000 */
[----:B------:R-:W-:Y:S01]  /*25760*/  @!P4 STL [R1+0x2f4], R0 ;  /* 0x0002f4000100c387 */ /* 0x000fe20000100800 */
[----:B------:R-:W-:Y:S02]  /*25770*/  ISETP.NE.AND P4, PT, R68, RZ, PT ;  /* 0x000000ff4400720c */ /* 0x000fe40003f85270 */
[----:B--2---:R-:W-:Y:S02]  /*25780*/  ISETP.NE.AND P3, PT, R69, RZ, PT ;  /* 0x000000ff4500720c */ /* 0x004fe40003f65270 */
[----:B------:R-:W-:Y:S02]  /*25790*/  ISETP.NE.AND P0, PT, R70, RZ, PT ;  /* 0x000000ff4600720c */ /* 0x000fe40003f05270 */
[----:B------:R-:W-:-:S02]  /*257a0*/  ISETP.NE.AND P2, PT, R71, RZ, PT ;  /* 0x000000ff4700720c */ /* 0x000fc40003f45270 */
[----:B------:R-:W-:Y:S01]  /*257b0*/  ISETP.NE.AND P1, PT, R72, RZ, PT ;  /* 0x000000ff4800720c */ /* 0x000fe20003f25270 */
[----:B0-----:R-:W-:-:S05]  /*257c0*/  @!P5 IMAD.MOV.U32 R24, RZ, RZ, 0x2a ;  /* 0x0000002aff18d424 */ /* 0x001fca00078e00ff */
        /* <DEDUP_REMOVED lines=23> */
[----:B------:R0:W-:Y:S01]  /*25940*/  @!P5 STL [R1+0x250], RZ ;  /* 0x000250ff0100d387 */ /* 0x0001e20000100800 */
[----:B------:R-:W-:Y:S01]  /*25950*/  BSSY.RECONVERGENT B0, `(.L_x_131) ;  /* 0x0000014000007945 */ /* 0x000fe20003800200 */
[----:B------:R-:W-:-:S02]  /*25960*/  IMAD.MOV.U32 R0, RZ, RZ, RZ ;  /* 0x000000ffff007224 */ /* 0x000fc400078e00ff */
[----:B------:R-:W-:-:S07]  /*25970*/  IMAD.MOV.U32 R3, RZ, RZ, RZ ;  /* 0x000000ffff037224 */ /* 0x000fce00078e00ff */
.L_x_134:
[----:B0-----:R-:W-:-:S05]  /*25980*/  IMAD R4, R3, 0x4, R61 ;  /* 0x0000000403047824 */ /* 0x001fca00078e023d */
[----:B------:R-:W2:Y:S01]  /*25990*/  LDL R5, [R4] ;  /* 0x0000000004057983 */ /* 0x000ea20000100800 */
        /* <DEDUP_REMOVED lines=11> */
.L_x_133:
[----:B------:R-:W-:Y:S05]  /*25a50*/  BSYNC.RECONVERGENT B1 ;  /* 0x0000000000017941 */ /* 0x000fea0003800200 */
.L_x_132:
[----:B0-----:R-:W-:-:S04]  /*25a60*/  VIMNMX R4, PT, PT, R0, R3, !PT ;  /* 0x0000000300047248 */ /* 0x001fc80007fe0100 */
[----:B------:R-:W-:-:S13]  /*25a70*/  ISETP.GE.AND P0, PT, R4, 0x30, PT ;  /* 0x000000300400780c */ /* 0x000fda0003f06270 */
[----:B------:R-:W-:Y:S05]  /*25a80*/  @!P0 BRA `(.L_x_134) ;  /* 0xfffffffc00bc8947 */ /* 0x000fea000383ffff */
[----:B------:R-:W-:Y:S05]  /*25a90*/  BSYNC.RECONVERGENT B0 ;  /* 0x0000000000007941 */ /* 0x000fea0003800200 */
.L_x_131:
[----:B------:R-:W2:Y:S04]  /*25aa0*/  LDL.128 R12, [R1+0x3d0] ;  /* 0x0003d000010c7983 */ /* 0x000ea80000100c00 */
        /* <DEDUP_REMOVED lines=33> */
[----:B------:R-:W-:Y:S04]  /*25cc0*/  ST.E desc[UR36][R16.64+0x6c], R15 ;  /* 0x00006c0f10007985 */ /* 0x000fe8000c101924 */
[----:B-1----:R-:W3:Y:S04]  /*25cd0*/  LDL.128 R4, [R1+0x440] ;  /* 0x0004400001047983 */ /* 0x002ee80000100c00 */
[----:B---3--:R-:W-:Y:S04]  /*25ce0*/  ST.E desc[UR36][R16.64+0x70], R4 ;  /* 0x0000700410007985 */ /* 0x008fe8000c101924 */
[----:B------:R0:W-:Y:S04]  /*25cf0*/  ST.E desc[UR36][R16.64+0x74], R5 ;  /* 0x0000740510007985 */ /* 0x0001e8000c101924 */
[----:B------:R-:W-:Y:S04]  /*25d00*/  ST.E desc[UR36][R16.64+0x78], R6 ;  /* 0x0000780610007985 */ /* 0x000fe8000c101924 */
[----:B------:R-:W-:Y:S04]  /*25d10*/  ST.E desc[UR36][R16.64+0x7c], R7 ;  /* 0x00007c0710007985 */ /* 0x000fe8000c101924 */
[----:B--2---:R-:W2:Y:S01]  /*25d20*/  LDL.128 R8, [R1+0x450] ;  /* 0x0004500001087983 */ /* 0x004ea20000100c00 */
[----:B0-----:R-:W0:Y:S03]  /*25d30*/  LDC.64 R4, c[0x0][0x398] ;  /* 0x0000e600ff047b82 */ /* 0x001e260000000a00 */
        /* <DEDUP_REMOVED lines=9> */
[----:B------:R-:W3:Y:S01]  /*25dd0*/  LDL.128 R24, [R1+0x470] ;  /* 0x0004700001187983 */ /* 0x000ee20000100c00 */
[----:B------:R-:W0:Y:S03]  /*25de0*/  S2R R23, SR_TID.X ;  /* 0x0000000000177919 */ /* 0x000e260000002100 */
[----:B---3--:R-:W-:Y:S04]  /*25df0*/  ST.E desc[UR36][R16.64+0xa0], R24 ;  /* 0x0000a01810007985 */ /* 0x008fe8000c101924 */
[----:B------:R-:W-:Y:S04]  /*25e00*/  ST.E desc[UR36][R16.64+0xa4], R25 ;  /* 0x0000a41910007985 */ /* 0x000fe8000c101924 */
[----:B------:R-:W-:Y:S04]  /*25e10*/  ST.E desc[UR36][R16.64+0xa8], R26 ;  /* 0x0000a81a10007985 */ /* 0x000fe8000c101924 */
[----:B------:R-:W-:Y:S04]  /*25e20*/  ST.E desc[UR36][R16.64+0xac], R27 ;  /* 0x0000ac1b10007985 */ /* 0x000fe8000c101924 */
[----:B-1----:R-:W3:Y:S01]  /*25e30*/  LDL.128 R8, [R1+0x480] ;  /* 0x0004800001087983 */ /* 0x002ee20000100c00 */
[----:B0-----:R-:W-:-:S03]  /*25e40*/  IMAD.WIDE.U32 R4, R23, 0x30, R4 ;  /* 0x0000003017047825 */ /* 0x001fc600078e0004 */
[----:B---3--:R0:W-:Y:S04]  /*25e50*/  ST.E desc[UR36][R16.64+0xb0], R8 ;  /* 0x0000b00810007985 */ /* 0x0081e8000c101924 */
[----:B------:R-:W-:Y:S04]  /*25e60*/  ST.E desc[UR36][R16.64+0xb4], R9 ;  /* 0x0000b40910007985 */ /* 0x000fe8000c101924 */
[----:B------:R1:W-:Y:S04]  /*25e70*/  ST.E desc[UR36][R16.64+0xb8], R10 ;  /* 0x0000b80a10007985 */ /* 0x0003e8000c101924 */
[----:B------:R3:W-:Y:S04]  /*25e80*/  ST.E desc[UR36][R16.64+0xbc], R11 ;  /* 0x0000bc0b10007985 */ /* 0x0007e8000c101924 */
[----:B------:R-:W4:Y:S04]  /*25e90*/  LDG.E.64 R6, desc[UR36][R4.64] ;  /* 0x0000002404067981 */ /* 0x000f28000c1e1b00 */
[----:B--2---:R-:W2:Y:S04]  /*25ea0*/  LDG.E.64 R14, desc[UR36][R4.64+0x10] ;  /* 0x00001024040e7981 */ /* 0x004ea8000c1e1b00 */
[----:B------:R-:W5:Y:S01]  /*25eb0*/  LDG.E.64 R12, desc[UR36][R4.64+0x8] ;  /* 0x00000824040c7981 */ /* 0x000f62000c1e1b00 */
[----:B------:R-:W-:Y:S01]  /*25ec0*/  IMAD.MOV.U32 R22, RZ, RZ, 0x2f800000 ;  /* 0x2f800000ff167424 */ /* 0x000fe200078e00ff */
[----:B------:R-:W-:Y:S01]  /*25ed0*/  BSSY.RECONVERGENT B0, `(.L_x_135) ;  /* 0x0000053000007945 */ /* 0x000fe20003800200 */
[----:B----4-:R-:W-:-:S04]  /*25ee0*/  SHF.R.U32.HI R0, RZ, 0x2, R7 ;  /* 0x00000002ff007819 */ /* 0x010fc80000011607 */
[----:B------:R-:W-:Y:S01]  /*25ef0*/  LOP3.LUT R0, R0, R7, RZ, 0x3c, !PT ;  /* 0x0000000700007212 */ /* 0x000fe200078e3cff */
[----:B--2---:R-:W-:Y:S01]  /*25f00*/  IMAD.SHL.U32 R3, R15, 0x10, RZ ;  /* 0x000000100f037824 */ /* 0x004fe200078e00ff */
[----:B------:R2:W-:Y:S01]  /*25f10*/  STG.E.64 desc[UR36][R4.64+0x8], R14 ;  /* 0x0000080e04007986 */ /* 0x0005e2000c101b24 */
[----:B-----5:R-:W-:Y:S02]  /*25f20*/  SHF.R.U32.HI R21, RZ, 0x2, R12 ;  /* 0x00000002ff157819 */ /* 0x020fe4000001160c */
[----:B------:R-:W-:Y:S02]  /*25f30*/  IMAD.SHL.U32 R7, R0, 0x2, RZ ;  /* 0x0000000200077824 */ /* 0x000fe400078e00ff */
[----:B------:R-:W-:Y:S01]  /*25f40*/  LOP3.LUT R21, R21, R12, RZ, 0x3c, !PT ;  /* 0x0000000c15157212 */ /* 0x000fe200078e3cff */
[----:B------:R-:W-:Y:S02]  /*25f50*/  VIADD R12, R6, 0xb0f8a ;  /* 0x000b0f8a060c7836 */ /* 0x000fe40000000000 */
[----:B------:R-:W-:-:S02]  /*25f60*/  LOP3.LUT R0, R0, R7, R3, 0x96, !PT ;  /* 0x0000000700007212 */ /* 0x000fc400078e9603 */
[----:B------:R-:W-:Y:S02]  /*25f70*/  IMAD.SHL.U32 R3, R21, 0x2, RZ ;  /* 0x0000000215037824 */ /* 0x000fe400078e00ff */
[----:B0-----:R-:W-:Y:S01]  /*25f80*/  LOP3.LUT R8, R0, R15, RZ, 0x3c, !PT ;  /* 0x0000000f00087212 */ /* 0x001fe200078e3cff */
[----:B------:R2:W-:Y:S03]  /*25f90*/  STG.E.64 desc[UR36][R4.64], R12 ;  /* 0x0000000c04007986 */ /* 0x0005e6000c101b24 */
[----:B------:R-:W-:Y:S01]  /*25fa0*/  IADD3 R0, PT, PT, R6, 0x587c5, R8 ;  /* 0x000587c506007810 */ /* 0x000fe20007ffe008 */
[----:B-1----:R-:W-:-:S03]  /*25fb0*/  IMAD.SHL.U32 R10, R8, 0x10, RZ ;  /* 0x00000010080a7824 */ /* 0x002fc600078e00ff */
[----:B------:R-:W-:Y:S02]  /*25fc0*/  I2FP.F32.U32 R0, R0 ;  /* 0x0000000000007245 */ /* 0x000fe40000201000 */
[----:B------:R-:W-:-:S03]  /*25fd0*/  LOP3.LUT R3, R21, R3, R10, 0x96, !PT ;  /* 0x0000000315037212 */ /* 0x000fc600078e960a */
[----:B------:R-:W-:Y:S01]  /*25fe0*/  FFMA R0, R0, R22, 1.1641532182693481445e-10 ;  /* 0x2f00000000007423 */ /* 0x000fe20000000016 */
[----:B------:R-:W-:-:S03]  /*25ff0*/  LOP3.LUT R9, R3, R8, RZ, 0x3c, !PT ;  /* 0x0000000803097212 */ /* 0x000fc600078e3cff */
[----:B------:R-:W-:Y:S02]  /*26000*/  FMUL R0, R0, 100 ;  /* 0x42c8000000007820 */ /* 0x000fe40000400000 */
[----:B------:R-:W-:Y:S01]  /*26010*/  IMAD.IADD R3, R9, 0x1, R12 ;  /* 0x0000000109037824 */ /* 0x000fe200078e020c */
[----:B------:R2:W-:Y:S03]  /*26020*/  STG.E.64 desc[UR36][R4.64+0x10], R8 ;  /* 0x0000100804007986 */ /* 0x0005e6000c101b24 */
        /* <DEDUP_REMOVED lines=9> */
[----:B0-----:R-:W-:-:S05]  /*260c0*/  IMAD.HI R10, R7, 0x2aaaaaab, RZ ;  /* 0x2aaaaaab070a7827 */ /* 0x001fca00078e02ff */
[----:B---3--:R-:W-:-:S04]  /*260d0*/  SHF.R.U32.HI R11, RZ, 0x1f, R10 ;  /* 0x0000001fff0b7819 */ /* 0x008fc8000001160a */
[----:B------:R-:W-:-:S05]  /*260e0*/  LEA.HI R10, R10, R11, RZ, 0x1d ;  /* 0x0000000b0a0a7211 */ /* 0x000fca00078fe8ff */
[----:B------:R-:W-:-:S05]  /*260f0*/  IMAD R10, R10, -0x30, R7 ;  /* 0xffffffd00a0a7824 */ /* 0x000fca00078e0207 */
[CC--:B------:R-:W-:Y:S02]  /*26100*/  VIMNMX R0, PT, PT, R3.reuse, R10.reuse, !PT ;  /* 0x0000000a03007248 */ /* 0x0c0fe40007fe0100 */
[----:B------:R-:W-:-:S04]  /*26110*/  VIMNMX R3, PT, PT, R3, R10, PT ;  /* 0x0000000a03037248 */ /* 0x000fc80003fe0100 */
[----:B------:R-:W-:-:S13]  /*26120*/  ISETP.GE.AND P0, PT, R3, R0, PT ;  /* 0x000000000300720c */ /* 0x000fda0003f06270 */
[----:B--2---:R-:W-:Y:S05]  /*26130*/  @!P0 BRA `(.L_x_136) ;  /* 0x0000000000b08947 */ /* 0x004fea0003800000 */
[----:B------:R-:W-:Y:S01]  /*26140*/  BSSY.RECONVERGENT B1, `(.L_x_137) ;  /* 0x0000028000017945 */ /* 0x000fe20003800200 */
[----:B------:R-:W-:-:S07]  /*26150*/  IMAD.MOV.U32 R21, RZ, RZ, R15 ;  /* 0x000000ffff157224 */ /* 0x000fce00078e000f */
.L_x_138:
        /* <DEDUP_REMOVED lines=32> */
[----:B------:R-:W-:-:S04]  /*26360*/  SHF.R.U32.HI R14, RZ, 0x1f, R11 ;  /* 0x0000001fff0e7819 */ /* 0x000fc8000001160b */
[----:B------:R-:W-:Y:S01]  /*26370*/  LEA.HI R11, R11, R14, RZ, 0x1d ;  /* 0x0000000e0b0b7211 */ /* 0x000fe200078fe8ff */
[----:B------:R-:W-:-:S04]  /*26380*/  IMAD.MOV.U32 R14, RZ, RZ, R20 ;  /* 0x000000ffff0e7224 */ /* 0x000fc800078e0014 */
[----:B------:R-:W-:-:S05]  /*26390*/  IMAD R0, R11, -0x30, R10 ;  /* 0xffffffd00b007824 */ /* 0x000fca00078e020a */
[----:B------:R-:W-:-:S13]  /*263a0*/  ISETP.GE.AND P0, PT, R3, R0, PT ;  /* 0x000000000300720c */ /* 0x000fda0003f06270 */
[----:B------:R-:W-:Y:S05]  /*263b0*/  @P0 BRA `(.L_x_138) ;  /* 0xfffffffc00680947 */ /* 0x000fea000383ffff */
[----:B------:R-:W-:Y:S05]  /*263c0*/  BSYNC.RECONVERGENT B1 ;  /* 0x0000000000017941 */ /* 0x000fea0003800200 */
.L_x_137:
[----:B------:R0:W-:Y:S04]  /*263d0*/  STG.E.64 desc[UR36][R4.64+0x8], R20 ;  /* 0x0000081404007986 */ /* 0x0001e8000c101b24 */
[----:B------:R0:W-:Y:S04]  /*263e0*/  STG.E.64 desc[UR36][R4.64+0x10], R8 ;  /* 0x0000100804007986 */ /* 0x0001e8000c101b24 */
[----:B------:R0:W-:Y:S02]  /*263f0*/  STG.E.64 desc[UR36][R4.64], R12 ;  /* 0x0000000c04007986 */ /* 0x0001e4000c101b24 */
.L_x_136:
[----:B------:R-:W-:Y:S05]  /*26400*/  BSYNC.RECONVERGENT B0 ;  /* 0x0000000000007941 */ /* 0x000fea0003800200 */
.L_x_135:
[----:B0-----:R-:W2:Y:S04]  /*26410*/  LD.E R4, desc[UR36][R16.64] ;  /* 0x0000002410047980 */ /* 0x001ea8000c101900 */
[----:B------:R-:W2:Y:S04]  /*26420*/  LD.E R5, desc[UR36][R16.64+0x4] ;  /* 0x0000042410057980 */ /* 0x000ea8000c101900 */
[----:B------:R-:W2:Y:S04]  /*26430*/  LD.E R6, desc[UR36][R16.64+0x8] ;  /* 0x0000082410067980 */ /* 0x000ea8000c101900 */
[----:B------:R-:W2:Y:S04]  /*26440*/  LD.E R7, desc[UR36][R16.64+0xc] ;  /* 0x00000c2410077980 */ /* 0x000ea8000c101900 */
[----:B--2---:R0:W-:Y:S04]  /*26450*/  STL.128 [R1+0x490], R4 ;  /* 0x0004900401007387 */ /* 0x0041e80000100c00 */
[----:B------:R-:W2:Y:S04]  /*26460*/  LD.E R8, desc[UR36][R16.64+0x10] ;  /* 0x0000102410087980 */ /* 0x000ea8000c101900 */
        /* <DEDUP_REMOVED lines=52> */
[----:B------:R-:W2:Y:S01]  /*267b0*/  LD.E R71, desc[UR36][R16.64+0xbc] ;  /* 0x0000bc2410477980 */ /* 0x000ea2000c101900 */
[----:B------:R-:W-:Y:S01]  /*267c0*/  ISETP.GT.AND P0, PT, R3, R0, PT ;  /* 0x000000000300720c */ /* 0x000fe20003f04270 */
[----:B------:R-:W-:Y:S02]  /*267d0*/  BSSY.RECONVERGENT B0, `(.L_x_139) ;  /* 0x0000041000007945 */ /* 0x000fe40003800200 */
[----:B--2---:R0:W-:Y:S04]  /*267e0*/  STL.128 [R1+0x540], R68 ;  /* 0x0005404401007387 */ /* 0x0041e80000100c00 */
[----:B------:R0:W-:Y:S04]  /*267f0*/  ST.E desc[UR36][R18.64+0x4], R5 ;  /* 0x0000040512007985 */ /* 0x0001e8000c101924 */
        /* <DEDUP_REMOVED lines=46> */
[----:B------:R0:W-:Y:S01]  /*26ae0*/  ST.E desc[UR36][R18.64], R4 ;  /* 0x0000000412007985 */ /* 0x0001e2000c101924 */
[----:B------:R-:W-:Y:S05]  /*26af0*/  @P0 BRA `(.L_x_140) ;  /* 0x0000000000380947 */ /* 0x000fea0003800000 */
[----:B------:R-:W-:Y:S01]  /*26b00*/  BSSY.RECONVERGENT B1, `(.L_x_141) ;  /* 0x000000c000017945 */ /* 0x000fe20003800200 */
[----:B0-----:R-:W-:Y:S02]  /*26b10*/  IMAD.MOV.U32 R6, RZ, RZ, R0 ;  /* 0x000000ffff067224 */ /* 0x001fe400078e0000 */
[----:B------:R-:W-:-:S07]  /*26b20*/  IMAD.MOV.U32 R7, RZ, RZ, R3 ;  /* 0x000000ffff077224 */ /* 0x000fce00078e0003 */
.L_x_142:
[----:B------:R-:W-:-:S05]  /*26b30*/  IMAD R8, R6, 0x4, R64 ;  /* 0x0000000406087824 */ /* 0x000fca00078e0240 */
[----:B0-----:R-:W2:Y:S01]  /*26b40*/  LDL R9, [R8] ;  /* 0x0000000008097983 */ /* 0x001ea20000100800 */
        /* <DEDUP_REMOVED lines=8> */
.L_x_141:
[----:B0-----:R1:W5:Y:S02]  /*26bd0*/  LD.E R4, desc[UR36][R18.64] ;  /* 0x0000002412047980 */ /* 0x001364000c101900 */
.L_x_140:
[----:B------:R-:W-:Y:S05]  /*26be0*/  BSYNC.RECONVERGENT B0 ;  /* 0x0000000000007941 */ /* 0x000fea0003800200 */
.L_x_139:
[----:B-----5:R-:W-:Y:S04]  /*26bf0*/  ST.E desc[UR36][R16.64], R4 ;  /* 0x0000000410007985 */ /* 0x020fe8000c101924 */
[----:B0-----:R-:W2:Y:S04]  /*26c00*/  LD.E R5, desc[UR36][R18.64+0x4] ;  /* 0x0000042412057980 */ /* 0x001ea8000c101900 */
[----:B--2---:R-:W-:Y:S04]  /*26c10*/  ST.E desc[UR36][R16.64+0x4], R5 ;  /* 0x0000040510007985 */ /* 0x004fe8000c101924 */
[----:B------:R-:W2:Y:S04]  /*26c20*/  LD.E R8, desc[UR36][R18.64+0x8] ;  /* 0x0000082412087980 */ /* 0x000ea8000c101900 */
[----:B--2---:R-:W-:Y:S04]  /*26c30*/  ST.E desc[UR36][R16.64+0x8], R8 ;  /* 0x0000080810007985 */ /* 0x004fe8000c101924 */
[----:B------:R-:W2:Y:S04]  /*26c40*/  LD.E R9, desc[UR36][R18.64+0xc] ;  /* 0x00000c2412097980 */ /* 0x000ea8000c101900 */
[----:B--2---:R-:W-:Y:S04]  /*26c50*/  ST.E desc[UR36][R16.64+0xc], R9 ;  /* 0x00000c0910007985 */ /* 0x004fe8000c101924 */
[----:B------:R-:W2:Y:S04]  /*26c60*/  LD.E R3, desc[UR36][R18.64+0x10] ;  /* 0x0000102412037980 */ /* 0x000ea8000c101900 */
[----:B--2---:R0:W-:Y:S04]  /*26c70*/  ST.E desc[UR36][R16.64+0x10], R3 ;  /* 0x0000100310007985 */ /* 0x0041e8000c101924 */
[----:B------:R-:W2:Y:S04]  /*26c80*/  LD.E R7, desc[UR36][R18.64+0x14] ;  /* 0x0000142412077980 */ /* 0x000ea8000c101900 */
[----:B------:R-:W3:Y:S04]  /*26c90*/  LD.E R10, desc[UR36][R16.64+0x10] ;  /* 0x00001024100a7980 */ /* 0x000ee8000c101900 */
[----:B--2---:R2:W-:Y:S04]  /*26ca0*/  ST.E desc[UR36][R16.64+0x14], R7 ;  /* 0x0000140710007985 */ /* 0x0045e8000c101924 */
[----:B------:R-:W4:Y:S04]  /*26cb0*/  LD.E R11, desc[UR36][R18.64+0x18] ;  /* 0x00001824120b7980 */ /* 0x000f28000c101900 */
[----:B------:R-:W3:Y:S04]  /*26cc0*/  LD.E R29, desc[UR36][R16.64+0x14] ;  /* 0x00001424101d7980 */ /* 0x000ee8000c101900 */
[----:B----4-:R4:W-:Y:S04]  /*26cd0*/  ST.E desc[UR36][R16.64+0x18], R11 ;  /* 0x0000180b10007985 */ /* 0x0109e8000c101924 */
        /* <DEDUP_REMOVED lines=9> */
[----:B0-----:R-:W4:Y:S04]  /*26d70*/  LD.E R3, desc[UR36][R18.64+0x28] ;  /* 0x0000282412037980 */ /* 0x001f28000c101900 */
[----:B------:R-:W3:Y:S04]  /*26d80*/  LD.E R43, desc[UR36][R16.64+0x24] ;  /* 0x00002424102b7980 */ /* 0x000ee8000c101900 */
[----:B----4-:R0:W-:Y:S04]  /*26d90*/  ST.E desc[UR36][R16.64+0x28], R3 ;  /* 0x0000280310007985 */ /* 0x0101e8000c101924 */
        /* <DEDUP_REMOVED lines=15> */
[----:B0-----:R-:W2:Y:S04]  /*26e90*/  LD.E R3, desc[UR36][R18.64+0x40] ;  /* 0x0000402412037980 */ /* 0x001ea8000c101900 */
[----:B------:R-:W3:Y:S04]  /*26ea0*/  LD.E R85, desc[UR36][R16.64+0x3c] ;  /* 0x00003c2410557980 */ /* 0x000ee8000c101900 */
        /* <DEDUP_REMOVED lines=63> */
[----:B----4-:R-:W-:Y:S04]  /*272a0*/  ST.E desc[UR36][R16.64+0x94], R13 ;  /* 0x0000940d10007985 */ /* 0x010fe8000c101924 */
[----:B------:R-:W4:Y:S04]  /*272b0*/  LD.E R15, desc[UR36][R18.64+0x98] ;  /* 0x00009824120f7980 */ /* 0x000f28000c101900 */
[----:B------:R-:W3:Y:S04]  /*272c0*/  LD.E R45, desc[UR36][R16.64+0x94] ;  /* 0x00009424102d7980 */ /* 0x000ee8000c101900 */
[----:B----4-:R-:W-:Y:S04]  /*272d0*/  ST.E desc[UR36][R16.64+0x98], R15 ;  /* 0x0000980f10007985 */ /* 0x010fe8000c101924 */
[----:B------:R-:W4:Y:S04]  /*272e0*/  LD.E R21, desc[UR36][R18.64+0x9c] ;  /* 0x00009c2412157980 */ /* 0x000f28000c101900 */
[----:B------:R-:W3:Y:S04]  /*272f0*/  LD.E R42, desc[UR36][R16.64+0x98] ;  /* 0x00009824102a7980 */ /* 0x000ee8000c101900 */
[----:B----4-:R-:W-:Y:S04]  /*27300*/  ST.E desc[UR36][R16.64+0x9c], R21 ;  /* 0x00009c1510007985 */ /* 0x010fe8000c101924 */
[----:B0-----:R-:W4:Y:S04]  /*27310*/  LD.E R3, desc[UR36][R18.64+0xa0] ;  /* 0x0000a02412037980 */ /* 0x001f28000c101900 */
[----:B------:R-:W3:Y:S04]  /*27320*/  LD.E R44, desc[UR36][R16.64+0x9c] ;  /* 0x00009c24102c7980 */ /* 0x000ee8000c101900 */
[----:B----4-:R-:W-:Y:S04]  /*27330*/  ST.E desc[UR36][R16.64+0xa0], R3 ;  /* 0x0000a00310007985 */ /* 0x010fe8000c101924 */
[----:B------:R-:W4:Y:S04]  /*27340*/  LD.E R7, desc[UR36][R18.64+0xa4] ;  /* 0x0000a42412077980 */ /* 0x000f28000c101900 */
[----:B------:R-:W3:Y:S04]  /*27350*/  LD.E R37, desc[UR36][R16.64+0xa0] ;  /* 0x0000a02410257980 */ /* 0x000ee8000c101900 */
[----:B----4-:R0:W-:Y:S04]  /*27360*/  ST.E desc[UR36][R16.64+0xa4], R7 ;  /* 0x0000a40710007985 */ /* 0x0101e8000c101924 */
[----:B--2---:R-:W2:Y:S04]  /*27370*/  LD.E R11, desc[UR36][R18.64+0xa8] ;  /* 0x0000a824120b7980 */ /* 0x004ea8000c101900 */
[----:B------:R-:W4:Y:S01]  /*27380*/  LD.E R0, desc[UR36][R16.64+0xa4] ;  /* 0x0000a42410007980 */ /* 0x000f22000c101900 */
[----:B0-----:R-:W0:Y:S03]  /*27390*/  LDC.64 R6, c[0x0][0x388] ;  /* 0x0000e200ff067b82 */ /* 0x001e260000000a00 */
[----:B--2---:R-:W-:Y:S04]  /*273a0*/  ST.E desc[UR36][R16.64+0xa8], R11 ;  /* 0x0000a80b10007985 */ /* 0x004fe8000c101924 */
[----:B------:R-:W2:Y:S04]  /*273b0*/  LD.E R13, desc[UR36][R18.64+0xac] ;  /* 0x0000ac24120d7980 */ /* 0x000ea8000c101900 */
[----:B--2---:R-:W-:Y:S04]  /*273c0*/  ST.E desc[UR36][R16.64+0xac], R13 ;  /* 0x0000ac0d10007985 */ /* 0x004fe8000c101924 */
[----:B------:R-:W2:Y:S04]  /*273d0*/  LD.E R25, desc[UR36][R18.64+0xb0] ;  /* 0x0000b02412197980 */ /* 0x000ea8000c101900 */
[----:B------:R-:W4:Y:S04]  /*273e0*/  LD.E R20, desc[UR36][R16.64+0xac] ;  /* 0x0000ac2410147980 */ /* 0x000f28000c101900 */
[----:B--2---:R-:W-:Y:S04]  /*273f0*/  ST.E desc[UR36][R16.64+0xb0], R25 ;  /* 0x0000b01910007985 */ /* 0x004fe8000c101924 */
[----:B------:R-:W2:Y:S04]  /*27400*/  LD.E R21, desc[UR36][R18.64+0xb4] ;  /* 0x0000b42412157980 */ /* 0x000ea8000c101900 */
[----:B--2---:R2:W-:Y:S04]  /*27410*/  ST.E desc[UR36][R16.64+0xb4], R21 ;  /* 0x0000b41510007985 */ /* 0x0045e8000c101924 */
[----:B------:R-:W3:Y:S04]  /*27420*/  LD.E R3, desc[UR36][R18.64+0xb8] ;  /* 0x0000b82412037980 */ /* 0x000ee8000c101900 */
[----:B------:R-:W4:Y:S04]  /*27430*/  LD.E R14, desc[UR36][R16.64+0xb4] ;  /* 0x0000b424100e7980 */ /* 0x000f28000c101900 */
[----:B--2---:R-:W2:Y:S04]  /*27440*/  LD.E R21, desc[UR36][R16.64+0xa8] ;  /* 0x0000a82410157980 */ /* 0x004ea8000c101900 */
[----:B---3--:R3:W-:Y:S04]  /*27450*/  ST.E desc[UR36][R16.64+0xb8], R3 ;  /* 0x0000b80310007985 */ /* 0x0087e8000c101924 */
[----:B------:R-:W4:Y:S04]  /*27460*/  LD.E R15, desc[UR36][R18.64+0xbc] ;  /* 0x0000bc24120f7980 */ /* 0x000f28000c101900 */
[----:B------:R-:W2:Y:S04]  /*27470*/  LD.E R22, desc[UR36][R16.64+0xb8] ;  /* 0x0000b82410167980 */ /* 0x000ea8000c101900 */
[----:B---3--:R-:W3:Y:S01]  /*27480*/  LD.E R3, desc[UR36][R16.64+0xb0] ;  /* 0x0000b02410037980 */ /* 0x008ee2000c101900 */
[----:B------:R-:W-:-:S02]  /*27490*/  IMAD R27, R4, 0x30, R5 ;  /* 0x00000030041b7824 */ /* 0x000fc400078e0205 */
[----:B------:R-:W-:Y:S02]  /*274a0*/  IMAD R25, R5, 0x30, R8 ;  /* 0x0000003005197824 */ /* 0x000fe400078e0208 */
[----:B------:R-:W-:Y:S02]  /*274b0*/  IMAD R5, R8, 0x30, R9 ;  /* 0x0000003008057824 */ /* 0x000fe400078e0209 */
[----:B0-----:R-:W-:-:S04]  /*274c0*/  IMAD.WIDE R26, R27, 0x4, R6 ;  /* 0x000000041b1a7825 */ /* 0x001fc800078e0206 */
[----:B------:R-:W-:Y:S02]  /*274d0*/  IMAD R11, R9, 0x30, R10 ;  /* 0x00000030090b7824 */ /* 0x000fe400078e020a */
[----:B------:R-:W-:-:S04]  /*274e0*/  IMAD.WIDE R24, R25, 0x4, R6 ;  /* 0x0000000419187825 */ /* 0x000fc800078e0206 */
[----:B------:R-:W-:-:S04]  /*274f0*/  IMAD.WIDE R8, R5, 0x4, R6 ;  /* 0x0000000405087825 */ /* 0x000fc800078e0206 */
[----:B------:R-:W-:Y:S02]  /*27500*/  IMAD R13, R10, 0x30, R29 ;  /* 0x000000300a0d7824 */ /* 0x000fe400078e021d */
[----:B------:R-:W-:Y:S02]  /*27510*/  IMAD R29, R29, 0x30, R12 ;  /* 0x000000301d1d7824 */ /* 0x000fe400078e020c */
[----:B------:R-:W-:Y:S02]  /*27520*/  IMAD R39, R12, 0x30, R41 ;  /* 0x000000300c277824 */ /* 0x000fe400078e0229 */
[----:B------:R-:W-:Y:S02]  /*27530*/  IMAD R47, R41, 0x30, R28 ;  /* 0x00000030292f7824 */ /* 0x000fe400078e021c */
[----:B------:R-:W-:-:S04]  /*27540*/  IMAD.WIDE R38, R39, 0x4, R6 ;  /* 0x0000000427267825 */ /* 0x000fc800078e0206 */
[----:B------:R-:W-:Y:S02]  /*27550*/  IMAD R49, R28, 0x30, R43 ;  /* 0x000000301c317824 */ /* 0x000fe400078e022b */
[----:B------:R-:W-:-:S04]  /*27560*/  IMAD.WIDE R46, R47, 0x4, R6 ;  /* 0x000000042f2e7825 */ /* 0x000fc800078e0206 */
[----:B------:R-:W-:Y:S02]  /*27570*/  IMAD R43, R43, 0x30, R36 ;  /* 0x000000302b2b7824 */ /* 0x000fe400078e0224 */
[----:B------:R-:W-:-:S04]  /*27580*/  IMAD.WIDE R48, R49, 0x4, R6 ;  /* 0x0000000431307825 */ /* 0x000fc800078e0206 */
[----:B----4-:R-:W-:Y:S01]  /*27590*/  IMAD R35, R15, 0x30, R4 ;  /* 0x000000300f237824 */ /* 0x010fe200078e0204 */
[----:B------:R0:W-:Y:S01]  /*275a0*/  ST.E desc[UR36][R16.64+0xbc], R15 ;  /* 0x0000bc0f10007985 */ /* 0x0001e2000c101924 */
[----:B------:R-:W-:-:S03]  /*275b0*/  IMAD.WIDE R4, R11, 0x4, R6 ;  /* 0x000000040b047825 */ /* 0x000fc600078e0206 */
[----:B------:R-:W4:Y:S01]  /*275c0*/  LDG.E R26, desc[UR36][R26.64] ;  /* 0x000000241a1a7981 */ /* 0x000f22000c1e1900 */
[----:B------:R-:W-:-:S03]  /*275d0*/  IMAD.WIDE R10, R13, 0x4, R6 ;  /* 0x000000040d0a7825 */ /* 0x000fc600078e0206 */
[----:B------:R-:W4:Y:S01]  /*275e0*/  LDG.E R34, desc[UR36][R24.64] ;  /* 0x0000002418227981 */ /* 0x000f22000c1e1900 */
[----:B------:R-:W-:-:S03]  /*275f0*/  IMAD.WIDE R12, R29, 0x4, R6 ;  /* 0x000000041d0c7825 */ /* 0x000fc600078e0206 */
[----:B------:R1:W4:Y:S04]  /*27600*/  LDG.E R33, desc[UR36][R8.64] ;  /* 0x0000002408217981 */ /* 0x000328000c1e1900 */
[----:B------:R2:W4:Y:S04]  /*27610*/  LDG.E R32, desc[UR36][R4.64] ;  /* 0x0000002404207981 */ /* 0x000528000c1e1900 */
[----:B------:R-:W4:Y:S01]  /*27620*/  LDG.E R31, desc[UR36][R10.64] ;  /* 0x000000240a1f7981 */ /* 0x000f22000c1e1900 */
[----:B-1----:R-:W-:-:S03]  /*27630*/  IMAD R9, R36, 0x30, R81 ;  /* 0x0000003024097824 */ /* 0x002fc600078e0251 */
[----:B------:R-:W4:Y:S01]  /*27640*/  LDG.E R30, desc[UR36][R12.64] ;  /* 0x000000240c1e7981 */ /* 0x000f22000c1e1900 */
[----:B------:R-:W-:-:S03]  /*27650*/  IMAD R25, R81, 0x30, R40 ;  /* 0x0000003051197824 */ /* 0x000fc600078e0228 */
[----:B------:R1:W4:Y:S01]  /*27660*/  LDG.E R29, desc[UR36][R38.64] ;  /* 0x00000024261d7981 */ /* 0x000322000c1e1900 */
[----:B--2---:R-:W-:-:S03]  /*27670*/  IMAD.WIDE R4, R43, 0x4, R6 ;  /* 0x000000042b047825 */ /* 0x004fc600078e0206 */
[----:B------:R2:W4:Y:S01]  /*27680*/  LDG.E R28, desc[UR36][R46.64] ;  /* 0x000000242e1c7981 */ /* 0x000522000c1e1900 */
[----:B------:R-:W-:-:S03]  /*27690*/  IMAD.WIDE R8, R9, 0x4, R6 ;  /* 0x0000000409087825 */ /* 0x000fc600078e0206 */
[----:B------:R-:W4:Y:S01]  /*276a0*/  LDG.E R27, desc[UR36][R48.64] ;  /* 0x00000024301b7981 */ /* 0x000f22000c1e1900 */
[----:B-1----:R-:W-:Y:S02]  /*276b0*/  IMAD R39, R40, 0x30, R83 ;  /* 0x0000003028277824 */ /* 0x002fe400078e0253 */
[----:B------:R-:W-:Y:S01]  /*276c0*/  IMAD.WIDE R24, R25, 0x4, R6 ;  /* 0x0000000419187825 */ /* 0x000fe200078e0206 */
[----:B------:R1:W4:Y:S03]  /*276d0*/  LDG.E R36, desc[UR36][R4.64] ;  /* 0x0000002404247981 */ /* 0x000326000c1e1900 */
[----:B------:R-:W-:Y:S01]  /*276e0*/  IMAD R11, R83, 0x30, R82 ;  /* 0x00000030530b7824 */ /* 0x000fe200078e0252 */
[----:B------:R-:W4:Y:S01]  /*276f0*/  LDG.E R41, desc[UR36][R8.64] ;  /* 0x0000002408297981 */ /* 0x000f22000c1e1900 */
[----:B------:R-:W-:Y:S02]  /*27700*/  IMAD R13, R82, 0x30, R85 ;  /* 0x00000030520d7824 */ /* 0x000fe400078e0255 */
[----:B------:R-:W-:Y:S01]  /*27710*/  IMAD.WIDE R38, R39, 0x4, R6 ;  /* 0x0000000427267825 */ /* 0x000fe200078e0206 */
[----:B------:R3:W4:Y:S03]  /*27720*/  LDG.E R40, desc[UR36][R24.64] ;  /* 0x0000002418287981 */ /* 0x000726000c1e1900 */
[----:B--2---:R-:W-:Y:S01]  /*27730*/  IMAD R47, R80, 0x30, R53 ;  /* 0x00000030502f7824 */ /* 0x004fe200078e0235 */
[----:B------:R-:W2:Y:S01]  /*27740*/  LDG.E R43, desc[UR36][R38.64] ;  /* 0x00000024262b7981 */ /* 0x000ea2000c1e1900 */
[----:B------:R-:W-:-:S02]  /*27750*/  IMAD R85, R85, 0x30, R80 ;  /* 0x0000003055557824 */ /* 0x000fc400078e0250 */
[----:B------:R-:W-:-:S04]  /*27760*/  IMAD.WIDE R10, R11, 0x4, R6 ;  /* 0x000000040b0a7825 */ /* 0x000fc800078e0206 */
[----:B------:R-:W-:Y:S01]  /*27770*/  IMAD.WIDE R12, R13, 0x4, R6 ;  /* 0x000000040d0c7825 */ /* 0x000fe200078e0206 */
[----:B------:R0:W2:Y:S03]  /*27780*/  LDG.E R46, desc[UR36][R10.64] ;  /* 0x000000240a2e7981 */ /* 0x0000a6000c1e1900 */
[----:B------:R-:W-:Y:S02]  /*27790*/  IMAD R53, R53, 0x30, R78 ;  /* 0x0000003035357824 */ /* 0x000fe400078e024e */
[----:B-1----:R-:W-:-:S04]  /*277a0*/  IMAD.WIDE R4, R85, 0x4, R6 ;  /* 0x0000000455047825 */ /* 0x002fc800078e0206 */
[----:B---3--:R-:W-:Y:S01]  /*277b0*/  IMAD.WIDE R24, R47, 0x4, R6 ;  /* 0x000000042f187825 */ /* 0x008fe200078e0206 */
[----:B------:R-:W3:Y:S03]  /*277c0*/  LDG.E R48, desc[UR36][R4.64] ;  /* 0x0000002404307981 */ /* 0x000ee6000c1e1900 */
[----:B------:R-:W-:Y:S01]  /*277d0*/  IMAD R9, R78, 0x30, R52 ;  /* 0x000000304e097824 */ /* 0x000fe200078e0234 */
[----:B------:R1:W3:Y:S01]  /*277e0*/  LDG.E R47, desc[UR36][R12.64] ;  /* 0x000000240c2f7981 */ /* 0x0002e2000c1e1900 */
[----:B------:R-:W-:Y:S02]  /*277f0*/  IMAD R81, R52, 0x30, R73 ;  /* 0x0000003034517824 */ /* 0x000fe400078e0249 */
[----:B------:R-:W-:Y:S01]  /*27800*/  IMAD.WIDE R52, R53, 0x4, R6 ;  /* 0x0000000435347825 */ /* 0x000fe200078e0206 */
[----:B------:R1:W3:Y:S03]  /*27810*/  LDG.E R49, desc[UR36][R24.64] ;  /* 0x0000002418317981 */ /* 0x0002e6000c1e1900 */
[----:B------:R-:W-:-:S02]  /*27820*/  IMAD R73, R73, 0x30, R72 ;  /* 0x0000003049497824 */ /* 0x000fc400078e0248 */
[--C-:B------:R-:W-:Y:S01]  /*27830*/  IMAD.WIDE R8, R9, 0x4, R6.reuse ;  /* 0x0000000409087825 */ /* 0x100fe200078e0206 */
[----:B------:R1:W3:Y:S03]  /*27840*/  LDG.E R52, desc[UR36][R52.64] ;  /* 0x0000002434347981 */ /* 0x0002e6000c1e1900 */
[----:B0-----:R-:W-:-:S04]  /*27850*/  IMAD.WIDE R10, R81, 0x4, R6 ;  /* 0x00000004510a7825 */ /* 0x001fc800078e0206 */
[----:B------:R-:W-:Y:S02]  /*27860*/  IMAD R39, R72, 0x30, R75 ;  /* 0x0000003048277824 */ /* 0x000fe400078e024b */
[----:B-1----:R-:W-:Y:S01]  /*27870*/  IMAD.WIDE R12, R73, 0x4, R6 ;  /* 0x00000004490c7825 */ /* 0x002fe200078e0206 */
[----:B------:R-:W3:Y:S03]  /*27880*/  LDG.E R72, desc[UR36][R10.64] ;  /* 0x000000240a487981 */ /* 0x000ee6000c1e1900 */
[----:B------:R-:W-:Y:S01]  /*27890*/  IMAD R25, R75, 0x30, R74 ;  /* 0x000000304b197824 */ /* 0x000fe200078e024a */
[----:B------:R0:W3:Y:S01]  /*278a0*/  LDG.E R73, desc[UR36][R8.64] ;  /* 0x0000002408497981 */ /* 0x0000e2000c1e1900 */
[----:B------:R-:W-:Y:S02]  /*278b0*/  IMAD R5, R74, 0x30, R79 ;  /* 0x000000304a057824 */ /* 0x000fe400078e024f */
[--C-:B------:R-:W-:Y:S01]  /*278c0*/  IMAD.WIDE R38, R39, 0x4, R6.reuse ;  /* 0x0000000427267825 */ /* 0x100fe200078e0206 */
[----:B------:R-:W3:Y:S03]  /*278d0*/  LDG.E R75, desc[UR36][R12.64] ;  /* 0x000000240c4b7981 */ /* 0x000ee6000c1e1900 */
[----:B------:R-:W-:Y:S01]  /*278e0*/  IMAD.WIDE R24, R25, 0x4, R6 ;  /* 0x0000000419187825 */ /* 0x000fe200078e0206 */
[----:B------:R1:W3:Y:S03]  /*278f0*/  LDG.E R74, desc[UR36][R38.64] ;  /* 0x00000024264a7981 */ /* 0x0002e6000c1e1900 */
[----:B------:R-:W-:-:S02]  /*27900*/  IMAD R79, R79, 0x30, R76 ;  /* 0x000000304f4f7824 */ /* 0x000fc400078e024c */
[----:B------:R-:W-:Y:S02]  /*27910*/  IMAD R53, R76, 0x30, R77 ;  /* 0x000000304c357824 */ /* 0x000fe400078e024d */
[----:B------:R-:W-:-:S04]  /*27920*/  IMAD.WIDE R4, R5, 0x4, R6 ;  /* 0x0000000405047825 */ /* 0x000fc800078e0206 */
[----:B------:R-:W-:Y:S02]  /*27930*/  IMAD R81, R77, 0x30, R70 ;  /* 0x000000304d517824 */ /* 0x000fe400078e0246 */
[----:B0-----:R-:W-:Y:S01]  /*27940*/  IMAD.WIDE R8, R79, 0x4, R6 ;  /* 0x000000044f087825 */ /* 0x001fe200078e0206 */
[----:B------:R0:W3:Y:S03]  /*27950*/  LDG.E R77, desc[UR36][R24.64] ;  /* 0x00000024184d7981 */ /* 0x0000e6000c1e1900 */
[----:B-1----:R-:W-:Y:S01]  /*27960*/  IMAD R39, R70, 0x30, R71 ;  /* 0x0000003046277824 */ /* 0x002fe200078e0247 */
[----:B------:R-:W3:Y:S01]  /*27970*/  LDG.E R76, desc[UR36][R8.64] ;  /* 0x00000024084c7981 */ /* 0x000ee2000c1e1900 */
[----:B------:R-:W-:-:S03]  /*27980*/  IMAD.WIDE R10, R53, 0x4, R6 ;  /* 0x00000004350a7825 */ /* 0x000fc600078e0206 */
[----:B------:R1:W3:Y:S01]  /*27990*/  LDG.E R53, desc[UR36][R4.64] ;  /* 0x0000002404357981 */ /* 0x0002e2000c1e1900 */
[----:B------:R-:W-:-:S03]  /*279a0*/  IMAD.WIDE R12, R81, 0x4, R6 ;  /* 0x00000004510c7825 */ /* 0x000fc600078e0206 */
[----:B------:R-:W3:Y:S01]  /*279b0*/  LDG.E R70, desc[UR36][R10.64] ;  /* 0x000000240a467981 */ /* 0x000ee2000c1e1900 */
[----:B------:R-:W-:Y:S02]  /*279c0*/  IMAD R71, R71, 0x30, R68 ;  /* 0x0000003047477824 */ /* 0x000fe400078e0244 */
[----:B------:R-:W-:Y:S01]  /*279d0*/  IMAD R81, R68, 0x30, R69 ;  /* 0x0000003044517824 */ /* 0x000fe200078e0245 */
[----:B------:R1:W3:Y:S01]  /*279e0*/  LDG.E R79, desc[UR36][R12.64] ;  /* 0x000000240c4f7981 */ /* 0x0002e2000c1e1900 */
[----:B------:R-:W-:-:S04]  /*279f0*/  IMAD.WIDE R38, R39, 0x4, R6 ;  /* 0x0000000427267825 */ /* 0x000fc800078e0206 */
[----:B------:R-:W-:Y:S02]  /*27a00*/  IMAD R69, R69, 0x30, R67 ;  /* 0x0000003045457824 */ /* 0x000fe400078e0243 */
[----:B0-----:R-:W-:-:S04]  /*27a10*/  IMAD.WIDE R24, R71, 0x4, R6 ;  /* 0x0000000447187825 */ /* 0x001fc800078e0206 */
[----:B------:R-:W-:Y:S01]  /*27a20*/  IMAD R71, R67, 0x30, R54 ;  /* 0x0000003043477824 */ /* 0x000fe200078e0236 */
[----:B------:R0:W3:Y:S01]  /*27a30*/  LDG.E R68, desc[UR36][R24.64] ;  /* 0x0000002418447981 */ /* 0x0000e2000c1e1900 */
[----:B-1----:R-:W-:-:S03]  /*27a40*/  IMAD.WIDE R4, R81, 0x4, R6 ;  /* 0x0000000451047825 */ /* 0x002fc600078e0206 */
[----:B------:R1:W3:Y:S01]  /*27a50*/  LDG.E R67, desc[UR36][R38.64] ;  /* 0x0000002426437981 */ /* 0x0002e2000c1e1900 */
[----:B------:R-:W-:-:S03]  /*27a60*/  IMAD.WIDE R8, R69, 0x4, R6 ;  /* 0x0000000445087825 */ /* 0x000fc600078e0206 */
[----:B------:R-:W3:Y:S01]  /*27a70*/  LDG.E R69, desc[UR36][R4.64] ;  /* 0x0000002404457981 */ /* 0x000ee2000c1e1900 */
[----:B------:R-:W-:Y:S02]  /*27a80*/  IMAD R13, R54, 0x30, R55 ;  /* 0x00000030360d7824 */ /* 0x000fe400078e0237 */
[----:B------:R-:W-:Y:S01]  /*27a90*/  IMAD R55, R55, 0x30, R66 ;  /* 0x0000003037377824 */ /* 0x000fe200078e0242 */
[----:B------:R1:W3:Y:S01]  /*27aa0*/  LDG.E R78, desc[UR36][R8.64] ;  /* 0x00000024084e7981 */ /* 0x0002e2000c1e1900 */
[----:B------:R-:W-:-:S04]  /*27ab0*/  IMAD.WIDE R10, R71, 0x4, R6 ;  /* 0x00000004470a7825 */ /* 0x000fc800078e0206 */
[----:B------:R-:W-:Y:S01]  /*27ac0*/  IMAD R81, R66, 0x30, R51 ;  /* 0x0000003042517824 */ /* 0x000fe200078e0233 */
[----:B------:R1:W3:Y:S01]  /*27ad0*/  LDG.E R71, desc[UR36][R10.64] ;  /* 0x000000240a477981 */ /* 0x0002e2000c1e1900 */
[----:B------:R-:W-:-:S04]  /*27ae0*/  IMAD.WIDE R12, R13, 0x4, R6 ;  /* 0x000000040d0c7825 */ /* 0x000fc800078e0206 */
[----:B------:R-:W-:Y:S02]  /*27af0*/  IMAD R51, R51, 0x30, R50 ;  /* 0x0000003033337824 */ /* 0x000fe400078e0232 */
[----:B------:R-:W-:-:S04]  /*27b00*/  IMAD.WIDE R54, R55, 0x4, R6 ;  /* 0x0000000437367825 */ /* 0x000fc800078e0206 */
[----:B0-----:R-:W-:Y:S02]  /*27b10*/  IMAD R25, R50, 0x30, R45 ;  /* 0x0000003032197824 */ /* 0x001fe400078e022d */
[--C-:B-1----:R-:W-:Y:S01]  /*27b20*/  IMAD.WIDE R38, R81, 0x4, R6.reuse ;  /* 0x0000000451267825 */ /* 0x102fe200078e0206 */
[----:B------:R-:W3:Y:S03]  /*27b30*/  LDG.E R50, desc[UR36][R12.64] ;  /* 0x000000240c327981 */ /* 0x000ee6000c1e1900 */
[--C-:B------:R-:W-:Y:S01]  /*27b40*/  IMAD.WIDE R8, R25, 0x4, R6.reuse ;  /* 0x0000000419087825 */ /* 0x100fe200078e0206 */
[----:B------:R0:W3:Y:S03]  /*27b50*/  LDG.E R54, desc[UR36][R54.64] ;  /* 0x0000002436367981 */ /* 0x0000e6000c1e1900 */
[----:B------:R-:W-:-:S02]  /*27b60*/  IMAD.WIDE R4, R51, 0x4, R6 ;  /* 0x0000000433047825 */ /* 0x000fc400078e0206 */
[----:B------:R-:W3:Y:S02]  /*27b70*/  LDG.E R51, desc[UR36][R38.64] ;  /* 0x0000002426337981 */ /* 0x000ee4000c1e1900 */
[----:B------:R-:W-:Y:S02]  /*27b80*/  IMAD R25, R45, 0x30, R42 ;  /* 0x000000302d197824 */ /* 0x000fe400078e022a */
[----:B------:R-:W-:Y:S01]  /*27b90*/  IMAD R11, R42, 0x30, R44 ;  /* 0x000000302a0b7824 */ /* 0x000fe200078e022c */
[----:B------:R-:W3:Y:S01]  /*27ba0*/  LDG.E R66, desc[UR36][R4.64] ;  /* 0x0000002404427981 */ /* 0x000ee2000c1e1900 */
[----:B------:R-:W-:Y:S02]  /*27bb0*/  IMAD R81, R44, 0x30, R37 ;  /* 0x000000302c517824 */ /* 0x000fe400078e0225 */
[--C-:B------:R-:W-:Y:S01]  /*27bc0*/  IMAD.WIDE R24, R25, 0x4, R6.reuse ;  /* 0x0000000419187825 */ /* 0x100fe200078e0206 */
[----:B------:R1:W3:Y:S03]  /*27bd0*/  LDG.E R45, desc[UR36][R8.64] ;  /* 0x00000024082d7981 */ /* 0x0002e6000c1e1900 */
[----:B------:R-:W-:-:S04]  /*27be0*/  IMAD.WIDE R10, R11, 0x4, R6 ;  /* 0x000000040b0a7825 */ /* 0x000fc800078e0206 */
[----:B------:R-:W-:Y:S02]  /*27bf0*/  IMAD R83, R37, 0x30, R0 ;  /* 0x0000003025537824 */ /* 0x000fe400078e0200 */
[----:B0-----:R-:W-:Y:S01]  /*27c00*/  IMAD R55, R0, 0x30, R21 ;  /* 0x0000003000377824 */ /* 0x001fe200078e0215 */
[----:B------:R0:W3:Y:S01]  /*27c10*/  LDG.E R37, desc[UR36][R24.64] ;  /* 0x0000002418257981 */ /* 0x0000e2000c1e1900 */
[----:B-1----:R-:W-:Y:S02]  /*27c20*/  IMAD R9, R21, 0x30, R20 ;  /* 0x0000003015097824 */ /* 0x002fe400078e0214 */
[--C-:B------:R-:W-:Y:S01]  /*27c30*/  IMAD.WIDE R12, R81, 0x4, R6.reuse ;  /* 0x00000004510c7825 */ /* 0x100fe200078e0206 */
[----:B------:R1:W3:Y:S03]  /*27c40*/  LDG.E R0, desc[UR36][R10.64] ;  /* 0x000000240a007981 */ /* 0x0002e6000c1e1900 */
[----:B------:R-:W-:-:S04]  /*27c50*/  IMAD.WIDE R4, R83, 0x4, R6 ;  /* 0x0000000453047825 */ /* 0x000fc800078e0206 */
[----:B------:R-:W-:Y:S01]  /*27c60*/  IMAD R21, R20, 0x30, R3 ;  /* 0x0000003014157824 */ /* 0x000fe200078e0203 */
[----:B------:R1:W3:Y:S01]  /*27c70*/  LDG.E R42, desc[UR36][R4.64] ;  /* 0x00000024042a7981 */ /* 0x0002e2000c1e1900 */
[----:B------:R-:W-:-:S03]  /*27c80*/  IMAD.WIDE R38, R55, 0x4, R6 ;  /* 0x0000000437267825 */ /* 0x000fc600078e0206 */
[----:B------:R1:W3:Y:S01]  /*27c90*/  LDG.E R55, desc[UR36][R12.64] ;  /* 0x000000240c377981 */ /* 0x0002e2000c1e1900 */
[----:B------:R-:W-:-:S03]  /*27ca0*/  IMAD.WIDE R8, R9, 0x4, R6 ;  /* 0x0000000409087825 */ /* 0x000fc600078e0206 */
[----:B------:R-:W3:Y:S01]  /*27cb0*/  LDG.E R39, desc[UR36][R38.64] ;  /* 0x0000002426277981 */ /* 0x000ee2000c1e1900 */
[----:B------:R-:W-:Y:S02]  /*27cc0*/  IMAD R3, R3, 0x30, R14 ;  /* 0x0000003003037824 */ /* 0x000fe400078e020e */
[----:B------:R-:W-:Y:S01]  /*27cd0*/  IMAD.WIDE R20, R21, 0x4, R6 ;  /* 0x0000000415147825 */ /* 0x000fe200078e0206 */
[----:B------:R-:W3:Y:S03]  /*27ce0*/  LDG.E R8, desc[UR36][R8.64] ;  /* 0x0000002408087981 */ /* 0x000ee6000c1e1900 */
[----:B0-----:R-:W-:Y:S02]  /*27cf0*/  IMAD R25, R14, 0x30, R22 ;  /* 0x000000300e197824 */ /* 0x001fe400078e0216 */
[----:B------:R-:W-:Y:S01]  /*27d00*/  IMAD R15, R22, 0x30, R15 ;  /* 0x00000030160f7824 */ /* 0x000fe200078e020f */
[----:B------:R-:W3:Y:S01]  /*27d10*/  LDG.E R20, desc[UR36][R20.64] ;  /* 0x0000002414147981 */ /* 0x000ee2000c1e1900 */
[----:B-1----:R-:W-:-:S04]  /*27d20*/  IMAD.WIDE R10, R3, 0x4, R6 ;  /* 0x00000004030a7825 */ /* 0x002fc800078e0206 */
[--C-:B------:R-:W-:Y:S02]  /*27d30*/  IMAD.WIDE R4, R25, 0x4, R6.reuse ;  /* 0x0000000419047825 */ /* 0x100fe400078e0206 */
[----:B------:R0:W3:Y:S02]  /*27d40*/  LDG.E R11, desc[UR36][R10.64] ;  /* 0x000000240a0b7981 */ /* 0x0000e4000c1e1900 */
[--C-:B------:R-:W-:Y:S02]  /*27d50*/  IMAD.WIDE R12, R15, 0x4, R6.reuse ;  /* 0x000000040f0c7825 */ /* 0x100fe400078e0206 */
[----:B------:R-:W3:Y:S02]  /*27d60*/  LDG.E R4, desc[UR36][R4.64] ;  /* 0x0000002404047981 */ /* 0x000ee4000c1e1900 */
[----:B------:R-:W-:Y:S02]  /*27d70*/  IMAD.WIDE R6, R35, 0x4, R6 ;  /* 0x0000000423067825 */ /* 0x000fe400078e0206 */
[----:B------:R1:W3:Y:S04]  /*27d80*/  LDG.E R12, desc[UR36][R12.64] ;  /* 0x000000240c0c7981 */ /* 0x0002e8000c1e1900 */
[----:B------:R-:W3:Y:S01]  /*27d90*/  LDG.E R6, desc[UR36][R6.64] ;  /* 0x0000002406067981 */ /* 0x000ee2000c1e1900 */
[----:B------:R-:W1:Y:S01]  /*27da0*/  S2UR UR5, SR_CgaCtaId ;  /* 0x00000000000579c3 */ /* 0x000e620000008800 */
[----:B------:R-:W-:-:S02]  /*27db0*/  UMOV UR4, 0x400 ;  /* 0x0000040000047882 */ /* 0x000fc40000000000 */
[----:B------:R-:W-:-:S04]  /*27dc0*/  IMAD.U32 R24, RZ, RZ, UR4 ;  /* 0x00000004ff187e24 */ /* 0x000fc8000f8e00ff */
[----:B0-----:R-:W-:Y:S01]  /*27dd0*/  VIADD R10, R24, 0x300 ;  /* 0x00000300180a7836 */ /* 0x001fe20000000000 */
[----:B----4-:R-:W-:-:S04]  /*27de0*/  IADD3 R26, PT, PT, R33, R34, R26 ;  /* 0x00000022211a7210 */ /* 0x010fc80007ffe01a */
[----:B------:R-:W-:-:S04]  /*27df0*/  IADD3 R26, PT, PT, R31, R32, R26 ;  /* 0x000000201f1a7210 */ /* 0x000fc80007ffe01a */
[----:B------:R-:W-:-:S04]  /*27e00*/  IADD3 R26, PT, PT, R29, R30, R26 ;  /* 0x0000001e1d1a7210 */ /* 0x000fc80007ffe01a */
[----:B------:R-:W-:-:S04]  /*27e10*/  IADD3 R26, PT, PT, R27, R28, R26 ;  /* 0x0000001c1b1a7210 */ /* 0x000fc80007ffe01a */
[----:B------:R-:W-:-:S04]  /*27e20*/  IADD3 R26, PT, PT, R41, R36, R26 ;  /* 0x00000024291a7210 */ /* 0x000fc80007ffe01a */
[----:B--2---:R-:W-:Y:S01]  /*27e30*/  IADD3 R26, PT, PT, R43, R40, R26 ;  /* 0x000000282b1a7210 */ /* 0x004fe20007ffe01a */
[----:B-1----:R-:W-:-:S03]  /*27e40*/  IMAD.U32 R25, RZ, RZ, UR5 ;  /* 0x00000005ff197e24 */ /* 0x002fc6000f8e00ff */
[----:B---3--:R-:W-:-:S04]  /*27e50*/  IADD3 R26, PT, PT, R47, R46, R26 ;  /* 0x0000002e2f1a7210 */ /* 0x008fc80007ffe01a */
[----:B------:R-:W-:Y:S02]  /*27e60*/  IADD3 R26, PT, PT, R49, R48, R26 ;  /* 0x00000030311a7210 */ /* 0x000fe40007ffe01a */
[----:B------:R-:W-:Y:S02]  /*27e70*/  LEA R10, R25, R10, 0x18 ;  /* 0x0000000a190a7211 */ /* 0x000fe400078ec0ff */
        /* <DEDUP_REMOVED lines=18> */
[----:B0-----:R-:W-:Y:S01]  /*27fa0*/  ISETP.GT.AND P0, PT, R9, R6, PT ;  /* 0x000000060900720c */ /* 0x001fe20003f04270 */
[----:B------:R-:W-:Y:S01]  /*27fb0*/  VIADD R4, R24, 0x490 ;  /* 0x0000049018047836 */ /* 0x000fe20000000000 */
[C---:B------:R-:W-:Y:S01]  /*27fc0*/  LEA R0, R25.reuse, R24, 0x18 ;  /* 0x0000001819007211 */ /* 0x040fe200078ec0ff */
[----:B------:R-:W-:Y:S03]  /*27fd0*/  BSSY.RECONVERGENT B0, `(.L_x_143) ;  /* 0x0000066000007945 */ /* 0x000fe60003800200 */
[----:B------:R-:W-:Y:S01]  /*27fe0*/  LEA R10, R25, R4, 0x18 ;  /* 0x00000004190a7211 */ /* 0x000fe200078ec0ff */
[----:B------:R-:W-:-:S06]  /*27ff0*/  IMAD R8, R23, 0xc0, R0 ;  /* 0x000000c017087824 */ /* 0x000fcc00078e0200 */
[----:B------:R-:W-:Y:S05]  /*28000*/  @!P0 BRA `(.L_x_144) ;  /* 0x0000000400888947 */ /* 0x000fea0003800000 */
[----:B------:R0:W-:Y:S04]  /*28010*/  STS [R13], R6 ;  /* 0x000000060d007388 */ /* 0x0001e80000000800 */
[----:B------:R-:W2:Y:S04]  /*28020*/  LD.E R3, desc[UR36][R16.64] ;  /* 0x0000002410037980 */ /* 0x000ea8000c101900 */
[----:B--2---:R1:W-:Y:S04]  /*28030*/  STS [R8], R3 ;  /* 0x0000000308007388 */ /* 0x0043e80000000800 */
        /* <DEDUP_REMOVED lines=77> */
[----:B----4-:R-:W-:Y:S04]  /*28510*/  STS [R8+0x9c], R9 ;  /* 0x00009c0908007388 */ /* 0x010fe80000000800 */
[----:B-----5:R-:W4:Y:S04]  /*28520*/  LD.E R11, desc[UR36][R16.64+0xa0] ;  /* 0x0000a024100b7980 */ /* 0x020f28000c101900 */
[----:B----4-:R4:W-:Y:S04]  /*28530*/  STS [R8+0xa0], R11 ;  /* 0x0000a00b08007388 */ /* 0x0109e80000000800 */
[----:B0-----:R-:W5:Y:S04]  /*28540*/  LD.E R13, desc[UR36][R16.64+0xa4] ;  /* 0x0000a424100d7980 */ /* 0x001f68000c101900 */
[----:B-----5:R0:W-:Y:S04]  /*28550*/  STS [R8+0xa4], R13 ;  /* 0x0000a40d08007388 */ /* 0x0201e80000000800 */
[----:B-1----:R-:W5:Y:S04]  /*28560*/  LD.E R3, desc[UR36][R16.64+0xa8] ;  /* 0x0000a82410037980 */ /* 0x002f68000c101900 */
[----:B-----5:R1:W-:Y:S04]  /*28570*/  STS [R8+0xa8], R3 ;  /* 0x0000a80308007388 */ /* 0x0203e80000000800 */
[----:B--2---:R-:W2:Y:S04]  /*28580*/  LD.E R5, desc[UR36][R16.64+0xac] ;  /* 0x0000ac2410057980 */ /* 0x004ea8000c101900 */
[----:B--2---:R1:W-:Y:S04]  /*28590*/  STS [R8+0xac], R5 ;  /* 0x0000ac0508007388 */ /* 0x0043e80000000800 */
[----:B---3--:R-:W2:Y:S04]  /*285a0*/  LD.E R7, desc[UR36][R16.64+0xb0] ;  /* 0x0000b02410077980 */ /* 0x008ea8000c101900 */
[----:B--2---:R1:W-:Y:S04]  /*285b0*/  STS [R8+0xb0], R7 ;  /* 0x0000b00708007388 */ /* 0x0043e80000000800 */
[----:B------:R-:W2:Y:S04]  /*285c0*/  LD.E R15, desc[UR36][R16.64+0xb4] ;  /* 0x0000b424100f7980 */ /* 0x000ea8000c101900 */
[----:B--2---:R1:W-:Y:S04]  /*285d0*/  STS [R8+0xb4], R15 ;  /* 0x0000b40f08007388 */ /* 0x0043e80000000800 */
[----:B----4-:R-:W2:Y:S04]  /*285e0*/  LD.E R11, desc[UR36][R16.64+0xb8] ;  /* 0x0000b824100b7980 */ /* 0x010ea8000c101900 */
[----:B--2---:R1:W-:Y:S04]  /*285f0*/  STS [R8+0xb8], R11 ;  /* 0x0000b80b08007388 */ /* 0x0043e80000000800 */
[----:B0-----:R-:W2:Y:S01]  /*28600*/  LD.E R13, desc[UR36][R16.64+0xbc] ;  /* 0x0000bc24100d7980 */ /* 0x001ea2000c101900 */
[----:B------:R-:W-:-:S03]  /*28610*/  IMAD.MOV.U32 R9, RZ, RZ, R6 ;  /* 0x000000ffff097224 */ /* 0x000fc600078e0006 */
[----:B--2---:R1:W-:Y:S04]  /*28620*/  STS [R8+0xbc], R13 ;  /* 0x0000bc0d08007388 */ /* 0x0043e80000000800 */
.L_x_144:
[----:B------:R-:W-:Y:S05]  /*28630*/  BSYNC.RECONVERGENT B0 ;  /* 0x0000000000007941 */ /* 0x000fea0003800200 */
.L_x_143:
[----:B------:R-:W-:Y:S01]  /*28640*/  ATOMS.MIN.S32 R10, [R10], R9 ;  /* 0x000000090a0a738c */ /* 0x000fe20000800200 */
[----:B-1----:R-:W0:Y:S01]  /*28650*/  LDC.64 R6, c[0x4][0x60] ;  /* 0x01001800ff067b82 */ /* 0x002e220000000a00 */
[----:B------:R-:W-:Y:S01]  /*28660*/  VOTEU.ANY UR4, UPT, PT ;  /* 0x0000000000047886 */ /* 0x000fe200038e0100 */
[----:B------:R-:W-:Y:S01]  /*28670*/  CREDUX.MIN.S32 UR5, R9 ;  /* 0x00000000090572cc */ /* 0x000fe20000008200 */
[----:B------:R-:W1:Y:S01]  /*28680*/  LDS R11, [R0+0x490] ;  /* 0x00049000000b7984 */ /* 0x000e620000000800 */
[----:B------:R-:W-:Y:S01]  /*28690*/  UFLO.U32 UR4, UR4 ;  /* 0x00000004000472bd */ /* 0x000fe200080e0000 */
[----:B------:R-:W2:Y:S03]  /*286a0*/  S2R R3, SR_LANEID ;  /* 0x0000000000037919 */ /* 0x000ea60000000000 */
[----:B------:R-:W3:Y:S01]  /*286b0*/  LDC.64 R4, c[0x4][0x68] ;  /* 0x01001a00ff047b82 */ /* 0x000ee20000000a00 */
[----:B------:R-:W-:Y:S06]  /*286c0*/  BSSY.RECONVERGENT B0, `(.L_x_145) ;  /* 0x0000066000007945 */ /* 0x000fec0003800200 */
[----:B------:R-:W-:Y:S01]  /*286d0*/  IMAD.U32 R13, RZ, RZ, UR5 ;  /* 0x00000005ff0d7e24 */ /* 0x000fe2000f8e00ff */
[----:B--2---:R-:W-:-:S02]  /*286e0*/  ISETP.EQ.U32.AND P1, PT, R3, UR4, PT ;  /* 0x0000000403007c0c */ /* 0x004fc4000bf22070 */
[----:B-1----:R-:W-:-:S11]  /*286f0*/  ISETP.NE.AND P0, PT, R10, R11, PT ;  /* 0x0000000b0a00720c */ /* 0x002fd60003f05270 */
[----:B0-----:R0:W-:Y:S02]  /*28700*/  @P1 REDG.E.MIN.S32.STRONG.GPU desc[UR36][R6.64], R13 ;  /* 0x0000000d0600198e */ /* 0x0011e4000c92e324 */
[----:B---3--:R-:W-:Y:S05]  /*28710*/  @!P0 BRA `(.L_x_146) ;  /* 0x0000000400808947 */ /* 0x008fea0003800000 */
[----:B------:R-:W1:Y:S04]  /*28720*/  LDS R9, [R8] ;  /* 0x0000000008097984 */ /* 0x000e680000000800 */
[----:B-1----:R-:W-:Y:S04]  /*28730*/  STS [R0+0x3d0], R9 ;  /* 0x0003d00900007388 */ /* 0x002fe80000000800 */
[----:B0-----:R-:W0:Y:S04]  /*28740*/  LDS R13, [R8+0x4] ;  /* 0x00000400080d7984 */ /* 0x001e280000000800 */
[----:B0-----:R-:W-:Y:S04]  /*28750*/  STS [R0+0x3d4], R13 ;  /* 0x0003d40d00007388 */ /* 0x001fe80000000800 */
[----:B------:R-:W0:Y:S04]  /*28760*/  LDS R15, [R8+0x8] ;  /* 0x00000800080f7984 */ /* 0x000e280000000800 */
        /* <DEDUP_REMOVED lines=90> */
[----:B0-----:R1:W-:Y:S02]  /*28d10*/  STS [R0+0x48c], R29 ;  /* 0x00048c1d00007388 */ /* 0x0013e40000000800 */
.L_x_146:
[----:B------:R-:W-:Y:S05]  /*28d20*/  BSYNC.RECONVERGENT B0 ;  /* 0x0000000000007941 */ /* 0x000fea0003800200 */
.L_x_145:
[----:B------:R-:W-:Y:S02]  /*28d30*/  VOTEU.ANY UR4, UPT, PT ;  /* 0x0000000000047886 */ /* 0x000fe400038e0100 */
[----:B------:R-:W-:Y:S02]  /*28d40*/  UFLO.U32 UR5, UR4 ;  /* 0x00000004000572bd */ /* 0x000fe400080e0000 */
[----:B------:R-:W-:-:S04]  /*28d50*/  UPOPC UR4, UR4 ;  /* 0x00000004000472bf */ /* 0x000fc80008000000 */
[----:B------:R-:W-:Y:S02]  /*28d60*/  ISETP.EQ.U32.AND P0, PT, R3, UR5, PT ;  /* 0x0000000503007c0c */ /* 0x000fe4000bf02070 */
[----:B------:R-:W-:-:S11]  /*28d70*/  IMAD R9, RZ, RZ, -UR4 ;  /* 0x80000004ff097e24 */ /* 0x000fd6000f8e02ff */
[----:B------:R2:W-:Y:S02]  /*28d80*/  @P0 REDG.E.ADD.STRONG.GPU desc[UR36][R4.64], R9 ;  /* 0x000000090400098e */ /* 0x0005e4000c12e124 */
.L_x_147:
[----:B------:R-:W3:Y:S01]  /*28d90*/  LDG.E.STRONG.SYS R8, desc[UR36][R4.64] ;  /* 0x0000002404087981 */ /* 0x000ee2000c1f5900 */
[----:B------:R-:W-:Y:S05]  /*28da0*/  YIELD ;  /* 0x0000000000007946 */ /* 0x000fea0003800000 */
[----:B---3--:R-:W-:-:S13]  /*28db0*/  ISETP.NE.AND P0, PT, R8, RZ, PT ;  /* 0x000000ff0800720c */ /* 0x008fda0003f05270 */
[----:B------:R-:W-:Y:S05]  /*28dc0*/  @P0 BRA `(.L_x_147) ;  /* 0xfffffffc00f00947 */ /* 0x000fea000383ffff */
[----:B--2---:R-:W2:Y:S01]  /*28dd0*/  LDC.64 R8, c[0x4][0x70] ;  /* 0x01001c00ff087b82 */ /* 0x004ea20000000a00 */
[----:B------:R-:W-:Y:S01]  /*28de0*/  ISETP.NE.AND P0, PT, R23, RZ, PT ;  /* 0x000000ff1700720c */ /* 0x000fe20003f05270 */
[----:B------:R-:W-:-:S12]  /*28df0*/  BSSY.RECONVERGENT B0, `(.L_x_148) ;  /* 0x000006b000007945 */ /* 0x000fd80003800200 */
[----:B------:R-:W-:Y:S05]  /*28e00*/  @P0 BRA `(.L_x_149) ;  /* 0x0000000400a40947 */ /* 0x000fea0003800000 */
[----:B0-----:R-:W3:Y:S02]  /*28e10*/  LDG.E.STRONG.SYS R6, desc[UR36][R6.64] ;  /* 0x0000002406067981 */ /* 0x001ee4000c1f5900 */
[----:B---3--:R-:W-:-:S13]  /*28e20*/  ISETP.NE.AND P0, PT, R6, R11, PT ;  /* 0x0000000b0600720c */ /* 0x008fda0003f05270 */
[----:B------:R-:W-:Y:S05]  /*28e30*/  @P0 BRA `(.L_x_149) ;  /* 0x0000000400980947 */ /* 0x000fea0003800000 */
[----:B------:R-:W0:Y:S01]  /*28e40*/  LDC.64 R14, c[0x4][0x58] ;  /* 0x01001600ff0e7b82 */ /* 0x000e220000000a00 */
[----:B------:R-:W3:Y:S04]  /*28e50*/  LDS R21, [R0+0x3d0] ;  /* 0x0003d00000157984 */ /* 0x000ee80000000800 */
[----:B0-----:R-:W3:Y:S04]  /*28e60*/  LDG.E.64 R10, desc[UR36][R14.64] ;  /* 0x000000240e0a7981 */ /* 0x001ee8000c1e1b00 */
[----:B---3--:R-:W-:Y:S04]  /*28e70*/  ST.E.STRONG.SYS desc[UR36][R10.64], R21 ;  /* 0x000000150a007985 */ /* 0x008fe8000c115924 */
[----:B------:R-:W3:Y:S04]  /*28e80*/  LDG.E.64 R12, desc[UR36][R14.64] ;  /* 0x000000240e0c7981 */ /* 0x000ee8000c1e1b00 */
[----:B------:R-:W3:Y:S04]  /*28e90*/  LDS R27, [R0+0x3d4] ;  /* 0x0003d400001b7984 */ /* 0x000ee80000000800 */
[----:B---3--:R-:W-:Y:S04]  /*28ea0*/  ST.E.STRONG.SYS desc[UR36][R12.64+0x4], R27 ;  /* 0x0000041b0c007985 */ /* 0x008fe8000c115924 */
[----:B------:R-:W3:Y:S04]  /*28eb0*/  LDG.E.64 R6, desc[UR36][R14.64] ;  /* 0x000000240e067981 */ /* 0x000ee8000c1e1b00 */
[----:B-1----:R-:W3:Y:S04]  /*28ec0*/  LDS R29, [R0+0x3d8] ;  /* 0x0003d800001d7984 */ /* 0x002ee80000000800 */
[----:B---3--:R-:W-:Y:S04]  /*28ed0*/  ST.E.STRONG.SYS desc[UR36][R6.64+0x8], R29 ;  /* 0x0000081d06007985 */ /* 0x008fe8000c115924 */
[----:B------:R-:W0:Y:S04]  /*28ee0*/  LDS R31, [R0+0x3dc] ;  /* 0x0003dc00001f7984 */ /* 0x000e280000000800 */
[----:B0-----:R0:W-:Y:S04]  /*28ef0*/  ST.E.STRONG.SYS desc[UR36][R6.64+0xc], R31 ;  /* 0x00000c1f06007985 */ /* 0x0011e8000c115924 */
[----:B------:R-:W1:Y:S01]  /*28f00*/  LDS R33, [R0+0x3e0] ;  /* 0x0003e00000217984 */ /* 0x000e620000000800 */
[----:B0-----:R-:W-:-:S03]  /*28f10*/  IMAD.MOV.U32 R31, RZ, RZ, 0x1f4 ;  /* 0x000001f4ff1f7424 */ /* 0x001fc600078e00ff */
[----:B-1----:R-:W-:Y:S04]  /*28f20*/  ST.E.STRONG.SYS desc[UR36][R6.64+0x10], R33 ;  /* 0x0000102106007985 */ /* 0x002fe8000c115924 */
[----:B------:R-:W0:Y:S04]  /*28f30*/  LDS R11, [R0+0x3e4] ;  /* 0x0003e400000b7984 */ /* 0x000e280000000800 */
[----:B0-----:R-:W-:Y:S04]  /*28f40*/  ST.E.STRONG.SYS desc[UR36][R6.64+0x14], R11 ;  /* 0x0000140b06007985 */ /* 0x001fe8000c115924 */
        /* <DEDUP_REMOVED lines=83> */
[----:B0-----:R3:W-:Y:S04]  /*29480*/  ST.E.STRONG.SYS desc[UR36][R6.64+0xbc], R11 ;  /* 0x0000bc0b06007985 */ /* 0x0017e8000c115924 */
[----:B------:R3:W-:Y:S02]  /*29490*/  STG.E.STRONG.SYS desc[UR36][R4.64], R31 ;  /* 0x0000001f04007986 */ /* 0x0007e4000c115924 */
.L_x_149:
[----:B------:R-:W-:Y:S05]  /*294a0*/  BSYNC.RECONVERGENT B0 ;  /* 0x0000000000007941 */ /* 0x000fea0003800200 */
.L_x_148:
[----:B------:R-:W-:Y:S02]  /*294b0*/  VOTEU.ANY UR4, UPT, PT ;  /* 0x0000000000047886 */ /* 0x000fe400038e0100 */
[----:B------:R-:W-:Y:S02]  /*294c0*/  UFLO.U32 UR5, UR4 ;  /* 0x00000004000572bd */ /* 0x000fe400080e0000 */
[----:B------:R-:W-:-:S04]  /*294d0*/  UPOPC UR4, UR4 ;  /* 0x00000004000472bf */ /* 0x000fc80008000000 */
[----:B------:R-:W-:Y:S02]  /*294e0*/  ISETP.EQ.U32.AND P0, PT, R3, UR5, PT ;  /* 0x0000000503007c0c */ /* 0x000fe4000bf02070 */
[----:B------:R-:W-:-:S11]  /*294f0*/  IMAD R3, RZ, RZ, -UR4 ;  /* 0x80000004ff037e24 */ /* 0x000fd6000f8e02ff */
[----:B--2---:R2:W-:Y:S02]  /*29500*/  @P0 REDG.E.ADD.STRONG.GPU desc[UR36][R8.64], R3 ;  /* 0x000000030800098e */ /* 0x0045e4000c12e124 */
.L_x_150:
[----:B-1----:R-:W4:Y:S01]  /*29510*/  LDG.E.STRONG.SYS R0, desc[UR36][R8.64] ;  /* 0x0000002408007981 */ /* 0x002f22000c1f5900 */
[----:B------:R-:W-:Y:S05]  /*29520*/  YIELD ;  /* 0x0000000000007946 */ /* 0x000fea0003800000 */
[----:B----4-:R-:W-:-:S13]  /*29530*/  ISETP.NE.AND P0, PT, R0, RZ, PT ;  /* 0x000000ff0000720c */ /* 0x010fda0003f05270 */
[----:B------:R-:W-:Y:S05]  /*29540*/  @P0 BRA `(.L_x_150) ;  /* 0xfffffffc00f00947 */ /* 0x000fea000383ffff */
[----:B------:R-:W-:Y:S01]  /*29550*/  MOV R22, 0x10 ;  /* 0x0000001000167802 */ /* 0x000fe20000000f00 */
[----:B---3--:R-:W-:Y:S02]  /*29560*/  IMAD.MOV.U32 R4, RZ, RZ, R18 ;  /* 0x000000ffff047224 */ /* 0x008fe400078e0012 */
[----:B------:R-:W-:Y:S01]  /*29570*/  IMAD.MOV.U32 R5, RZ, RZ, R19 ;  /* 0x000000ffff057224 */ /* 0x000fe200078e0013 */
[----:B0-----:R0:W1:Y:S06]  /*29580*/  LDC.64 R6, c[0x4][R22] ;  /* 0x0100000016067b82 */ /* 0x00106c0000000a00 */
[----:B------:R-:W-:-:S07]  /*29590*/  LEPC R20, `(.L_x_151) ;  /* 0x000000001014794e */ /* 0x000fce0000000000 */
[----:B012---:R-:W-:Y:S05]  /*295a0*/  CALL.ABS.NOINC R6 ;  /* 0x0000000006007343 */ /* 0x007fea0003c00000 */
.L_x_151:
[----:B------:R0:W1:Y:S01]  /*295b0*/  LDC.64 R6, c[0x4][R22] ;  /* 0x0100000016067b82 */ /* 0x0000620000000a00 */
[----:B------:R-:W-:Y:S02]  /*295c0*/  IMAD.MOV.U32 R4, RZ, RZ, R16 ;  /* 0x000000ffff047224 */ /* 0x000fe400078e0010 */
[----:B------:R-:W-:-:S07]  /*295d0*/  IMAD.MOV.U32 R5, RZ, RZ, R17 ;  /* 0x000000ffff057224 */ /* 0x000fce00078e0011 */
[----:B------:R-:W-:-:S07]  /*295e0*/  LEPC R20, `(.L_x_152) ;  /* 0x000000001014794e */ /* 0x000fce0000000000 */
[----:B01----:R-:W-:Y:S05]  /*295f0*/  CALL.ABS.NOINC R6 ;  /* 0x0000000006007343 */ /* 0x003fea0003c00000 */
.L_x_152:
[----:B------:R-:W-:-:S13]  /*29600*/  ISETP.NE.AND P6, PT, R65, RZ, PT ;  /* 0x000000ff4100720c */ /* 0x000fda0003fc5270 */
[----:B------:R-:W-:Y:S05]  /*29610*/  @P6 BRA `(.L_x_153) ;  /* 0xfffffd8c003c6947 */ /* 0x000fea000383ffff */
.L_x_10:
[----:B------:R-:W2:Y:S01]  /*29620*/  S2R R0, SR_TID.X ;  /* 0x0000000000007919 */ /* 0x000ea20000002100 */
[----:B------:R-:W2:Y:S02]  /*29630*/  S2UR UR4, SR_CTAID.X ;  /* 0x00000000000479c3 */ /* 0x000ea40000002500 */
[----:B--2---:R-:W-:-:S13]  /*29640*/  LOP3.LUT P0, RZ, R0, UR4, RZ, 0xfc, !PT ;  /* 0x0000000400ff7c12 */ /* 0x004fda000f80fcff */
[----:B------:R-:W-:Y:S05]  /*29650*/  @P0 EXIT ;  /* 0x000000000000094d */ /* 0x000fea0003800000 */
[----:B0-----:R-:W0:Y:S01]  /*29660*/  LDC.64 R8, c[0x4][0x60] ;  /* 0x01001800ff087b82 */ /* 0x001e220000000a00 */
[----:B------:R-:W-:Y:S01]  /*29670*/  MOV R16, 0x8 ;  /* 0x0000000800107802 */ /* 0x000fe20000000f00 */
[----:B------:R-:W2:Y:S01]  /*29680*/  LDCU.64 UR4, c[0x4][0x88] ;  /* 0x01001100ff0477ac */ /* 0x000ea20008000a00 */
[----:B0-----:R-:W3:Y:S05]  /*29690*/  LDG.E.STRONG.SYS R0, desc[UR36][R8.64] ;  /* 0x0000002408007981 */ /* 0x001eea000c1f5900 */
[----:B------:R0:W4:Y:S01]  /*296a0*/  LDC.64 R10, c[0x4][R16] ;  /* 0x01000000100a7b82 */ /* 0x0001220000000a00 */
[----:B------:R-:W-:Y:S01]  /*296b0*/  IADD3 R57, P0, PT, R57, 0x240, RZ ;  /* 0x0000024039397810 */ /* 0x000fe20007f1e0ff */
[----:B--2---:R-:W-:-:S02]  /*296c0*/  IMAD.U32 R4, RZ, RZ, UR4 ;  /* 0x00000004ff047e24 */ /* 0x004fc4000f8e00ff */
[----:B------:R-:W-:Y:S02]  /*296d0*/  IMAD.U32 R5, RZ, RZ, UR5 ;  /* 0x00000005ff057e24 */ /* 0x000fe4000f8e00ff */
[----:B------:R-:W-:Y:S02]  /*296e0*/  IMAD.X R2, RZ, RZ, R2, P0 ;  /* 0x000000ffff027224 */ /* 0x000fe400000e0602 */
[----:B-1----:R-:W-:Y:S02]  /*296f0*/  IMAD.MOV.U32 R6, RZ, RZ, R57 ;  /* 0x000000ffff067224 */ /* 0x002fe400078e0039 */
[----:B------:R-:W-:Y:S01]  /*29700*/  IMAD.MOV.U32 R7, RZ, RZ, R2 ;  /* 0x000000ffff077224 */ /* 0x000fe200078e0002 */
[----:B---34-:R0:W-:Y:S06]  /*29710*/  STL [R1+0x240], R0 ;  /* 0x0002400001007387 */ /* 0x0181ec0000100800 */
[----:B------:R-:W-:-:S07]  /*29720*/  LEPC R20, `(.L_x_154) ;  /* 0x000000001014794e */ /* 0x000fce0000000000 */
[----:B0-----:R-:W-:Y:S05]  /*29730*/  CALL.ABS.NOINC R10 ;  /* 0x000000000a007343 */ /* 0x001fea0003c00000 */
.L_x_154:
[----:B------:R-:W0:Y:S01]  /*29740*/  LDC.64 R10, c[0x4][0x58] ;  /* 0x01001600ff0a7b82 */ /* 0x000e220000000a00 */
[----:B------:R-:W1:Y:S01]  /*29750*/  LDCU.64 UR4, c[0x4][0x90] ;  /* 0x01001200ff0477ac */ /* 0x000e620008000a00 */
[----:B0-----:R-:W2:Y:S04]  /*29760*/  LDG.E.64 R8, desc[UR36][R10.64] ;  /* 0x000000240a087981 */ /* 0x001ea8000c1e1b00 */
[----:B--2---:R-:W2:Y:S02]  /*29770*/  LD.E.STRONG.SYS R8, desc[UR36][R8.64] ;  /* 0x0000002408087980 */ /* 0x004ea4000c115900 */
[----:B------:R0:W3:Y:S01]  /*29780*/  LDC.64 R12, c[0x4][R16] ;  /* 0x01000000100c7b82 */ /* 0x0000e20000000a00 */
[----:B-1----:R-:W-:Y:S02]  /*29790*/  IMAD.U32 R4, RZ, RZ, UR4 ;  /* 0x00000004ff047e24 */ /* 0x002fe4000f8e00ff */
[----:B------:R-:W-:-:S02]  /*297a0*/  IMAD.U32 R5, RZ, RZ, UR5 ;  /* 0x00000005ff057e24 */ /* 0x000fc4000f8e00ff */
[----:B------:R-:W-:Y:S02]  /*297b0*/  IMAD.MOV.U32 R6, RZ, RZ, R57 ;  /* 0x000000ffff067224 */ /* 0x000fe400078e0039 */
[----:B------:R-:W-:Y:S01]  /*297c0*/  IMAD.MOV.U32 R7, RZ, RZ, R2 ;  /* 0x000000ffff077224 */ /* 0x000fe200078e0002 */
[----:B--23--:R0:W-:Y:S06]  /*297d0*/  STL [R1+0x240], R8 ;  /* 0x0002400801007387 */ /* 0x00c1ec0000100800 */
[----:B------:R-:W-:-:S07]  /*297e0*/  LEPC R20, `(.L_x_155) ;  /* 0x000000001014794e */ /* 0x000fce0000000000 */
[----:B0-----:R-:W-:Y:S05]  /*297f0*/  CALL.ABS.NOINC R12 ;  /* 0x000000000c007343 */ /* 0x001fea0003c00000 */
.L_x_155:
        /* <DEDUP_REMOVED lines=12> */
.L_x_156:
        /* <DEDUP_REMOVED lines=12> */
.L_x_157:
        /* <DEDUP_REMOVED lines=12> */
.L_x_158:
        /* <DEDUP_REMOVED lines=12> */
.L_x_159:
        /* <DEDUP_REMOVED lines=12> */
.L_x_160:
        /* <DEDUP_REMOVED lines=12> */
.L_x_161:
        /* <DEDUP_REMOVED lines=12> */
.L_x_162:
        /* <DEDUP_REMOVED lines=12> */
.L_x_163:
        /* <DEDUP_REMOVED lines=12> */
.L_x_164:
        /* <DEDUP_REMOVED lines=12> */
.L_x_165:
        /* <DEDUP_REMOVED lines=12> */
.L_x_166:
        /* <DEDUP_REMOVED lines=12> */
.L_x_167:
        /* <DEDUP_REMOVED lines=12> */
.L_x_168:
        /* <DEDUP_REMOVED lines=12> */
.L_x_169:
        /* <DEDUP_REMOVED lines=12> */
.L_x_170:
        /* <DEDUP_REMOVED lines=12> */
.L_x_171:
        /* <DEDUP_REMOVED lines=12> */
.L_x_172:
        /* <DEDUP_REMOVED lines=12> */
.L_x_173:
        /* <DEDUP_REMOVED lines=12> */
.L_x_174:
        /* <DEDUP_REMOVED lines=12> */
.L_x_175:
        /* <DEDUP_REMOVED lines=12> */
.L_x_176:
        /* <DEDUP_REMOVED lines=12> */
.L_x_177:
        /* <DEDUP_REMOVED lines=12> */
.L_x_178:
        /* <DEDUP_REMOVED lines=12> */
.L_x_179:
        /* <DEDUP_REMOVED lines=12> */
.L_x_180:
        /* <DEDUP_REMOVED lines=12> */
.L_x_181:
        /* <DEDUP_REMOVED lines=12> */
.L_x_182:
        /* <DEDUP_REMOVED lines=12> */
.L_x_183:
        /* <DEDUP_REMOVED lines=12> */
.L_x_184:
        /* <DEDUP_REMOVED lines=12> */
.L_x_185:
        /* <DEDUP_REMOVED lines=12> */
.L_x_186:
        /* <DEDUP_REMOVED lines=12> */
.L_x_187:
        /* <DEDUP_REMOVED lines=12> */
.L_x_188:
        /* <DEDUP_REMOVED lines=12> */
.L_x_189:
        /* <DEDUP_REMOVED lines=12> */
.L_x_190:
        /* <DEDUP_REMOVED lines=12> */
.L_x_191:
        /* <DEDUP_REMOVED lines=12> */
.L_x_192:
        /* <DEDUP_REMOVED lines=12> */
.L_x_193:
        /* <DEDUP_REMOVED lines=12> */
.L_x_194:
        /* <DEDUP_REMOVED lines=12> */
.L_x_195:
        /* <DEDUP_REMOVED lines=12> */
.L_x_196:
        /* <DEDUP_REMOVED lines=12> */
.L_x_197:
        /* <DEDUP_REMOVED lines=12> */
.L_x_198:
        /* <DEDUP_REMOVED lines=12> */
.L_x_199:
        /* <DEDUP_REMOVED lines=12> */
.L_x_200:
        /* <DEDUP_REMOVED lines=12> */
.L_x_201:
        /* <DEDUP_REMOVED lines=12> */
.L_x_202:
[----:B------:R-:W0:Y:S01]  /*2bb40*/  LDC.64 R16, c[0x4][R16] ;  /* 0x0100000010107b82 */ /* 0x000e220000000a00 */
[----:B------:R-:W1:Y:S01]  /*2bb50*/  LDCU.64 UR4, c[0x4][0x98] ;  /* 0x01001300ff0477ac */ /* 0x000e620008000a00 */
[----:B------:R-:W-:Y:S01]  /*2bb60*/  CS2R R6, SRZ ;  /* 0x0000000000067805 */ /* 0x000fe2000001ff00 */
[----:B-1----:R-:W-:Y:S02]  /*2bb70*/  IMAD.U32 R4, RZ, RZ, UR4 ;  /* 0x00000004ff047e24 */ /* 0x002fe4000f8e00ff */
[----:B------:R-:W-:-:S07]  /*2bb80*/  IMAD.U32 R5, RZ, RZ, UR5 ;  /* 0x00000005ff057e24 */ /* 0x000fce000f8e00ff */
[----:B------:R-:W-:-:S07]  /*2bb90*/  LEPC R20, `(.L_x_203) ;  /* 0x000000001014794e */ /* 0x000fce0000000000 */
[----:B0-----:R-:W-:Y:S05]  /*2bba0*/  CALL.ABS.NOINC R16 ;  /* 0x0000000010007343 */ /* 0x001fea0003c00000 */
.L_x_203:
[----:B------:R-:W-:Y:S05]  /*2bbb0*/  EXIT ;  /* 0x000000000000794d */ /* 0x000fea0003800000 */
.L_x_204:
[----:B------:R-:W-:-:S00]  /*2bbc0*/  BRA `(.L_x_204) ;  /* 0xfffffffc00fc7947 */ /* 0x000fc0000383ffff */
[----:B------:R-:W-:-:S00]  /*2bbd0*/  NOP ;  /* 0x0000000000007918 */ /* 0x000fc00000000000 */
        /* <DEDUP_REMOVED lines=10> */
.L_x_222:


//--------------------- .text._Z12setup_kernelP17curandStateXORWOW --------------------------
	.section	.text._Z12setup_kernelP17curandStateXORWOW,"ax",@progbits
	.align	128
        .global         _Z12setup_kernelP17curandStateXORWOW
        .type           _Z12setup_kernelP17curandStateXORWOW,@function
        .size           _Z12setup_kernelP17curandStateXORWOW,(.L_x_223 - _Z12setup_kernelP17curandStateXORWOW)
        .other          _Z12setup_kernelP17curandStateXORWOW,@"STO_CUDA_ENTRY STV_DEFAULT"
_Z12setup_kernelP17curandStateXORWOW:
.text._Z12setup_kernelP17curandStateXORWOW:
[----:B------:R-:W-:Y:S01]  /*0000*/  LDC R1, c[0x0][0x37c] ;  /* 0x0000df00ff017b82 */ /* 0x000fe20000000800 */
[----:B------:R-:W0:Y:S07]  /*0010*/  S2R R0, SR_CTAID.X ;  /* 0x0000000000007919 */ /* 0x000e2e0000002500 */
[----:B------:R-:W1:Y:S01]  /*0020*/  LDC.64 R6, c[0x0][0x380] ;  /* 0x0000e000ff067b82 */ /* 0x000e620000000a00 */
[----:B------:R-:W0:Y:S01]  /*0030*/  LDCU UR6, c[0x0][0x360] ;  /* 0x00006c00ff0677ac */ /* 0x000e220008000800 */
[----:B------:R-:W-:Y:S01]  /*0040*/  IMAD.MOV.U32 R2, RZ, RZ, 0x3198c20f ;  /* 0x3198c20fff027424 */ /* 0x000fe200078e00ff */
[----:B------:R-:W0:Y:S01]  /*0050*/  S2R R3, SR_TID.X ;  /* 0x0000000000037919 */ /* 0x000e220000002100 */
[----:B------:R-:W-:Y:S01]  /*0060*/  IMAD.MOV.U32 R4, RZ, RZ, 0x423bb012 ;  /* 0x423bb012ff047424 */ /* 0x000fe200078e00ff */
[----:B------:R-:W2:Y:S01]  /*0070*/  LDCU.64 UR4, c[0x0][0x358] ;  /* 0x00006b00ff0477ac */ /* 0x000ea20008000a00 */
[----:B------:R-:W-:Y:S01]  /*0080*/  IMAD.MOV.U32 R5, RZ, RZ, -0x75bd8fc ;  /* 0xf8a42704ff057424 */ /* 0x000fe200078e00ff */
[----:B------:R-:W-:Y:S01]  /*0090*/  BSSY.RECONVERGENT B0, `(.L_x_205) ;  /* 0x00000da000007945 */ /* 0x000fe20003800200 */
[----:B------:R-:W-:-:S02]  /*00a0*/  IMAD.MOV.U32 R8, RZ, RZ, -0x23270784 ;  /* 0xdcd8f87cff087424 */ /* 0x000fc400078e00ff */
[----:B------:R-:W-:Y:S02]  /*00b0*/  IMAD.MOV.U32 R9, RZ, RZ, 0x57fa2510 ;  /* 0x57fa2510ff097424 */ /* 0x000fe400078e00ff */
[----:B0-----:R-:W-:Y:S02]  /*00c0*/  IMAD R0, R0, UR6, R3 ;  /* 0x0000000600007c24 */ /* 0x001fe4000f8e0203 */
[----:B------:R-:W-:Y:S02]  /*00d0*/  IMAD.MOV.U32 R3, RZ, RZ, 0x5efdb30c ;  /* 0x5efdb30cff037424 */ /* 0x000fe400078e00ff */
[C---:B-1----:R-:W-:Y:S01]  /*00e0*/  IMAD.WIDE.U32 R6, R0.reuse, 0x30, R6 ;  /* 0x0000003000067825 */ /* 0x042fe200078e0006 */
[----:B------:R-:W-:-:S04]  /*00f0*/  ISETP.NE.AND P0, PT, R0, RZ, PT ;  /* 0x000000ff0000720c */ /* 0x000fc80003f05270 */
[----:B--2---:R0:W-:Y:S04]  /*0100*/  STG.E.64 desc[UR4][R6.64], R2 ;  /* 0x0000000206007986 */ /* 0x0041e8000c101b04 */
[----:B------:R0:W-:Y:S04]  /*0110*/  STG.E.64 desc[UR4][R6.64+0x8], R4 ;  /* 0x0000080406007986 */ /* 0x0001e8000c101b04 */
[----:B------:R0:W-:Y:S01]  /*0120*/  STG.E.64 desc[UR4][R6.64+0x10], R8 ;  /* 0x0000100806007986 */ /* 0x0001e2000c101b04 */
[----:B------:R-:W-:Y:S05]  /*0130*/  @!P0 BRA `(.L_x_206) ;  /* 0x0000000c003c8947 */ /* 0x000fea0003800000 */
[----:B------:R-:W-:-:S07]  /*0140*/  CS2R R12, SRZ ;  /* 0x00000000000c7805 */ /* 0x000fce000001ff00 */
.L_x_212:
[----:B0-----:R-:W-:Y:S01]  /*0150*/  LOP3.LUT R2, R0, 0x3, RZ, 0xc0, !PT ;  /* 0x0000000300027812 */ /* 0x001fe200078ec0ff */
[----:B------:R-:W-:Y:S03]  /*0160*/  BSSY.RECONVERGENT B1, `(.L_x_207) ;  /* 0x00000c6000017945 */ /* 0x000fe60003800200 */
[----:B------:R-:W-:-:S04]  /*0170*/  ISETP.NE.U32.AND P0, PT, R2, RZ, PT ;  /* 0x000000ff0200720c */ /* 0x000fc80003f05070 */
[----:B------:R-:W-:-:S13]  /*0180*/  ISETP.NE.AND.EX P0, PT, RZ, RZ, PT, P0 ;  /* 0x000000ffff00720c */ /* 0x000fda0003f05300 */
[----:B------:R-:W-:Y:S05]  /*0190*/  @!P0 BRA `(.L_x_208) ;  /* 0x0000000c00088947 */ /* 0x000fea0003800000 */
[----:B------:R-:W0:Y:S01]  /*01a0*/  LDC.64 R8, c[0x4][0x18] ;  /* 0x01000600ff087b82 */ /* 0x000e220000000a00 */
[----:B------:R-:W-:Y:S02]  /*01b0*/  IMAD.MOV.U32 R14, RZ, RZ, RZ ;  /* 0x000000ffff0e7224 */ /* 0x000fe400078e00ff */
[----:B0-----:R-:W-:-:S07]  /*01c0*/  IMAD.WIDE.U32 R8, R12, 0xc80, R8 ;  /* 0x00000c800c087825 */ /* 0x001fce00078e0008 */
.L_x_211:
[----:B0-----:R-:W-:Y:S01]  /*01d0*/  IMAD.MOV.U32 R15, RZ, RZ, RZ ;  /* 0x000000ffff0f7224 */ /* 0x001fe200078e00ff */
[----:B------:R-:W-:Y:S01]  /*01e0*/  CS2R R2, SRZ ;  /* 0x0000000000027805 */ /* 0x000fe2000001ff00 */
[----:B------:R-:W-:Y:S01]  /*01f0*/  IMAD.MOV.U32 R17, RZ, RZ, RZ ;  /* 0x000000ffff117224 */ /* 0x000fe200078e00ff */
[----:B------:R-:W-:-:S07]  /*0200*/  CS2R R4, SRZ ;  /* 0x0000000000047805 */ /* 0x000fce000001ff00 */
.L_x_210:
[----:B------:R-:W-:-:S05]  /*0210*/  IMAD.WIDE.U32 R10, R17, 0x4, R6 ;  /* 0x00000004110a7825 */ /* 0x000fca00078e0006 */
[----:B------:R0:W5:Y:S01]  /*0220*/  LDG.E R16, desc[UR4][R10.64+0x4] ;  /* 0x000004040a107981 */ /* 0x000162000c1e1900 */
[----:B------:R-:W-:-:S07]  /*0230*/  IMAD.MOV.U32 R19, RZ, RZ, RZ ;  /* 0x000000ffff137224 */ /* 0x000fce00078e00ff */
.L_x_209:
[----:B-----5:R-:W-:Y:S01]  /*0240*/  SHF.R.U32.HI R24, RZ, R19, R16 ;  /* 0x00000013ff187219 */ /* 0x020fe20000011610 */
[----:B0-----:R-:W-:-:S03]  /*0250*/  IMAD.SHL.U32 R10, R17, 0x20, RZ ;  /* 0x00000020110a7824 */ /* 0x001fc600078e00ff */
[----:B------:R-:W-:Y:S01]  /*0260*/  LOP3.LUT R11, R24, 0x1, RZ, 0xc0, !PT ;  /* 0x00000001180b7812 */ /* 0x000fe200078ec0ff */
[----:B------:R-:W-:-:S03]  /*0270*/  IMAD.IADD R10, R10, 0x1, R19 ;  /* 0x000000010a0a7824 */ /* 0x000fc600078e0213 */
[----:B------:R-:W-:Y:S01]  /*0280*/  ISETP.NE.U32.AND P0, PT, R11, 0x1, PT ;  /* 0x000000010b00780c */ /* 0x000fe20003f05070 */
[----:B------:R-:W-:-:S03]  /*0290*/  IMAD R11, R10, 0x5, RZ ;  /* 0x000000050a0b7824 */ /* 0x000fc600078e02ff */
[----:B------:R-:W-:Y:S01]  /*02a0*/  R2P PR, R24, 0x7e ;  /* 0x0000007e18007804 */ /* 0x000fe20000000000 */
[----:B------:R-:W-:-:S08]  /*02b0*/  IMAD.WIDE.U32 R10, R11, 0x4, R8 ;  /* 0x000000040b0a7825 */ /* 0x000fd000078e0008 */
[----:B------:R-:W2:Y:S04]  /*02c0*/  @!P0 LDG.E R18, desc[UR4][R10.64] ;  /* 0x000000040a128981 */ /* 0x000ea8000c1e1900 */
[----:B------:R-:W3:Y:S04]  /*02d0*/  @!P0 LDG.E R20, desc[UR4][R10.64+0x10] ;  /* 0x000010040a148981 */ /* 0x000ee8000c1e1900 */
[----:B------:R-:W4:Y:S04]  /*02e0*/  @P1 LDG.E R22, desc[UR4][R10.64+0x14] ;  /* 0x000014040a161981 */ /* 0x000f28000c1e1900 */
[----:B------:R-:W4:Y:S04]  /*02f0*/  @P2 LDG.E R26, desc[UR4][R10.64+0x28] ;  /* 0x000028040a1a2981 */ /* 0x000f28000c1e1900 */
[----:B------:R-:W4:Y:S04]  /*0300*/  @!P0 LDG.E R21, desc[UR4][R10.64+0x4] ;  /* 0x000004040a158981 */ /* 0x000f28000c1e1900 */
[----:B------:R-:W4:Y:S04]  /*0310*/  @!P0 LDG.E R23, desc[UR4][R10.64+0xc] ;  /* 0x00000c040a178981 */ /* 0x000f28000c1e1900 */
[----:B------:R-:W4:Y:S04]  /*0320*/  @P1 LDG.E R25, desc[UR4][R10.64+0x18] ;  /* 0x000018040a191981 */ /* 0x000f28000c1e1900 */
[----:B------:R-:W4:Y:S04]  /*0330*/  @P3 LDG.E R28, desc[UR4][R10.64+0x3c] ;  /* 0x00003c040a1c3981 */ /* 0x000f28000c1e1900 */
[----:B------:R-:W4:Y:S01]  /*0340*/  @P6 LDG.E R27, desc[UR4][R10.64+0x7c] ;  /* 0x00007c040a1b6981 */ /* 0x000f22000c1e1900 */
[----:B--2---:R-:W-:-:S03]  /*0350*/  @!P0 LOP3.LUT R15, R15, R18, RZ, 0x3c, !PT ;  /* 0x000000120f0f8212 */ /* 0x004fc600078e3cff */
[----:B------:R-:W2:Y:S01]  /*0360*/  @!P0 LDG.E R18, desc[UR4][R10.64+0x8] ;  /* 0x000008040a128981 */ /* 0x000ea2000c1e1900 */
[----:B---3--:R-:W-:-:S03]  /*0370*/  @!P0 LOP3.LUT R3, R3, R20, RZ, 0x3c, !PT ;  /* 0x0000001403038212 */ /* 0x008fc600078e3cff */
[----:B------:R-:W3:Y:S01]  /*0380*/  @P1 LDG.E R20, desc[UR4][R10.64+0x24] ;  /* 0x000024040a141981 */ /* 0x000ee2000c1e1900 */
[----:B----4-:R-:W-:-:S03]  /*0390*/  @P1 LOP3.LUT R15, R15, R22, RZ, 0x3c, !PT ;  /* 0x000000160f0f1212 */ /* 0x010fc600078e3cff */
[----:B------:R-:W4:Y:S01]  /*03a0*/  @P2 LDG.E R22, desc[UR4][R10.64+0x38] ;  /* 0x000038040a162981 */ /* 0x000f22000c1e1900 */
[----:B------:R-:W-:-:S03]  /*03b0*/  @P2 LOP3.LUT R15, R15, R26, RZ, 0x3c, !PT ;  /* 0x0000001a0f0f2212 */ /* 0x000fc600078e3cff */
[----:B------:R-:W4:Y:S01]  /*03c0*/  @P4 LDG.E R26, desc[UR4][R10.64+0x50] ;  /* 0x000050040a1a4981 */ /* 0x000f22000c1e1900 */
[----:B------:R-:W-:-:S03]  /*03d0*/  @!P0 LOP3.LUT R4, R4, R21, RZ, 0x3c, !PT ;  /* 0x0000001504048212 */ /* 0x000fc600078e3cff */
[----:B------:R-:W4:Y:S01]  /*03e0*/  @P1 LDG.E R21, desc[UR4][R10.64+0x20] ;  /* 0x000020040a151981 */ /* 0x000f22000c1e1900 */
[----:B------:R-:W-:-:S03]  /*03f0*/  @!P0 LOP3.LUT R2, R2, R23, RZ, 0x3c, !PT ;  /* 0x0000001702028212 */ /* 0x000fc600078e3cff */
[----:B------:R-:W4:Y:S01]  /*0400*/  @P2 LDG.E R23, desc[UR4][R10.64+0x2c] ;  /* 0x00002c040a172981 */ /* 0x000f22000c1e1900 */
[----:B------:R-:W-:-:S03]  /*0410*/  @P1 LOP3.LUT R4, R4, R25, RZ, 0x3c, !PT ;  /* 0x0000001904041212 */ /* 0x000fc600078e3cff */
[----:B------:R-:W4:Y:S01]  /*0420*/  @P2 LDG.E R25, desc[UR4][R10.64+0x34] ;  /* 0x000034040a192981 */ /* 0x000f22000c1e1900 */
[----:B--2---:R-:W-:-:S03]  /*0430*/  @!P0 LOP3.LUT R5, R5, R18, RZ, 0x3c, !PT ;  /* 0x0000001205058212 */ /* 0x004fc600078e3cff */
[----:B------:R-:W2:Y:S01]  /*0440*/  @P1 LDG.E R18, desc[UR4][R10.64+0x1c] ;  /* 0x00001c040a121981 */ /* 0x000ea2000c1e1900 */
[----:B---3--:R-:W-:-:S03]  /*0450*/  @P1 LOP3.LUT R3, R3, R20, RZ, 0x3c, !PT ;  /* 0x0000001403031212 */ /* 0x008fc600078e3cff */
[----:B------:R-:W3:Y:S01]  /*0460*/  @P2 LDG.E R20, desc[UR4][R10.64+0x30] ;  /* 0x000030040a142981 */ /* 0x000ee2000c1e1900 */
[----:B----4-:R-:W-:-:S03]  /*0470*/  @P2 LOP3.LUT R3, R3, R22, RZ, 0x3c, !PT ;  /* 0x0000001603032212 */ /* 0x010fc600078e3cff */
[----:B------:R-:W4:Y:S01]  /*0480*/  @P3 LDG.E R22, desc[UR4][R10.64+0x4c] ;  /* 0x00004c040a163981 */ /* 0x000f22000c1e1900 */
[----:B------:R-:W-:-:S04]  /*0490*/  @P3 LOP3.LUT R15, R15, R28, RZ, 0x3c, !PT ;  /* 0x0000001c0f0f3212 */ /* 0x000fc800078e3cff */
[----:B------:R-:W-:Y:S02]  /*04a0*/  @P4 LOP3.LUT R15, R15, R26, RZ, 0x3c, !PT ;  /* 0x0000001a0f0f4212 */ /* 0x000fe400078e3cff */
[----:B------:R-:W-:Y:S01]  /*04b0*/  @P1 LOP3.LUT R2, R2, R21, RZ, 0x3c, !PT ;  /* 0x0000001502021212 */ /* 0x000fe200078e3cff */
[----:B------:R-:W4:Y:S04]  /*04c0*/  @P5 LDG.E R26, desc[UR4][R10.64+0x64] ;  /* 0x000064040a1a5981 */ /* 0x000f28000c1e1900 */
[----:B------:R-:W4:Y:S01]  /*04d0*/  @P3 LDG.E R21, desc[UR4][R10.64+0x40] ;  /* 0x000040040a153981 */ /* 0x000f22000c1e1900 */
[----:B------:R-:W-:Y:S02]  /*04e0*/  @P2 LOP3.LUT R4, R4, R23, RZ, 0x3c, !PT ;  /* 0x0000001704042212 */ /* 0x000fe400078e3cff */
[----:B------:R-:W-:Y:S01]  /*04f0*/  @P2 LOP3.LUT R2, R2, R25, RZ, 0x3c, !PT ;  /* 0x0000001902022212 */ /* 0x000fe200078e3cff */
[----:B------:R-:W4:Y:S04]  /*0500*/  @P3 LDG.E R23, desc[UR4][R10.64+0x48] ;  /* 0x000048040a173981 */ /* 0x000f28000c1e1900 */
[----:B------:R-:W4:Y:S01]  /*0510*/  @P4 LDG.E R25, desc[UR4][R10.64+0x54] ;  /* 0x000054040a194981 */ /* 0x000f22000c1e1900 */
[----:B--2---:R-:W-:-:S03]  /*0520*/  @P1 LOP3.LUT R5, R5, R18, RZ, 0x3c, !PT ;  /* 0x0000001205051212 */ /* 0x004fc600078e3cff */
[----:B------:R-:W2:Y:S01]  /*0530*/  @P3 LDG.E R18, desc[UR4][R10.64+0x44] ;  /* 0x000044040a123981 */ /* 0x000ea2000c1e1900 */
[----:B---3--:R-:W-:-:S03]  /*0540*/  @P2 LOP3.LUT R5, R5, R20, RZ, 0x3c, !PT ;  /* 0x0000001405052212 */ /* 0x008fc600078e3cff */
[----:B------:R-:W3:Y:S01]  /*0550*/  @P4 LDG.E R20, desc[UR4][R10.64+0x58] ;  /* 0x000058040a144981 */ /* 0x000ee2000c1e1900 */
[----:B----4-:R-:W-:-:S03]  /*0560*/  @P3 LOP3.LUT R3, R3, R22, RZ, 0x3c, !PT ;  /* 0x0000001603033212 */ /* 0x010fc600078e3cff */
[----:B------:R-:W4:Y:S01]  /*0570*/  @P4 LDG.E R22, desc[UR4][R10.64+0x60] ;  /* 0x000060040a164981 */ /* 0x000f22000c1e1900 */
[----:B------:R-:W-:Y:S02]  /*0580*/  LOP3.LUT P0, RZ, R24, 0x80, RZ, 0xc0, !PT ;  /* 0x0000008018ff7812 */ /* 0x000fe4000780c0ff */
[----:B------:R-:W-:Y:S02]  /*0590*/  @P5 LOP3.LUT R15, R15, R26, RZ, 0x3c, !PT ;  /* 0x0000001a0f0f5212 */ /* 0x000fe400078e3cff */
[----:B------:R-:W4:Y:S01]  /*05a0*/  @P6 LDG.E R26, desc[UR4][R10.64+0x78] ;  /* 0x000078040a1a6981 */ /* 0x000f22000c1e1900 */
[----:B------:R-:W-:-:S03]  /*05b0*/  @P3 LOP3.LUT R4, R4, R21, RZ, 0x3c, !PT ;  /* 0x0000001504043212 */ /* 0x000fc600078e3cff */
[----:B------:R-:W4:Y:S01]  /*05c0*/  @P4 LDG.E R21, desc[UR4][R10.64+0x5c] ;  /* 0x00005c040a154981 */ /* 0x000f22000c1e1900 */
[----:B------:R-:W-:-:S03]  /*05d0*/  @P3 LOP3.LUT R2, R2, R23, RZ, 0x3c, !PT ;  /* 0x0000001702023212 */ /* 0x000fc600078e3cff */
[----:B------:R-:W4:Y:S01]  /*05e0*/  @P5 LDG.E R23, desc[UR4][R10.64+0x68] ;  /* 0x000068040a175981 */ /* 0x000f22000c1e1900 */
[----:B------:R-:W-:-:S03]  /*05f0*/  @P4 LOP3.LUT R4, R4, R25, RZ, 0x3c, !PT ;  /* 0x0000001904044212 */ /* 0x000fc600078e3cff */
[----:B------:R-:W4:Y:S01]  /*0600*/  @P5 LDG.E R25, desc[UR4][R10.64+0x70] ;  /* 0x000070040a195981 */ /* 0x000f22000c1e1900 */
[----:B--2---:R-:W-:-:S03]  /*0610*/  @P3 LOP3.LUT R5, R5, R18, RZ, 0x3c, !PT ;  /* 0x0000001205053212 */ /* 0x004fc600078e3cff */
[----:B------:R-:W2:Y:S01]  /*0620*/  @P5 LDG.E R18, desc[UR4][R10.64+0x6c] ;  /* 0x00006c040a125981 */ /* 0x000ea2000c1e1900 */
[----:B---3--:R-:W-:-:S03]  /*0630*/  @P4 LOP3.LUT R5, R5, R20, RZ, 0x3c, !PT ;  /* 0x0000001405054212 */ /* 0x008fc600078e3cff */
[----:B------:R-:W3:Y:S01]  /*0640*/  @P5 LDG.E R20, desc[UR4][R10.64+0x74] ;  /* 0x000074040a145981 */ /* 0x000ee2000c1e1900 */
[----:B----4-:R-:W-:-:S03]  /*0650*/  @P4 LOP3.LUT R3, R3, R22, RZ, 0x3c, !PT ;  /* 0x0000001603034212 */ /* 0x010fc600078e3cff */
[----:B------:R-:W4:Y:S01]  /*0660*/  @P0 LDG.E R22, desc[UR4][R10.64+0x8c] ;  /* 0x00008c040a160981 */ /* 0x000f22000c1e1900 */
[----:B------:R-:W-:-:S03]  /*0670*/  @P6 LOP3.LUT R15, R15, R26, RZ, 0x3c, !PT ;  /* 0x0000001a0f0f6212 */ /* 0x000fc600078e3cff */
        /* <DEDUP_REMOVED lines=13> */
[----:B------:R-:W-:Y:S02]  /*0750*/  @P6 LOP3.LUT R4, R4, R27, RZ, 0x3c, !PT ;  /* 0x0000001b04046212 */ /* 0x000fe400078e3cff */
[----:B------:R-:W-:Y:S02]  /*0760*/  @P6 LOP3.LUT R2, R2, R21, RZ, 0x3c, !PT ;  /* 0x0000001502026212 */ /* 0x000fe400078e3cff */
[----:B------:R-:W-:Y:S02]  /*0770*/  @P0 LOP3.LUT R4, R4, R23, RZ, 0x3c, !PT ;  /* 0x0000001704040212 */ /* 0x000fe400078e3cff */
[----:B------:R-:W-:Y:S02]  /*0780*/  @P0 LOP3.LUT R2, R2, R25, RZ, 0x3c, !PT ;  /* 0x0000001902020212 */ /* 0x000fe400078e3cff */
[----:B--2---:R-:W-:Y:S02]  /*0790*/  @P6 LOP3.LUT R5, R5, R18, RZ, 0x3c, !PT ;  /* 0x0000001205056212 */ /* 0x004fe400078e3cff */
[----:B---3--:R-:W-:-:S02]  /*07a0*/  @P6 LOP3.LUT R3, R3, R20, RZ, 0x3c, !PT ;  /* 0x0000001403036212 */ /* 0x008fc400078e3cff */
[----:B----4-:R-:W-:Y:S02]  /*07b0*/  @P0 LOP3.LUT R5, R5, R22, RZ, 0x3c, !PT ;  /* 0x0000001605050212 */ /* 0x010fe400078e3cff */
[----:B------:R-:W-:Y:S02]  /*07c0*/  @P0 LOP3.LUT R3, R3, R26, RZ, 0x3c, !PT ;  /* 0x0000001a03030212 */ /* 0x000fe400078e3cff */
[----:B------:R-:W-:-:S13]  /*07d0*/  R2P PR, R24.B1, 0x7f ;  /* 0x0000007f18007804 */ /* 0x000fda0000001000 */
[----:B------:R-:W2:Y:S04]  /*07e0*/  @P0 LDG.E R18, desc[UR4][R10.64+0xa0] ;  /* 0x0000a0040a120981 */ /* 0x000ea8000c1e1900 */
[----:B------:R-:W3:Y:S04]  /*07f0*/  @P1 LDG.E R22, desc[UR4][R10.64+0xb4] ;  /* 0x0000b4040a161981 */ /* 0x000ee8000c1e1900 */
[----:B------:R-:W4:Y:S04]  /*0800*/  @P2 LDG.E R26, desc[UR4][R10.64+0xc8] ;  /* 0x0000c8040a1a2981 */ /* 0x000f28000c1e1900 */
[----:B------:R-:W4:Y:S04]  /*0810*/  @P3 LDG.E R28, desc[UR4][R10.64+0xdc] ;  /* 0x0000dc040a1c3981 */ /* 0x000f28000c1e1900 */
[----:B------:R-:W4:Y:S04]  /*0820*/  @P0 LDG.E R23, desc[UR4][R10.64+0xa4] ;  /* 0x0000a4040a170981 */ /* 0x000f28000c1e1900 */
[----:B------:R-:W4:Y:S04]  /*0830*/  @P0 LDG.E R20, desc[UR4][R10.64+0xa8] ;  /* 0x0000a8040a140981 */ /* 0x000f28000c1e1900 */
[----:B------:R-:W4:Y:S04]  /*0840*/  @P4 LDG.E R25, desc[UR4][R10.64+0xf0] ;  /* 0x0000f0040a194981 */ /* 0x000f28000c1e1900 */
        /* <DEDUP_REMOVED lines=21> */
[----:B------:R-:W-:Y:S02]  /*09a0*/  LOP3.LUT P0, RZ, R24, 0x8000, RZ, 0xc0, !PT ;  /* 0x0000800018ff7812 */ /* 0x000fe4000780c0ff */
[----:B----4-:R-:W-:Y:S01]  /*09b0*/  @P5 LOP3.LUT R15, R15, R26, RZ, 0x3c, !PT ;  /* 0x0000001a0f0f5212 */ /* 0x010fe200078e3cff */
[----:B------:R-:W4:Y:S04]  /*09c0*/  @P3 LDG.E R24, desc[UR4][R10.64+0xe4] ;  /* 0x0000e4040a183981 */ /* 0x000f28000c1e1900 */
[----:B------:R-:W2:Y:S01]  /*09d0*/  @P6 LDG.E R26, desc[UR4][R10.64+0x118] ;  /* 0x000118040a1a6981 */ /* 0x000ea2000c1e1900 */
        /* <DEDUP_REMOVED lines=8> */
[----:B---3--:R-:W-:-:S03]  /*0a60*/  @P2 LOP3.LUT R3, R3, R22, RZ, 0x3c, !PT ;  /* 0x0000001603032212 */ /* 0x008fc600078e3cff */
[----:B------:R-:W3:Y:S01]  /*0a70*/  @P4 LDG.E R22, desc[UR4][R10.64+0x100] ;  /* 0x000100040a164981 */ /* 0x000ee2000c1e1900 */
[----:B--2---:R-:W-:-:S03]  /*0a80*/  @P6 LOP3.LUT R15, R15, R26, RZ, 0x3c, !PT ;  /* 0x0000001a0f0f6212 */ /* 0x004fc600078e3cff */
[----:B------:R-:W2:Y:S01]  /*0a90*/  @P0 LDG.E R26, desc[UR4][R10.64+0x12c] ;  /* 0x00012c040a1a0981 */ /* 0x000ea2000c1e1900 */
[----:B----4-:R-:W-:-:S03]  /*0aa0*/  @P2 LOP3.LUT R2, R2, R23, RZ, 0x3c, !PT ;  /* 0x0000001702022212 */ /* 0x010fc600078e3cff */
[----:B------:R-:W4:Y:S01]  /*0ab0*/  @P4 LDG.E R23, desc[UR4][R10.64+0xfc] ;  /* 0x0000fc040a174981 */ /* 0x000f22000c1e1900 */
[----:B------:R-:W-:-:S03]  /*0ac0*/  @P2 LOP3.LUT R5, R5, R20, RZ, 0x3c, !PT ;  /* 0x0000001405052212 */ /* 0x000fc600078e3cff */
[----:B------:R-:W4:Y:S01]  /*0ad0*/  @P4 LDG.E R20, desc[UR4][R10.64+0xf8] ;  /* 0x0000f8040a144981 */ /* 0x000f22000c1e1900 */
[----:B------:R-:W-:Y:S02]  /*0ae0*/  @P3 LOP3.LUT R2, R2, R27, RZ, 0x3c, !PT ;  /* 0x0000001b02023212 */ /* 0x000fe400078e3cff */
[----:B------:R-:W-:Y:S01]  /*0af0*/  @P3 LOP3.LUT R4, R4, R25, RZ, 0x3c, !PT ;  /* 0x0000001904043212 */ /* 0x000fe200078e3cff */
[----:B------:R-:W4:Y:S01]  /*0b00*/  @P5 LDG.E R27, desc[UR4][R10.64+0x110] ;  /* 0x000110040a1b5981 */ /* 0x000f22000c1e1900 */
[----:B------:R-:W-:-:S03]  /*0b10*/  @P3 LOP3.LUT R5, R5, R24, RZ, 0x3c, !PT ;  /* 0x0000001805053212 */ /* 0x000fc600078e3cff */
[----:B------:R-:W4:Y:S04]  /*0b20*/  @P5 LDG.E R25, desc[UR4][R10.64+0x108] ;  /* 0x000108040a195981 */ /* 0x000f28000c1e1900 */
        /* <DEDUP_REMOVED lines=19> */
[----:B------:R-:W-:-:S05]  /*0c60*/  VIADD R19, R19, 0x10 ;  /* 0x0000001013137836 */ /* 0x000fca0000000000 */
[----:B------:R-:W-:Y:S02]  /*0c70*/  ISETP.NE.AND P1, PT, R19, 0x20, PT ;  /* 0x000000201300780c */ /* 0x000fe40003f25270 */
[----:B------:R-:W-:Y:S02]  /*0c80*/  @P5 LOP3.LUT R3, R3, R18, RZ, 0x3c, !PT ;  /* 0x0000001203035212 */ /* 0x000fe400078e3cff */
[----:B------:R-:W-:Y:S02]  /*0c90*/  @P6 LOP3.LUT R4, R4, R21, RZ, 0x3c, !PT ;  /* 0x0000001504046212 */ /* 0x000fe400078e3cff */
[----:B---3--:R-:W-:-:S04]  /*0ca0*/  @P6 LOP3.LUT R3, R3, R22, RZ, 0x3c, !PT ;  /* 0x0000001603036212 */ /* 0x008fc800078e3cff */
[----:B--2---:R-:W-:Y:S02]  /*0cb0*/  @P0 LOP3.LUT R3, R3, R26, RZ, 0x3c, !PT ;  /* 0x0000001a03030212 */ /* 0x004fe400078e3cff */
[----:B----4-:R-:W-:Y:S02]  /*0cc0*/  @P6 LOP3.LUT R2, R2, R23, RZ, 0x3c, !PT ;  /* 0x0000001702026212 */ /* 0x010fe400078e3cff */
[----:B------:R-:W-:Y:S02]  /*0cd0*/  @P6 LOP3.LUT R5, R5, R20, RZ, 0x3c, !PT ;  /* 0x0000001405056212 */ /* 0x000fe400078e3cff */
[----:B------:R-:W-:Y:S02]  /*0ce0*/  @P0 LOP3.LUT R2, R2, R27, RZ, 0x3c, !PT ;  /* 0x0000001b02020212 */ /* 0x000fe400078e3cff */
[----:B------:R-:W-:Y:S02]  /*0cf0*/  @P0 LOP3.LUT R4, R4, R25, RZ, 0x3c, !PT ;  /* 0x0000001904040212 */ /* 0x000fe400078e3cff */
[----:B------:R-:W-:Y:S01]  /*0d00*/  @P0 LOP3.LUT R5, R5, R24, RZ, 0x3c, !PT ;  /* 0x0000001805050212 */ /* 0x000fe200078e3cff */
[----:B------:R-:W-:Y:S06]  /*0d10*/  @P1 BRA `(.L_x_209) ;  /* 0xfffffff400481947 */ /* 0x000fec000383ffff */
[----:B------:R-:W-:-:S05]  /*0d20*/  VIADD R17, R17, 0x1 ;  /* 0x0000000111117836 */ /* 0x000fca0000000000 */
[----:B------:R-:W-:-:S13]  /*0d30*/  ISETP.NE.AND P0, PT, R17, 0x5, PT ;  /* 0x000000051100780c */ /* 0x000fda0003f05270 */
[----:B------:R-:W-:Y:S05]  /*0d40*/  @P0 BRA `(.L_x_210) ;  /* 0xfffffff400300947 */ /* 0x000fea000383ffff */
[----:B------:R0:W-:Y:S01]  /*0d50*/  STG.E.64 desc[UR4][R6.64+0x8], R4 ;  /* 0x0000080406007986 */ /* 0x0001e2000c101b04 */
[----:B------:R-:W-:Y:S01]  /*0d60*/  VIADD R14, R14, 0x1 ;  /* 0x000000010e0e7836 */ /* 0x000fe20000000000 */
[----:B------:R-:W-:Y:S02]  /*0d70*/  LOP3.LUT R11, R0, 0x3, RZ, 0xc0, !PT ;  /* 0x00000003000b7812 */ /* 0x000fe400078ec0ff */
[----:B------:R0:W-:Y:S02]  /*0d80*/  STG.E.64 desc[UR4][R6.64+0x10], R2 ;  /* 0x0000100206007986 */ /* 0x0001e4000c101b04 */
[----:B------:R-:W-:Y:S02]  /*0d90*/  ISETP.GE.U32.AND P0, PT, R14, R11, PT ;  /* 0x0000000b0e00720c */ /* 0x000fe40003f06070 */
[----:B------:R0:W-:Y:S11]  /*0da0*/  STG.E desc[UR4][R6.64+0x4], R15 ;  /* 0x0000040f06007986 */ /* 0x0001f6000c101904 */
[----:B------:R-:W-:Y:S05]  /*0db0*/  @!P0 BRA `(.L_x_211) ;  /* 0xfffffff400048947 */ /* 0x000fea000383ffff */
.L_x_208:
[----:B------:R-:W-:Y:S05]  /*0dc0*/  BSYNC.RECONVERGENT B1 ;  /* 0x0000000000017941 */ /* 0x000fea0003800200 */
.L_x_207:
[----:B------:R-:W-:Y:S01]  /*0dd0*/  ISETP.GT.U32.AND P0, PT, R0, 0x3, PT ;  /* 0x000000030000780c */ /* 0x000fe20003f04070 */
[----:B------:R-:W-:Y:S01]  /*0de0*/  VIADD R12, R12, 0x1 ;  /* 0x000000010c0c7836 */ /* 0x000fe20000000000 */
[--C-:B------:R-:W-:Y:S02]  /*0df0*/  SHF.R.U64 R0, R0, 0x2, R13.reuse ;  /* 0x0000000200007819 */ /* 0x100fe4000000120d */
[----:B------:R-:W-:Y:S02]  /*0e00*/  ISETP.GT.U32.AND.EX P0, PT, R13, RZ, PT, P0 ;  /* 0x000000ff0d00720c */ /* 0x000fe40003f04100 */
[----:B------:R-:W-:-:S11]  /*0e10*/  SHF.R.U32.HI R13, RZ, 0x2, R13 ;  /* 0x00000002ff0d7819 */ /* 0x000fd6000001160d */
[----:B------:R-:W-:Y:S05]  /*0e20*/  @P0 BRA `(.L_x_212) ;  /* 0xfffffff000c80947 */ /* 0x000fea000383ffff */
.L_x_206:
[----:B------:R-:W-:Y:S05]  /*0e30*/  BSYNC.RECONVERGENT B0 ;  /* 0x0000000000007941 */ /* 0x000fea0003800200 */
.L_x_205:
[----:B------:R-:W-:Y:S04]  /*0e40*/  STG.E.64 desc[UR4][R6.64+0x18], RZ ;  /* 0x000018ff06007986 */ /* 0x000fe8000c101b04 */
[----:B------:R-:W-:Y:S04]  /*0e50*/  STG.E desc[UR4][R6.64+0x20], RZ ;  /* 0x000020ff06007986 */ /* 0x000fe8000c101904 */
[----:B------:R-:W-:Y:S01]  /*0e60*/  STG.E.64 desc[UR4][R6.64+0x28], RZ ;  /* 0x000028ff06007986 */ /* 0x000fe2000c101b04 */
[----:B------:R-:W-:Y:S05]  /*0e70*/  EXIT ;  /* 0x000000000000794d */ /* 0x000fea0003800000 */
.L_x_213:
        /* <DEDUP_REMOVED lines=16> */
.L_x_223:


//--------------------- .nv.global.init           --------------------------
	.section	.nv.global.init,"aw",@progbits
	.align	4
.nv.global.init:
	.type		var,@object
	.size		var,(itr - var)
var:
        /*0000*/ 	.byte	0xf4, 0x01, 0x00, 0x00
	.type		itr,@object
	.size		itr,(mrg32k3aM1SubSeq - itr)
itr:
        /*0004*/ 	.byte	0xf4, 0x01, 0x00, 0x00
	.type		mrg32k3aM1SubSeq,@object
	.size		mrg32k3aM1SubSeq,(mrg32k3aM2SubSeq - mrg32k3aM1SubSeq)
mrg32k3aM1SubSeq:
        /*0008*/ 	.byte	0x0b, 0xcc, 0xee, 0x04, 0x73, 0x29, 0x8b, 0x6f, 0xf6, 0x53, 0x03, 0xf6, 0x23, 0xf6, 0xea, 0xda
        /* <DEDUP_REMOVED lines=125> */
	.type		mrg32k3aM2SubSeq,@object
	.size		mrg32k3aM2SubSeq,(mrg32k3aM1 - mrg32k3aM2SubSeq)
mrg32k3aM2SubSeq:
        /* <DEDUP_REMOVED lines=126> */
	.type		mrg32k3aM1,@object
	.size		mrg32k3aM1,(mrg32k3aM1Seq - mrg32k3aM1)
mrg32k3aM1:
        /* <DEDUP_REMOVED lines=144> */
	.type		mrg32k3aM1Seq,@object
	.size		mrg32k3aM1Seq,(mrg32k3aM2 - mrg32k3aM1Seq)
mrg32k3aM1Seq:
        /* <DEDUP_REMOVED lines=144> */
	.type		mrg32k3aM2,@object
	.size		mrg32k3aM2,(mrg32k3aM2Seq - mrg32k3aM2)
mrg32k3aM2:
        /* <DEDUP_REMOVED lines=144> */
	.type		mrg32k3aM2Seq,@object
	.size		mrg32k3aM2Seq,(precalc_xorwow_matrix - mrg32k3aM2Seq)
mrg32k3aM2Seq:
        /* <DEDUP_REMOVED lines=144> */
	.type		precalc_xorwow_matrix,@object
	.size		precalc_xorwow_matrix,(precalc_xorwow_offset_matrix - precalc_xorwow_matrix)
precalc_xorwow_matrix:
        /* <DEDUP_REMOVED lines=6400> */
	.type		precalc_xorwow_offset_matrix,@object
	.size		precalc_xorwow_offset_matrix,($str$5 - precalc_xorwow_offset_matrix)
precalc_xorwow_offset_matrix:
        /* <DEDUP_REMOVED lines=6400> */
	.type		$str$5,@object
	.size		$str$5,($str$1 - $str$5)
$str$5:
        /*353c8*/ 	.byte	0x0a, 0x00
	.type		$str$1,@object
	.size		$str$1,($str$4 - $str$1)
$str$1:
        /*353ca*/ 	.byte	0x25, 0x64, 0x0a, 0x00
	.type		$str$4,@object
	.size		$str$4,($str$3 - $str$4)
$str$4:
        /*353ce*/ 	.byte	0x25, 0x64, 0x20, 0x00
	.type		$str$3,@object
	.size		$str$3,($str$2 - $str$3)
$str$3:
        /*353d2*/ 	.byte	0x42, 0x65, 0x73, 0x74, 0x20, 0x53, 0x6f, 0x6c, 0x75, 0x74, 0x69, 0x6f, 0x6e, 0x20, 0x3a, 0x3a
        /*353e2*/ 	.byte	0x20, 0x25, 0x64, 0x0a, 0x00
	.type		$str$2,@object
	.size		$str$2,(.L_14 - $str$2)
$str$2:
        /*353e7*/ 	.byte	0x42, 0x6c, 0x6f, 0x63, 0x6b, 0x20, 0x3d, 0x20, 0x25, 0x64, 0x20, 0x3a, 0x20, 0x42, 0x6c, 0x6f
        /*353f7*/ 	.byte	0x63, 0x6b, 0x20, 0x54, 0x65, 0x61, 0x63, 0x68, 0x65, 0x72, 0x20, 0x3d, 0x20, 0x25, 0x64, 0x2c
        /*35407*/ 	.byte	0x20, 0x47, 0x6c, 0x6f, 0x62, 0x61, 0x6c, 0x20, 0x74, 0x65, 0x61, 0x63, 0x68, 0x65, 0x72, 0x20
        /*35417*/ 	.byte	0x3d, 0x20, 0x25, 0x64, 0x0a, 0x00
.L_14:


//--------------------- .nv.shared._Z10tlboKernelPiS_iP17curandStateXORWOWi --------------------------
	.section	.nv.shared._Z10tlboKernelPiS_iP17curandStateXORWOWi,"aw",@nobits
	.sectionflags	@""
	.align	4
.nv.shared._Z10tlboKernelPiS_iP17curandStateXORWOWi:
	.zero		2196


//--------------------- .nv.shared.reserved.0     --------------------------
	.section	.nv.shared.reserved.0,"aw",@nobits
	.weak		__nv_reservedSMEM_offset_0_alias
	.size		__nv_reservedSMEM_offset_0_alias, 0, 64
	.other		__nv_reservedSMEM_offset_0_alias,@"STO_CUDA_RESERVED_SHARED STV_DEFAULT"
__nv_reservedSMEM_offset_0_alias:
	.zero		0
	.zero		64


//--------------------- .nv.global                --------------------------
	.section	.nv.global,"aw",@nobits
	.align	8
.nv.global:
	.type		best_sol,@object
	.size		best_sol,(best_sol_dis - best_sol)
best_sol:
	.zero		8
	.type		best_sol_dis,@object
	.size		best_sol_dis,(.L_10 - best_sol_dis)
best_sol_dis:
	.zero		4
.L_10:


//--------------------- .nv.constant0._Z10tlboKernelPiS_iP17curandStateXORWOWi --------------------------
	.section	.nv.constant0._Z10tlboKernelPiS_iP17curandStateXORWOWi,"a",@progbits
	.sectionflags	@""
	.align	4
.nv.constant0._Z10tlboKernelPiS_iP17curandStateXORWOWi:
	.zero		932


//--------------------- .nv.constant0._Z12setup_kernelP17curandStateXORWOW --------------------------
	.section	.nv.constant0._Z12setup_kernelP17curandStateXORWOW,"a",@progbits
	.sectionflags	@""
	.align	4
.nv.constant0._Z12setup_kernelP17curandStateXORWOW:
	.zero		904


//--------------------- SYMBOLS --------------------------

	.type		.nv.reservedSmem.offset0,@object
	.size		.nv.reservedSmem.offset0,0x4
	.type		.nv.reservedSmem.cap,@object
	.size		.nv.reservedSmem.cap,0x4
	.type		malloc,@function
	.type		vprintf,@function
	.type		free,@function
